	.target	sm_100a

	.elftype	@"ET_EXEC"


//--------------------- .note.nv.tkinfo           --------------------------
	.section	.note.nv.tkinfo,"",@"SHT_NOTE"
	.sectionflags	@"SHF_NOTE_NV_TKINFO"
	.tkinfo
        /*0018*/ 	.word	0x00000002
        /*0030*/ 	.string	""
        /*0030*/ 	.string	"ptxas"
        /*0030*/ 	.string	"Cuda compilation tools, release 13.0, V13.0.88"
        /*0030*/ 	.string	"Build cuda_13.0.r13.0/compiler.36424714_0"
        /*0030*/ 	.string	"-arch sm_100a -m 64 "



//--------------------- .note.nv.cuinfo           --------------------------
	.section	.note.nv.cuinfo,"",@"SHT_NOTE"
	.sectionflags	@"SHF_NOTE_NV_CUINFO"
        /*0018*/ 	.short	0x0002
        /*001a*/ 	.short	0x0064
        /*001c*/ 	.short	0x0082
	.zero		2


//--------------------- .nv.info                  --------------------------
	.section	.nv.info,"",@"SHT_CUDA_INFO"
	.align	4


	//----- nvinfo : EIATTR_REGCOUNT
	.align		4
        /*0000*/ 	.byte	0x04, 0x2f
        /*0002*/ 	.short	(.L_12 - .L_11)
	.align		4
.L_11:
        /*0004*/ 	.word	index@(_ZN7cutlass6KernelINS_4gemm6kernel14RankKUniversalINS1_11threadblock13MmaMultistageINS1_9GemmShapeILi64ELi64ELi16EEENS_9transform11threadblock28PredicatedTileAccessIteratorINS_11MatrixShapeILi64ELi16EEEdNS_6layout11ColumnMajorELi1ENS8_31PitchLinearWarpStripedThreadMapINS_16PitchLinearShapeILi64ELi16EEELi128ENSG_ILi16ELi2EEELi1EEENS_5ArrayIdLi1ELb1EEELb0ENSD_9NoPermuteEEENS9_25RegularTileAccessIteratorISC_dNSD_43ColumnMajorTensorOpMultiplicandCongruous64bELi1ESJ_Li8EEELNS_4arch14CacheOperation4KindE0ENSA_INSB_ILi16ELi64EEEdNSD_8RowMajorELi0ESJ_SL_Lb0ESM_EENSO_ISU_dNSD_40RowMajorTensorOpMultiplicandCongruous64bELi0ESJ_Li8EEELST_0EdSV_NS4_9MmaPolicyINS1_4warp11MmaTensorOpINS6_ILi32ELi32ELi16EEEdSP_dSX_dSV_NS10_17MmaTensorOpPolicyINSR_3MmaINS6_ILi8ELi8ELi4EEELi32EdSV_dSE_dSV_NSR_13OpMultiplyAddEEENSB_ILi1ELi1EEEEELi1ELb0EbEENSB_ILi0ELi0EEES1B_Li1EEELi3ELNS1_23SharedMemoryClearOptionE0EbEENS_8epilogue11threadblock8EpilogueIS7_S1A_Li1ENS1G_27PredicatedTileIteratorBlas3INS1G_26OutputTileOptimalThreadMapINS1G_15OutputTileShapeILi64ELi8ELi2ELi1ELi1EEENS1K_ILi1ELi4ELi1ELi1ELi4EEELi128ELi1ELi64EEEdLNS_8BlasModeE1EEENS1F_4warp24FragmentIteratorTensorOpIS12_S15_dNSK_IdLi2ELb1EEESV_EENS1Q_20TileIteratorTensorOpIS12_S15_dSV_EENS1G_18SharedLoadIteratorINS1N_18CompactedThreadMapEdLi8EEENS1F_6thread17LinearCombinationIdLi1EddLNS1Z_9ScaleType4KindE0ELNS_15FloatRoundStyleE2EdEENSB_ILi0ELi4EEELi1ELi1EEENS4_30GemmIdentityThreadblockSwizzleILi1EEELNS_8FillModeE2EEEEEvNT_6ParamsE)
        /*0008*/ 	.word	0x0000007c


	//----- nvinfo : EIATTR_FRAME_SIZE
	.align		4
.L_12:
        /*000c*/ 	.byte	0x04, 0x11
        /*000e*/ 	.short	(.L_14 - .L_13)
	.align		4
.L_13:
        /*0010*/ 	.word	index@($__internal_1_$__cuda_sm20_rem_u64)
        /*0014*/ 	.word	0x00000000


	//----- nvinfo : EIATTR_FRAME_SIZE
	.align		4
.L_14:
        /*0018*/ 	.byte	0x04, 0x11
        /*001a*/ 	.short	(.L_16 - .L_15)
	.align		4
.L_15:
        /*001c*/ 	.word	index@($__internal_0_$__cuda_sm20_div_u64)
        /*0020*/ 	.word	0x00000000


	//----- nvinfo : EIATTR_FRAME_SIZE
	.align		4
.L_16:
        /*0024*/ 	.byte	0x04, 0x11
        /*0026*/ 	.short	(.L_18 - .L_17)
	.align		4
.L_17:
        /*0028*/ 	.word	index@(_ZN7cutlass6KernelINS_4gemm6kernel14RankKUniversalINS1_11threadblock13MmaMultistageINS1_9GemmShapeILi64ELi64ELi16EEENS_9transform11threadblock28PredicatedTileAccessIteratorINS_11MatrixShapeILi64ELi16EEEdNS_6layout11ColumnMajorELi1ENS8_31PitchLinearWarpStripedThreadMapINS_16PitchLinearShapeILi64ELi16EEELi128ENSG_ILi16ELi2EEELi1EEENS_5ArrayIdLi1ELb1EEELb0ENSD_9NoPermuteEEENS9_25RegularTileAccessIteratorISC_dNSD_43ColumnMajorTensorOpMultiplicandCongruous64bELi1ESJ_Li8EEELNS_4arch14CacheOperation4KindE0ENSA_INSB_ILi16ELi64EEEdNSD_8RowMajorELi0ESJ_SL_Lb0ESM_EENSO_ISU_dNSD_40RowMajorTensorOpMultiplicandCongruous64bELi0ESJ_Li8EEELST_0EdSV_NS4_9MmaPolicyINS1_4warp11MmaTensorOpINS6_ILi32ELi32ELi16EEEdSP_dSX_dSV_NS10_17MmaTensorOpPolicyINSR_3MmaINS6_ILi8ELi8ELi4EEELi32EdSV_dSE_dSV_NSR_13OpMultiplyAddEEENSB_ILi1ELi1EEEEELi1ELb0EbEENSB_ILi0ELi0EEES1B_Li1EEELi3ELNS1_23SharedMemoryClearOptionE0EbEENS_8epilogue11threadblock8EpilogueIS7_S1A_Li1ENS1G_27PredicatedTileIteratorBlas3INS1G_26OutputTileOptimalThreadMapINS1G_15OutputTileShapeILi64ELi8ELi2ELi1ELi1EEENS1K_ILi1ELi4ELi1ELi1ELi4EEELi128ELi1ELi64EEEdLNS_8BlasModeE1EEENS1F_4warp24FragmentIteratorTensorOpIS12_S15_dNSK_IdLi2ELb1EEESV_EENS1Q_20TileIteratorTensorOpIS12_S15_dSV_EENS1G_18SharedLoadIteratorINS1N_18CompactedThreadMapEdLi8EEENS1F_6thread17LinearCombinationIdLi1EddLNS1Z_9ScaleType4KindE0ELNS_15FloatRoundStyleE2EdEENSB_ILi0ELi4EEELi1ELi1EEENS4_30GemmIdentityThreadblockSwizzleILi1EEELNS_8FillModeE2EEEEEvNT_6ParamsE)
        /*002c*/ 	.word	0x00000000


	//----- nvinfo : EIATTR_MIN_STACK_SIZE
	.align		4
.L_18:
        /*0030*/ 	.byte	0x04, 0x12
        /*0032*/ 	.short	(.L_20 - .L_19)
	.align		4
.L_19:
        /*0034*/ 	.word	index@(_ZN7cutlass6KernelINS_4gemm6kernel14RankKUniversalINS1_11threadblock13MmaMultistageINS1_9GemmShapeILi64ELi64ELi16EEENS_9transform11threadblock28PredicatedTileAccessIteratorINS_11MatrixShapeILi64ELi16EEEdNS_6layout11ColumnMajorELi1ENS8_31PitchLinearWarpStripedThreadMapINS_16PitchLinearShapeILi64ELi16EEELi128ENSG_ILi16ELi2EEELi1EEENS_5ArrayIdLi1ELb1EEELb0ENSD_9NoPermuteEEENS9_25RegularTileAccessIteratorISC_dNSD_43ColumnMajorTensorOpMultiplicandCongruous64bELi1ESJ_Li8EEELNS_4arch14CacheOperation4KindE0ENSA_INSB_ILi16ELi64EEEdNSD_8RowMajorELi0ESJ_SL_Lb0ESM_EENSO_ISU_dNSD_40RowMajorTensorOpMultiplicandCongruous64bELi0ESJ_Li8EEELST_0EdSV_NS4_9MmaPolicyINS1_4warp11MmaTensorOpINS6_ILi32ELi32ELi16EEEdSP_dSX_dSV_NS10_17MmaTensorOpPolicyINSR_3MmaINS6_ILi8ELi8ELi4EEELi32EdSV_dSE_dSV_NSR_13OpMultiplyAddEEENSB_ILi1ELi1EEEEELi1ELb0EbEENSB_ILi0ELi0EEES1B_Li1EEELi3ELNS1_23SharedMemoryClearOptionE0EbEENS_8epilogue11threadblock8EpilogueIS7_S1A_Li1ENS1G_27PredicatedTileIteratorBlas3INS1G_26OutputTileOptimalThreadMapINS1G_15OutputTileShapeILi64ELi8ELi2ELi1ELi1EEENS1K_ILi1ELi4ELi1ELi1ELi4EEELi128ELi1ELi64EEEdLNS_8BlasModeE1EEENS1F_4warp24FragmentIteratorTensorOpIS12_S15_dNSK_IdLi2ELb1EEESV_EENS1Q_20TileIteratorTensorOpIS12_S15_dSV_EENS1G_18SharedLoadIteratorINS1N_18CompactedThreadMapEdLi8EEENS1F_6thread17LinearCombinationIdLi1EddLNS1Z_9ScaleType4KindE0ELNS_15FloatRoundStyleE2EdEENSB_ILi0ELi4EEELi1ELi1EEENS4_30GemmIdentityThreadblockSwizzleILi1EEELNS_8FillModeE2EEEEEvNT_6ParamsE)
        /*0038*/ 	.word	0x00000000
.L_20:


//--------------------- .nv.compat                --------------------------
	.section	.nv.compat,"",@"SHT_CUDA_COMPAT_INFO"
	.align	4
        /*0000*/ 	.byte	0x02, 0x09, 0x01, 0x00, 0x02, 0x02, 0x01, 0x00, 0x02, 0x05, 0x05, 0x00, 0x03, 0x07, 0x01, 0x01
        /*0010*/ 	.byte	0x02, 0x03, 0x00, 0x00, 0x02, 0x06, 0x01, 0x00, 0x04, 0x0b, 0x08, 0x00, 0x01, 0x00, 0x00, 0x00
        /*0020*/ 	.byte	0x00, 0x00, 0x00, 0x00


//--------------------- .nv.info._ZN7cutlass6KernelINS_4gemm6kernel14RankKUniversalINS1_11threadblock13MmaMultistageINS1_9GemmShapeILi64ELi64ELi16EEENS_9transform11threadblock28PredicatedTileAccessIteratorINS_11MatrixShapeILi64ELi16EEEdNS_6layout11ColumnMajorELi1ENS8_31PitchLinearWarpStripedThreadMapINS_16PitchLinearShapeILi64ELi16EEELi128ENSG_ILi16ELi2EEELi1EEENS_5ArrayIdLi1ELb1EEELb0ENSD_9NoPermuteEEENS9_25RegularTileAccessIteratorISC_dNSD_43ColumnMajorTensorOpMultiplicandCongruous64bELi1ESJ_Li8EEELNS_4arch14CacheOperation4KindE0ENSA_INSB_ILi16ELi64EEEdNSD_8RowMajorELi0ESJ_SL_Lb0ESM_EENSO_ISU_dNSD_40RowMajorTensorOpMultiplicandCongruous64bELi0ESJ_Li8EEELST_0EdSV_NS4_9MmaPolicyINS1_4warp11MmaTensorOpINS6_ILi32ELi32ELi16EEEdSP_dSX_dSV_NS10_17MmaTensorOpPolicyINSR_3MmaINS6_ILi8ELi8ELi4EEELi32EdSV_dSE_dSV_NSR_13OpMultiplyAddEEENSB_ILi1ELi1EEEEELi1ELb0EbEENSB_ILi0ELi0EEES1B_Li1EEELi3ELNS1_23SharedMemoryClearOptionE0EbEENS_8epilogue11threadblock8EpilogueIS7_S1A_Li1ENS1G_27PredicatedTileIteratorBlas3INS1G_26OutputTileOptimalThreadMapINS1G_15OutputTileShapeILi64ELi8ELi2ELi1ELi1EEENS1K_ILi1ELi4ELi1ELi1ELi4EEELi128ELi1ELi64EEEdLNS_8BlasModeE1EEENS1F_4warp24FragmentIteratorTensorOpIS12_S15_dNSK_IdLi2ELb1EEESV_EENS1Q_20TileIteratorTensorOpIS12_S15_dSV_EENS1G_18SharedLoadIteratorINS1N_18CompactedThreadMapEdLi8EEENS1F_6thread17LinearCombinationIdLi1EddLNS1Z_9ScaleType4KindE0ELNS_15FloatRoundStyleE2EdEENSB_ILi0ELi4EEELi1ELi1EEENS4_30GemmIdentityThreadblockSwizzleILi1EEELNS_8FillModeE2EEEEEvNT_6ParamsE --------------------------
	.section	.nv.info._ZN7cutlass6KernelINS_4gemm6kernel14RankKUniversalINS1_11threadblock13MmaMultistageINS1_9GemmShapeILi64ELi64ELi16EEENS_9transform11threadblock28PredicatedTileAccessIteratorINS_11MatrixShapeILi64ELi16EEEdNS_6layout11ColumnMajorELi1ENS8_31PitchLinearWarpStripedThreadMapINS_16PitchLinearShapeILi64ELi16EEELi128ENSG_ILi16ELi2EEELi1EEENS_5ArrayIdLi1ELb1EEELb0ENSD_9NoPermuteEEENS9_25RegularTileAccessIteratorISC_dNSD_43ColumnMajorTensorOpMultiplicandCongruous64bELi1ESJ_Li8EEELNS_4arch14CacheOperation4KindE0ENSA_INSB_ILi16ELi64EEEdNSD_8RowMajorELi0ESJ_SL_Lb0ESM_EENSO_ISU_dNSD_40RowMajorTensorOpMultiplicandCongruous64bELi0ESJ_Li8EEELST_0EdSV_NS4_9MmaPolicyINS1_4warp11MmaTensorOpINS6_ILi32ELi32ELi16EEEdSP_dSX_dSV_NS10_17MmaTensorOpPolicyINSR_3MmaINS6_ILi8ELi8ELi4EEELi32EdSV_dSE_dSV_NSR_13OpMultiplyAddEEENSB_ILi1ELi1EEEEELi1ELb0EbEENSB_ILi0ELi0EEES1B_Li1EEELi3ELNS1_23SharedMemoryClearOptionE0EbEENS_8epilogue11threadblock8EpilogueIS7_S1A_Li1ENS1G_27PredicatedTileIteratorBlas3INS1G_26OutputTileOptimalThreadMapINS1G_15OutputTileShapeILi64ELi8ELi2ELi1ELi1EEENS1K_ILi1ELi4ELi1ELi1ELi4EEELi128ELi1ELi64EEEdLNS_8BlasModeE1EEENS1F_4warp24FragmentIteratorTensorOpIS12_S15_dNSK_IdLi2ELb1EEESV_EENS1Q_20TileIteratorTensorOpIS12_S15_dSV_EENS1G_18SharedLoadIteratorINS1N_18CompactedThreadMapEdLi8EEENS1F_6thread17LinearCombinationIdLi1EddLNS1Z_9ScaleType4KindE0ELNS_15FloatRoundStyleE2EdEENSB_ILi0ELi4EEELi1ELi1EEENS4_30GemmIdentityThreadblockSwizzleILi1EEELNS_8FillModeE2EEEEEvNT_6ParamsE,"",@"SHT_CUDA_INFO"
	.sectionflags	@""
	.align	4


	//----- nvinfo : EIATTR_CUDA_API_VERSION
	.align		4
        /*0000*/ 	.byte	0x04, 0x37
        /*0002*/ 	.short	(.L_22 - .L_21)
.L_21:
        /*0004*/ 	.word	0x00000082


	//----- nvinfo : EIATTR_KPARAM_INFO
	.align		4
.L_22:
        /*0008*/ 	.byte	0x04, 0x17
        /*000a*/ 	.short	(.L_24 - .L_23)
.L_23:
        /*000c*/ 	.word	0x00000000
        /*0010*/ 	.short	0x0000
        /*0012*/ 	.short	0x0000
        /*0014*/ 	.byte	0x00, 0xf0, 0xc1, 0x05


	//----- nvinfo : EIATTR_SPARSE_MMA_MASK
	.align		4
.L_24:
        /*0018*/ 	.byte	0x03, 0x50
        /*001a*/ 	.short	0x0000


	//----- nvinfo : EIATTR_MAXREG_COUNT
	.align		4
        /*001c*/ 	.byte	0x03, 0x1b
        /*001e*/ 	.short	0x00ff


	//----- nvinfo : EIATTR_NUM_BARRIERS
	.align		4
        /*0020*/ 	.byte	0x02, 0x4c
        /*0022*/ 	.byte	0x01
	.zero		1


	//----- nvinfo : EIATTR_MERCURY_ISA_VERSION
	.align		4
        /*0024*/ 	.byte	0x03, 0x5f
        /*0026*/ 	.short	0x0101


	//----- nvinfo : EIATTR_COOP_GROUP_MASK_REGIDS
	.align		4
        /*0028*/ 	.byte	0x04, 0x29
        /*002a*/ 	.short	(.L_26 - .L_25)


	//   ....[0]....
.L_25:
        /*002c*/ 	.word	0xffffffff


	//----- nvinfo : EIATTR_COOP_GROUP_INSTR_OFFSETS
	.align		4
.L_26:
        /*0030*/ 	.byte	0x04, 0x28
        /*0032*/ 	.short	(.L_28 - .L_27)


	//   ....[0]....
.L_27:
        /*0034*/ 	.word	0x000006b0


	//----- nvinfo : EIATTR_VRC_CTA_INIT_COUNT
	.align		4
.L_28:
        /*0038*/ 	.byte	0x02, 0x4a
	.zero		1
	.zero		1


	//----- nvinfo : EIATTR_EXIT_INSTR_OFFSETS
	.align		4
        /*003c*/ 	.byte	0x04, 0x1c
        /*003e*/ 	.short	(.L_30 - .L_29)


	//   ....[0]....
.L_29:
        /*0040*/ 	.word	0x00000140


	//   ....[1]....
        /*0044*/ 	.word	0x00000180


	//   ....[2]....
        /*0048*/ 	.word	0x00019bb0


	//   ....[3]....
        /*004c*/ 	.word	0x00019c30


	//   ....[4]....
        /*0050*/ 	.word	0x00019cc0


	//----- nvinfo : EIATTR_CRS_STACK_SIZE
	.align		4
.L_30:
        /*0054*/ 	.byte	0x04, 0x1e
        /*0056*/ 	.short	(.L_32 - .L_31)
.L_31:
        /*0058*/ 	.word	0x00000000


	//----- nvinfo : EIATTR_CBANK_PARAM_SIZE
	.align		4
.L_32:
        /*005c*/ 	.byte	0x03, 0x19
        /*005e*/ 	.short	0x0170


	//----- nvinfo : EIATTR_PARAM_CBANK
	.align		4
        /*0060*/ 	.byte	0x04, 0x0a
        /*0062*/ 	.short	(.L_34 - .L_33)
	.align		4
.L_33:
        /*0064*/ 	.word	index@(.nv.constant0._ZN7cutlass6KernelINS_4gemm6kernel14RankKUniversalINS1_11threadblock13MmaMultistageINS1_9GemmShapeILi64ELi64ELi16EEENS_9transform11threadblock28PredicatedTileAccessIteratorINS_11MatrixShapeILi64ELi16EEEdNS_6layout11ColumnMajorELi1ENS8_31PitchLinearWarpStripedThreadMapINS_16PitchLinearShapeILi64ELi16EEELi128ENSG_ILi16ELi2EEELi1EEENS_5ArrayIdLi1ELb1EEELb0ENSD_9NoPermuteEEENS9_25RegularTileAccessIteratorISC_dNSD_43ColumnMajorTensorOpMultiplicandCongruous64bELi1ESJ_Li8EEELNS_4arch14CacheOperation4KindE0ENSA_INSB_ILi16ELi64EEEdNSD_8RowMajorELi0ESJ_SL_Lb0ESM_EENSO_ISU_dNSD_40RowMajorTensorOpMultiplicandCongruous64bELi0ESJ_Li8EEELST_0EdSV_NS4_9MmaPolicyINS1_4warp11MmaTensorOpINS6_ILi32ELi32ELi16EEEdSP_dSX_dSV_NS10_17MmaTensorOpPolicyINSR_3MmaINS6_ILi8ELi8ELi4EEELi32EdSV_dSE_dSV_NSR_13OpMultiplyAddEEENSB_ILi1ELi1EEEEELi1ELb0EbEENSB_ILi0ELi0EEES1B_Li1EEELi3ELNS1_23SharedMemoryClearOptionE0EbEENS_8epilogue11threadblock8EpilogueIS7_S1A_Li1ENS1G_27PredicatedTileIteratorBlas3INS1G_26OutputTileOptimalThreadMapINS1G_15OutputTileShapeILi64ELi8ELi2ELi1ELi1EEENS1K_ILi1ELi4ELi1ELi1ELi4EEELi128ELi1ELi64EEEdLNS_8BlasModeE1EEENS1F_4warp24FragmentIteratorTensorOpIS12_S15_dNSK_IdLi2ELb1EEESV_EENS1Q_20TileIteratorTensorOpIS12_S15_dSV_EENS1G_18SharedLoadIteratorINS1N_18CompactedThreadMapEdLi8EEENS1F_6thread17LinearCombinationIdLi1EddLNS1Z_9ScaleType4KindE0ELNS_15FloatRoundStyleE2EdEENSB_ILi0ELi4EEELi1ELi1EEENS4_30GemmIdentityThreadblockSwizzleILi1EEELNS_8FillModeE2EEEEEvNT_6ParamsE)
        /*0068*/ 	.short	0x0380
        /*006a*/ 	.short	0x0170


	//----- nvinfo : EIATTR_SW_WAR
	.align		4
.L_34:
        /*006c*/ 	.byte	0x04, 0x36
        /*006e*/ 	.short	(.L_36 - .L_35)
.L_35:
        /*0070*/ 	.word	0x00000008
.L_36:


//--------------------- .nv.callgraph             --------------------------
	.section	.nv.callgraph,"",@"SHT_CUDA_CALLGRAPH"
	.align	4
	.sectionentsize	8
	.align		4
        /*0000*/ 	.word	0x00000000
	.align		4
        /*0004*/ 	.word	0xffffffff
	.align		4
        /*0008*/ 	.word	0x00000000
	.align		4
        /*000c*/ 	.word	0xfffffffe
	.align		4
        /*0010*/ 	.word	0x00000000
	.align		4
        /*0014*/ 	.word	0xfffffffd
	.align		4
        /*0018*/ 	.word	0x00000000
	.align		4
        /*001c*/ 	.word	0xfffffffc


//--------------------- .nv.constant4             --------------------------
	.section	.nv.constant4,"a",@progbits
	.align	8
	.align		8
.nv.constant4:
        /*0000*/ 	.dword	_ZN39_INTERNAL_36e452b5_4_k_cu_88667901_33754cuda3std3__45__cpo5beginE
	.align		8
        /*0008*/ 	.dword	_ZN39_INTERNAL_36e452b5_4_k_cu_88667901_33754cuda3std3__45__cpo3endE
	.align		8
        /*0010*/ 	.dword	_ZN39_INTERNAL_36e452b5_4_k_cu_88667901_33754cuda3std3__45__cpo6cbeginE
	.align		8
        /*0018*/ 	.dword	_ZN39_INTERNAL_36e452b5_4_k_cu_88667901_33754cuda3std3__45__cpo4cendE
	.align		8
        /*0020*/ 	.dword	_ZN39_INTERNAL_36e452b5_4_k_cu_88667901_33754cuda3std3__441_GLOBAL__N__36e452b5_4_k_cu_88667901_33756ignoreE
	.align		8
        /*0028*/ 	.dword	_ZN39_INTERNAL_36e452b5_4_k_cu_88667901_33754cuda3std3__419piecewise_constructE
	.align		8
        /*0030*/ 	.dword	_ZN39_INTERNAL_36e452b5_4_k_cu_88667901_33754cuda3std3__48in_placeE
	.align		8
        /*0038*/ 	.dword	_ZN39_INTERNAL_36e452b5_4_k_cu_88667901_33754cuda3std6ranges3__45__cpo4swapE
	.align		8
        /*0040*/ 	.dword	_ZN39_INTERNAL_36e452b5_4_k_cu_88667901_33754cuda3std6ranges3__45__cpo9iter_moveE
	.align		8
        /*0048*/ 	.dword	_ZN39_INTERNAL_36e452b5_4_k_cu_88667901_33754cute7productE
	.align		8
        /*0050*/ 	.dword	_ZN39_INTERNAL_36e452b5_4_k_cu_88667901_33754cute1_E


//--------------------- .text._ZN7cutlass6KernelINS_4gemm6kernel14RankKUniversalINS1_11threadblock13MmaMultistageINS1_9GemmShapeILi64ELi64ELi16EEENS_9transform11threadblock28PredicatedTileAccessIteratorINS_11MatrixShapeILi64ELi16EEEdNS_6layout11ColumnMajorELi1ENS8_31PitchLinearWarpStripedThreadMapINS_16PitchLinearShapeILi64ELi16EEELi128ENSG_ILi16ELi2EEELi1EEENS_5ArrayIdLi1ELb1EEELb0ENSD_9NoPermuteEEENS9_25RegularTileAccessIteratorISC_dNSD_43ColumnMajorTensorOpMultiplicandCongruous64bELi1ESJ_Li8EEELNS_4arch14CacheOperation4KindE0ENSA_INSB_ILi16ELi64EEEdNSD_8RowMajorELi0ESJ_SL_Lb0ESM_EENSO_ISU_dNSD_40RowMajorTensorOpMultiplicandCongruous64bELi0ESJ_Li8EEELST_0EdSV_NS4_9MmaPolicyINS1_4warp11MmaTensorOpINS6_ILi32ELi32ELi16EEEdSP_dSX_dSV_NS10_17MmaTensorOpPolicyINSR_3MmaINS6_ILi8ELi8ELi4EEELi32EdSV_dSE_dSV_NSR_13OpMultiplyAddEEENSB_ILi1ELi1EEEEELi1ELb0EbEENSB_ILi0ELi0EEES1B_Li1EEELi3ELNS1_23SharedMemoryClearOptionE0EbEENS_8epilogue11threadblock8EpilogueIS7_S1A_Li1ENS1G_27PredicatedTileIteratorBlas3INS1G_26OutputTileOptimalThreadMapINS1G_15OutputTileShapeILi64ELi8ELi2ELi1ELi1EEENS1K_ILi1ELi4ELi1ELi1ELi4EEELi128ELi1ELi64EEEdLNS_8BlasModeE1EEENS1F_4warp24FragmentIteratorTensorOpIS12_S15_dNSK_IdLi2ELb1EEESV_EENS1Q_20TileIteratorTensorOpIS12_S15_dSV_EENS1G_18SharedLoadIteratorINS1N_18CompactedThreadMapEdLi8EEENS1F_6thread17LinearCombinationIdLi1EddLNS1Z_9ScaleType4KindE0ELNS_15FloatRoundStyleE2EdEENSB_ILi0ELi4EEELi1ELi1EEENS4_30GemmIdentityThreadblockSwizzleILi1EEELNS_8FillModeE2EEEEEvNT_6ParamsE --------------------------
	.section	.text._ZN7cutlass6KernelINS_4gemm6kernel14RankKUniversalINS1_11threadblock13MmaMultistageINS1_9GemmShapeILi64ELi64ELi16EEENS_9transform11threadblock28PredicatedTileAccessIteratorINS_11MatrixShapeILi64ELi16EEEdNS_6layout11ColumnMajorELi1ENS8_31PitchLinearWarpStripedThreadMapINS_16PitchLinearShapeILi64ELi16EEELi128ENSG_ILi16ELi2EEELi1EEENS_5ArrayIdLi1ELb1EEELb0ENSD_9NoPermuteEEENS9_25RegularTileAccessIteratorISC_dNSD_43ColumnMajorTensorOpMultiplicandCongruous64bELi1ESJ_Li8EEELNS_4arch14CacheOperation4KindE0ENSA_INSB_ILi16ELi64EEEdNSD_8RowMajorELi0ESJ_SL_Lb0ESM_EENSO_ISU_dNSD_40RowMajorTensorOpMultiplicandCongruous64bELi0ESJ_Li8EEELST_0EdSV_NS4_9MmaPolicyINS1_4warp11MmaTensorOpINS6_ILi32ELi32ELi16EEEdSP_dSX_dSV_NS10_17MmaTensorOpPolicyINSR_3MmaINS6_ILi8ELi8ELi4EEELi32EdSV_dSE_dSV_NSR_13OpMultiplyAddEEENSB_ILi1ELi1EEEEELi1ELb0EbEENSB_ILi0ELi0EEES1B_Li1EEELi3ELNS1_23SharedMemoryClearOptionE0EbEENS_8epilogue11threadblock8EpilogueIS7_S1A_Li1ENS1G_27PredicatedTileIteratorBlas3INS1G_26OutputTileOptimalThreadMapINS1G_15OutputTileShapeILi64ELi8ELi2ELi1ELi1EEENS1K_ILi1ELi4ELi1ELi1ELi4EEELi128ELi1ELi64EEEdLNS_8BlasModeE1EEENS1F_4warp24FragmentIteratorTensorOpIS12_S15_dNSK_IdLi2ELb1EEESV_EENS1Q_20TileIteratorTensorOpIS12_S15_dSV_EENS1G_18SharedLoadIteratorINS1N_18CompactedThreadMapEdLi8EEENS1F_6thread17LinearCombinationIdLi1EddLNS1Z_9ScaleType4KindE0ELNS_15FloatRoundStyleE2EdEENSB_ILi0ELi4EEELi1ELi1EEENS4_30GemmIdentityThreadblockSwizzleILi1EEELNS_8FillModeE2EEEEEvNT_6ParamsE,"ax",@progbits
	.align	128
.text._ZN7cutlass6KernelINS_4gemm6kernel14RankKUniversalINS1_11threadblock13MmaMultistageINS1_9GemmShapeILi64ELi64ELi16EEENS_9transform11threadblock28PredicatedTileAccessIteratorINS_11MatrixShapeILi64ELi16EEEdNS_6layout11ColumnMajorELi1ENS8_31PitchLinearWarpStripedThreadMapINS_16PitchLinearShapeILi64ELi16EEELi128ENSG_ILi16ELi2EEELi1EEENS_5ArrayIdLi1ELb1EEELb0ENSD_9NoPermuteEEENS9_25RegularTileAccessIteratorISC_dNSD_43ColumnMajorTensorOpMultiplicandCongruous64bELi1ESJ_Li8EEELNS_4arch14CacheOperation4KindE0ENSA_INSB_ILi16ELi64EEEdNSD_8RowMajorELi0ESJ_SL_Lb0ESM_EENSO_ISU_dNSD_40RowMajorTensorOpMultiplicandCongruous64bELi0ESJ_Li8EEELST_0EdSV_NS4_9MmaPolicyINS1_4warp11MmaTensorOpINS6_ILi32ELi32ELi16EEEdSP_dSX_dSV_NS10_17MmaTensorOpPolicyINSR_3MmaINS6_ILi8ELi8ELi4EEELi32EdSV_dSE_dSV_NSR_13OpMultiplyAddEEENSB_ILi1ELi1EEEEELi1ELb0EbEENSB_ILi0ELi0EEES1B_Li1EEELi3ELNS1_23SharedMemoryClearOptionE0EbEENS_8epilogue11threadblock8EpilogueIS7_S1A_Li1ENS1G_27PredicatedTileIteratorBlas3INS1G_26OutputTileOptimalThreadMapINS1G_15OutputTileShapeILi64ELi8ELi2ELi1ELi1EEENS1K_ILi1ELi4ELi1ELi1ELi4EEELi128ELi1ELi64EEEdLNS_8BlasModeE1EEENS1F_4warp24FragmentIteratorTensorOpIS12_S15_dNSK_IdLi2ELb1EEESV_EENS1Q_20TileIteratorTensorOpIS12_S15_dSV_EENS1G_18SharedLoadIteratorINS1N_18CompactedThreadMapEdLi8EEENS1F_6thread17LinearCombinationIdLi1EddLNS1Z_9ScaleType4KindE0ELNS_15FloatRoundStyleE2EdEENSB_ILi0ELi4EEELi1ELi1EEENS4_30GemmIdentityThreadblockSwizzleILi1EEELNS_8FillModeE2EEEEEvNT_6ParamsE:
        .type           _ZN7cutlass6KernelINS_4gemm6kernel14RankKUniversalINS1_11threadblock13MmaMultistageINS1_9GemmShapeILi64ELi64ELi16EEENS_9transform11threadblock28PredicatedTileAccessIteratorINS_11MatrixShapeILi64ELi16EEEdNS_6layout11ColumnMajorELi1ENS8_31PitchLinearWarpStripedThreadMapINS_16PitchLinearShapeILi64ELi16EEELi128ENSG_ILi16ELi2EEELi1EEENS_5ArrayIdLi1ELb1EEELb0ENSD_9NoPermuteEEENS9_25RegularTileAccessIteratorISC_dNSD_43ColumnMajorTensorOpMultiplicandCongruous64bELi1ESJ_Li8EEELNS_4arch14CacheOperation4KindE0ENSA_INSB_ILi16ELi64EEEdNSD_8RowMajorELi0ESJ_SL_Lb0ESM_EENSO_ISU_dNSD_40RowMajorTensorOpMultiplicandCongruous64bELi0ESJ_Li8EEELST_0EdSV_NS4_9MmaPolicyINS1_4warp11MmaTensorOpINS6_ILi32ELi32ELi16EEEdSP_dSX_dSV_NS10_17MmaTensorOpPolicyINSR_3MmaINS6_ILi8ELi8ELi4EEELi32EdSV_dSE_dSV_NSR_13OpMultiplyAddEEENSB_ILi1ELi1EEEEELi1ELb0EbEENSB_ILi0ELi0EEES1B_Li1EEELi3ELNS1_23SharedMemoryClearOptionE0EbEENS_8epilogue11threadblock8EpilogueIS7_S1A_Li1ENS1G_27PredicatedTileIteratorBlas3INS1G_26OutputTileOptimalThreadMapINS1G_15OutputTileShapeILi64ELi8ELi2ELi1ELi1EEENS1K_ILi1ELi4ELi1ELi1ELi4EEELi128ELi1ELi64EEEdLNS_8BlasModeE1EEENS1F_4warp24FragmentIteratorTensorOpIS12_S15_dNSK_IdLi2ELb1EEESV_EENS1Q_20TileIteratorTensorOpIS12_S15_dSV_EENS1G_18SharedLoadIteratorINS1N_18CompactedThreadMapEdLi8EEENS1F_6thread17LinearCombinationIdLi1EddLNS1Z_9ScaleType4KindE0ELNS_15FloatRoundStyleE2EdEENSB_ILi0ELi4EEELi1ELi1EEENS4_30GemmIdentityThreadblockSwizzleILi1EEELNS_8FillModeE2EEEEEvNT_6ParamsE,@function
        .size           _ZN7cutlass6KernelINS_4gemm6kernel14RankKUniversalINS1_11threadblock13MmaMultistageINS1_9GemmShapeILi64ELi64ELi16EEENS_9transform11threadblock28PredicatedTileAccessIteratorINS_11MatrixShapeILi64ELi16EEEdNS_6layout11ColumnMajorELi1ENS8_31PitchLinearWarpStripedThreadMapINS_16PitchLinearShapeILi64ELi16EEELi128ENSG_ILi16ELi2EEELi1EEENS_5ArrayIdLi1ELb1EEELb0ENSD_9NoPermuteEEENS9_25RegularTileAccessIteratorISC_dNSD_43ColumnMajorTensorOpMultiplicandCongruous64bELi1ESJ_Li8EEELNS_4arch14CacheOperation4KindE0ENSA_INSB_ILi16ELi64EEEdNSD_8RowMajorELi0ESJ_SL_Lb0ESM_EENSO_ISU_dNSD_40RowMajorTensorOpMultiplicandCongruous64bELi0ESJ_Li8EEELST_0EdSV_NS4_9MmaPolicyINS1_4warp11MmaTensorOpINS6_ILi32ELi32ELi16EEEdSP_dSX_dSV_NS10_17MmaTensorOpPolicyINSR_3MmaINS6_ILi8ELi8ELi4EEELi32EdSV_dSE_dSV_NSR_13OpMultiplyAddEEENSB_ILi1ELi1EEEEELi1ELb0EbEENSB_ILi0ELi0EEES1B_Li1EEELi3ELNS1_23SharedMemoryClearOptionE0EbEENS_8epilogue11threadblock8EpilogueIS7_S1A_Li1ENS1G_27PredicatedTileIteratorBlas3INS1G_26OutputTileOptimalThreadMapINS1G_15OutputTileShapeILi64ELi8ELi2ELi1ELi1EEENS1K_ILi1ELi4ELi1ELi1ELi4EEELi128ELi1ELi64EEEdLNS_8BlasModeE1EEENS1F_4warp24FragmentIteratorTensorOpIS12_S15_dNSK_IdLi2ELb1EEESV_EENS1Q_20TileIteratorTensorOpIS12_S15_dSV_EENS1G_18SharedLoadIteratorINS1N_18CompactedThreadMapEdLi8EEENS1F_6thread17LinearCombinationIdLi1EddLNS1Z_9ScaleType4KindE0ELNS_15FloatRoundStyleE2EdEENSB_ILi0ELi4EEELi1ELi1EEENS4_30GemmIdentityThreadblockSwizzleILi1EEELNS_8FillModeE2EEEEEvNT_6ParamsE,(.L_x_341 - _ZN7cutlass6KernelINS_4gemm6kernel14RankKUniversalINS1_11threadblock13MmaMultistageINS1_9GemmShapeILi64ELi64ELi16EEENS_9transform11threadblock28PredicatedTileAccessIteratorINS_11MatrixShapeILi64ELi16EEEdNS_6layout11ColumnMajorELi1ENS8_31PitchLinearWarpStripedThreadMapINS_16PitchLinearShapeILi64ELi16EEELi128ENSG_ILi16ELi2EEELi1EEENS_5ArrayIdLi1ELb1EEELb0ENSD_9NoPermuteEEENS9_25RegularTileAccessIteratorISC_dNSD_43ColumnMajorTensorOpMultiplicandCongruous64bELi1ESJ_Li8EEELNS_4arch14CacheOperation4KindE0ENSA_INSB_ILi16ELi64EEEdNSD_8RowMajorELi0ESJ_SL_Lb0ESM_EENSO_ISU_dNSD_40RowMajorTensorOpMultiplicandCongruous64bELi0ESJ_Li8EEELST_0EdSV_NS4_9MmaPolicyINS1_4warp11MmaTensorOpINS6_ILi32ELi32ELi16EEEdSP_dSX_dSV_NS10_17MmaTensorOpPolicyINSR_3MmaINS6_ILi8ELi8ELi4EEELi32EdSV_dSE_dSV_NSR_13OpMultiplyAddEEENSB_ILi1ELi1EEEEELi1ELb0EbEENSB_ILi0ELi0EEES1B_Li1EEELi3ELNS1_23SharedMemoryClearOptionE0EbEENS_8epilogue11threadblock8EpilogueIS7_S1A_Li1ENS1G_27PredicatedTileIteratorBlas3INS1G_26OutputTileOptimalThreadMapINS1G_15OutputTileShapeILi64ELi8ELi2ELi1ELi1EEENS1K_ILi1ELi4ELi1ELi1ELi4EEELi128ELi1ELi64EEEdLNS_8BlasModeE1EEENS1F_4warp24FragmentIteratorTensorOpIS12_S15_dNSK_IdLi2ELb1EEESV_EENS1Q_20TileIteratorTensorOpIS12_S15_dSV_EENS1G_18SharedLoadIteratorINS1N_18CompactedThreadMapEdLi8EEENS1F_6thread17LinearCombinationIdLi1EddLNS1Z_9ScaleType4KindE0ELNS_15FloatRoundStyleE2EdEENSB_ILi0ELi4EEELi1ELi1EEENS4_30GemmIdentityThreadblockSwizzleILi1EEELNS_8FillModeE2EEEEEvNT_6ParamsE)
        .other          _ZN7cutlass6KernelINS_4gemm6kernel14RankKUniversalINS1_11threadblock13MmaMultistageINS1_9GemmShapeILi64ELi64ELi16EEENS_9transform11threadblock28PredicatedTileAccessIteratorINS_11MatrixShapeILi64ELi16EEEdNS_6layout11ColumnMajorELi1ENS8_31PitchLinearWarpStripedThreadMapINS_16PitchLinearShapeILi64ELi16EEELi128ENSG_ILi16ELi2EEELi1EEENS_5ArrayIdLi1ELb1EEELb0ENSD_9NoPermuteEEENS9_25RegularTileAccessIteratorISC_dNSD_43ColumnMajorTensorOpMultiplicandCongruous64bELi1ESJ_Li8EEELNS_4arch14CacheOperation4KindE0ENSA_INSB_ILi16ELi64EEEdNSD_8RowMajorELi0ESJ_SL_Lb0ESM_EENSO_ISU_dNSD_40RowMajorTensorOpMultiplicandCongruous64bELi0ESJ_Li8EEELST_0EdSV_NS4_9MmaPolicyINS1_4warp11MmaTensorOpINS6_ILi32ELi32ELi16EEEdSP_dSX_dSV_NS10_17MmaTensorOpPolicyINSR_3MmaINS6_ILi8ELi8ELi4EEELi32EdSV_dSE_dSV_NSR_13OpMultiplyAddEEENSB_ILi1ELi1EEEEELi1ELb0EbEENSB_ILi0ELi0EEES1B_Li1EEELi3ELNS1_23SharedMemoryClearOptionE0EbEENS_8epilogue11threadblock8EpilogueIS7_S1A_Li1ENS1G_27PredicatedTileIteratorBlas3INS1G_26OutputTileOptimalThreadMapINS1G_15OutputTileShapeILi64ELi8ELi2ELi1ELi1EEENS1K_ILi1ELi4ELi1ELi1ELi4EEELi128ELi1ELi64EEEdLNS_8BlasModeE1EEENS1F_4warp24FragmentIteratorTensorOpIS12_S15_dNSK_IdLi2ELb1EEESV_EENS1Q_20TileIteratorTensorOpIS12_S15_dSV_EENS1G_18SharedLoadIteratorINS1N_18CompactedThreadMapEdLi8EEENS1F_6thread17LinearCombinationIdLi1EddLNS1Z_9ScaleType4KindE0ELNS_15FloatRoundStyleE2EdEENSB_ILi0ELi4EEELi1ELi1EEENS4_30GemmIdentityThreadblockSwizzleILi1EEELNS_8FillModeE2EEEEEvNT_6ParamsE,@"STO_CUDA_ENTRY STV_DEFAULT"
_ZN7cutlass6KernelINS_4gemm6kernel14RankKUniversalINS1_11threadblock13MmaMultistageINS1_9GemmShapeILi64ELi64ELi16EEENS_9transform11threadblock28PredicatedTileAccessIteratorINS_11MatrixShapeILi64ELi16EEEdNS_6layout11ColumnMajorELi1ENS8_31PitchLinearWarpStripedThreadMapINS_16PitchLinearShapeILi64ELi16EEELi128ENSG_ILi16ELi2EEELi1EEENS_5ArrayIdLi1ELb1EEELb0ENSD_9NoPermuteEEENS9_25RegularTileAccessIteratorISC_dNSD_43ColumnMajorTensorOpMultiplicandCongruous64bELi1ESJ_Li8EEELNS_4arch14CacheOperation4KindE0ENSA_INSB_ILi16ELi64EEEdNSD_8RowMajorELi0ESJ_SL_Lb0ESM_EENSO_ISU_dNSD_40RowMajorTensorOpMultiplicandCongruous64bELi0ESJ_Li8EEELST_0EdSV_NS4_9MmaPolicyINS1_4warp11MmaTensorOpINS6_ILi32ELi32ELi16EEEdSP_dSX_dSV_NS10_17MmaTensorOpPolicyINSR_3MmaINS6_ILi8ELi8ELi4EEELi32EdSV_dSE_dSV_NSR_13OpMultiplyAddEEENSB_ILi1ELi1EEEEELi1ELb0EbEENSB_ILi0ELi0EEES1B_Li1EEELi3ELNS1_23SharedMemoryClearOptionE0EbEENS_8epilogue11threadblock8EpilogueIS7_S1A_Li1ENS1G_27PredicatedTileIteratorBlas3INS1G_26OutputTileOptimalThreadMapINS1G_15OutputTileShapeILi64ELi8ELi2ELi1ELi1EEENS1K_ILi1ELi4ELi1ELi1ELi4EEELi128ELi1ELi64EEEdLNS_8BlasModeE1EEENS1F_4warp24FragmentIteratorTensorOpIS12_S15_dNSK_IdLi2ELb1EEESV_EENS1Q_20TileIteratorTensorOpIS12_S15_dSV_EENS1G_18SharedLoadIteratorINS1N_18CompactedThreadMapEdLi8EEENS1F_6thread17LinearCombinationIdLi1EddLNS1Z_9ScaleType4KindE0ELNS_15FloatRoundStyleE2EdEENSB_ILi0ELi4EEELi1ELi1EEENS4_30GemmIdentityThreadblockSwizzleILi1EEELNS_8FillModeE2EEEEEvNT_6ParamsE:
[----:B------:R-:W-:Y:S08]  /*0000*/  LDC R1, c[0x0][0x37c] ;  /* 0x0000df00ff017b82 */ /* 0x000ff00000000800 */
[----:B------:R-:W1:Y:S01]  /*0010*/  LDC.64 R2, c[0x0][0x468] ;  /* 0x00011a00ff027b82 */ /* 0x000e620000000a00 */
[----:B------:R-:W2:Y:S01]  /*0020*/  LDCU UR6, c[0x0][0x398] ;  /* 0x00007300ff0677ac */ /* 0x000ea20008000800 */
[----:B------:R-:W3:Y:S06]  /*0030*/  LDCU.U8 UR5, c[0x0][0x4e8] ;  /* 0x00009d00ff0577ac */ /* 0x000eec0008000000 */
[----:B------:R-:W4:Y:S01]  /*0040*/  LDC.64 R4, c[0x0][0x460] ;  /* 0x00011800ff047b82 */ /* 0x000f220000000a00 */
[----:B------:R-:W3:Y:S07]  /*0050*/  LDCU UR4, c[0x0][0x390] ;  /* 0x00007200ff0477ac */ /* 0x000eee0008000800 */
[----:B------:R-:W3:Y:S08]  /*0060*/  S2UR UR7, SR_CTAID.Y ;  /* 0x00000000000779c3 */ /* 0x000ef00000002600 */
[----:B------:R-:W3:Y:S01]  /*0070*/  S2UR UR8, SR_CTAID.X ;  /* 0x00000000000879c3 */ /* 0x000ee20000002500 */
[----:B-1----:R-:W-:Y:S01]  /*0080*/  DSETP.NEU.AND P0, PT, R2, 1, PT ;  /* 0x3ff000000200742a */ /* 0x002fe20003f0d000 */
[----:B------:R-:W-:-:S06]  /*0090*/  IMAD.MOV.U32 R2, RZ, RZ, -0x1 ;  /* 0xffffffffff027424 */ /* 0x000fcc00078e00ff */
[----:B------:R-:W1:Y:S01]  /*00a0*/  LDC R0, c[0x0][0x38c] ;  /* 0x0000e300ff007b82 */ /* 0x000e620000000800 */
[----:B----4-:R-:W-:Y:S01]  /*00b0*/  DSETP.EQ.AND P0, PT, R4, RZ, !P0 ;  /* 0x000000ff0400722a */ /* 0x010fe20004702000 */
[----:B--2---:R-:W-:-:S05]  /*00c0*/  SHF.L.U32 R2, R2, UR6, RZ ;  /* 0x0000000602027c19 */ /* 0x004fca00080006ff */
[----:B---3--:R-:W-:Y:S01]  /*00d0*/  ISETP.NE.AND P0, PT, RZ, UR5, P0 ;  /* 0x00000005ff007c0c */ /* 0x008fe20008705270 */
[----:B------:R-:W-:Y:S02]  /*00e0*/  USHF.L.U32 UR7, UR7, UR6, URZ ;  /* 0x0000000607077299 */ /* 0x000fe400080006ff */
[----:B------:R-:W-:Y:S01]  /*00f0*/  USHF.R.U32.HI UR6, URZ, UR6, UR8 ;  /* 0x00000006ff067299 */ /* 0x000fe20008011608 */
[----:B------:R-:W-:-:S05]  /*0100*/  LOP3.LUT R20, R2, UR8, RZ, 0xc, !PT ;  /* 0x0000000802147c12 */ /* 0x000fca000f8e0cff */
[----:B------:R-:W-:Y:S01]  /*0110*/  VIADD R20, R20, UR7 ;  /* 0x0000000714147c36 */ /* 0x000fe20008000000 */
[----:B-1----:R-:W-:-:S04]  /*0120*/  ISETP.LE.OR P0, PT, R0, UR6, P0 ;  /* 0x0000000600007c0c */ /* 0x002fc80008703670 */
[----:B------:R-:W-:-:S13]  /*0130*/  ISETP.GE.OR P0, PT, R20, UR4, P0 ;  /* 0x0000000414007c0c */ /* 0x000fda0008706670 */
[----:B------:R-:W-:Y:S05]  /*0140*/  @P0 EXIT ;  /* 0x000000000000094d */ /* 0x000fea0003800000 */
[----:B------:R-:W-:Y:S01]  /*0150*/  USHF.L.U32 UR16, UR6, 0x6, URZ ;  /* 0x0000000606107899 */ /* 0x000fe200080006ff */
[----:B------:R-:W-:-:S05]  /*0160*/  LEA R0, R20, 0x40, 0x6 ;  /* 0x0000004014007811 */ /* 0x000fca00078e30ff */
[----:B------:R-:W-:-:S13]  /*0170*/  ISETP.LE.AND P0, PT, R0, UR16, PT ;  /* 0x0000001000007c0c */ /* 0x000fda000bf03270 */
[----:B------:R-:W-:Y:S05]  /*0180*/  @P0 EXIT ;  /* 0x000000000000094d */ /* 0x000fea0003800000 */
[----:B------:R-:W1:Y:S01]  /*0190*/  LDCU UR9, c[0x0][0x490] ;  /* 0x00009200ff0977ac */ /* 0x000e620008000800 */
[----:B------:R-:W2:Y:S01]  /*01a0*/  S2R R0, SR_CTAID.Z ;  /* 0x0000000000007919 */ /* 0x000ea20000002700 */
[----:B------:R-:W3:Y:S01]  /*01b0*/  LDCU UR8, c[0x0][0x388] ;  /* 0x00007100ff0877ac */ /* 0x000ee20008000800 */
[----:B------:R-:W4:Y:S01]  /*01c0*/  LDCU.64 UR6, c[0x0][0x4a0] ;  /* 0x00009400ff0677ac */ /* 0x000f220008000a00 */
[----:B------:R-:W4:Y:S01]  /*01d0*/  LDCU.64 UR4, c[0x0][0x4a8] ;  /* 0x00009500ff0477ac */ /* 0x000f220008000a00 */
[----:B------:R-:W2:Y:S01]  /*01e0*/  LDCU.64 UR14, c[0x0][0x358] ;  /* 0x00006b00ff0e77ac */ /* 0x000ea20008000a00 */
[----:B-1----:R-:W-:Y:S01]  /*01f0*/  UISETP.GT.U32.AND UP0, UPT, UR9, 0x1, UPT ;  /* 0x000000010900788c */ /* 0x002fe2000bf04070 */
[----:B---3--:R-:W-:Y:S02]  /*0200*/  MOV R33, UR8 ;  /* 0x0000000800217c02 */ /* 0x008fe40008000f00 */
[----:B----4-:R-:W-:Y:S01]  /*0210*/  MOV R6, UR6 ;  /* 0x0000000600067c02 */ /* 0x010fe20008000f00 */
[----:B------:R-:W-:Y:S01]  /*0220*/  IMAD.U32 R7, RZ, RZ, UR7 ;  /* 0x00000007ff077e24 */ /* 0x000fe2000f8e00ff */
[----:B------:R-:W-:Y:S01]  /*0230*/  MOV R4, UR4 ;  /* 0x0000000400047c02 */ /* 0x000fe20008000f00 */
[----:B------:R-:W-:-:S03]  /*0240*/  IMAD.U32 R5, RZ, RZ, UR5 ;  /* 0x00000005ff057e24 */ /* 0x000fc6000f8e00ff */
[----:B------:R-:W-:Y:S05]  /*0250*/  BRA.U UP0, `(.L_x_0) ;  /* 0x0000000100207547 */ /* 0x000fea000b800000 */
[----:B------:R-:W1:Y:S01]  /*0260*/  LDC R2, c[0x0][0x394] ;  /* 0x0000e500ff027b82 */ /* 0x000e620000000800 */
[----:B--2---:R-:W-:-:S07]  /*0270*/  IADD3 R3, PT, PT, R0, 0x1, RZ ;  /* 0x0000000100037810 */ /* 0x004fce0007ffe0ff */
[----:B------:R-:W2:Y:S01]  /*0280*/  LDC R33, c[0x0][0x498] ;  /* 0x00012600ff217b82 */ /* 0x000ea20000000800 */
[----:B-1----:R-:W-:Y:S01]  /*0290*/  ISETP.GE.AND P0, PT, R3, R2, PT ;  /* 0x000000020300720c */ /* 0x002fe20003f06270 */
[----:B--2---:R-:W-:-:S05]  /*02a0*/  IMAD R24, R0, R33, RZ ;  /* 0x0000002100187224 */ /* 0x004fca00078e02ff */
[----:B------:R-:W-:-:S07]  /*02b0*/  IADD3 R33, PT, PT, R24, R33, RZ ;  /* 0x0000002118217210 */ /* 0x000fce0007ffe0ff */
[----:B------:R-:W1:Y:S01]  /*02c0*/  @P0 LDC R33, c[0x0][0x388] ;  /* 0x0000e200ff210b82 */ /* 0x000e620000000800 */
[----:B------:R-:W-:Y:S05]  /*02d0*/  BRA `(.L_x_1) ;  /* 0x0000000000607947 */ /* 0x000fea0003800000 */
.L_x_0:
[----:B------:R-:W-:Y:S01]  /*02e0*/  UISETP.NE.AND UP0, UPT, UR9, 0x3, UPT ;  /* 0x000000030900788c */ /* 0x000fe2000bf05270 */
[----:B------:R-:W-:-:S08]  /*02f0*/  MOV R24, RZ ;  /* 0x000000ff00187202 */ /* 0x000fd00000000f00 */
[----:B------:R-:W-:Y:S05]  /*0300*/  BRA.U !UP0, `(.L_x_2) ;  /* 0x00000001083c7547 */ /* 0x000fea000b800000 */
[----:B------:R-:W-:-:S09]  /*0310*/  UISETP.NE.AND UP0, UPT, UR9, 0x2, UPT ;  /* 0x000000020900788c */ /* 0x000fd2000bf05270 */
[----:B------:R-:W-:Y:S05]  /*0320*/  BRA.U UP0, `(.L_x_1) ;  /* 0x00000001004c7547 */ /* 0x000fea000b800000 */
[----:B------:R-:W2:Y:S08]  /*0330*/  LDC.64 R8, c[0x0][0x4c0] ;  /* 0x00013000ff087b82 */ /* 0x000eb00000000a00 */
[----:B------:R-:W1:Y:S08]  /*0340*/  LDC.64 R2, c[0x0][0x4c8] ;  /* 0x00013200ff027b82 */ /* 0x000e700000000a00 */
[----:B------:R-:W3:Y:S08]  /*0350*/  LDC.64 R6, c[0x0][0x4a0] ;  /* 0x00012800ff067b82 */ /* 0x000ef00000000a00 */
[----:B------:R-:W4:Y:S01]  /*0360*/  LDC.64 R4, c[0x0][0x4a8] ;  /* 0x00012a00ff047b82 */ /* 0x000f220000000a00 */
[----:B--2---:R-:W-:-:S04]  /*0370*/  IMAD.WIDE.U32 R12, R0, R8, RZ ;  /* 0x00000008000c7225 */ /* 0x004fc800078e00ff */
[C---:B------:R-:W-:Y:S02]  /*0380*/  IMAD R9, R0.reuse, R9, R13 ;  /* 0x0000000900097224 */ /* 0x040fe400078e020d */
[----:B-1----:R-:W-:-:S04]  /*0390*/  IMAD.WIDE.U32 R10, R0, R2, RZ ;  /* 0x00000002000a7225 */ /* 0x002fc800078e00ff */
[----:B------:R-:W-:Y:S01]  /*03a0*/  IMAD R3, R0, R3, R11 ;  /* 0x0000000300037224 */ /* 0x000fe200078e020b */
[----:B---3--:R-:W-:-:S04]  /*03b0*/  LEA R6, P1, R12, R6, 0x3 ;  /* 0x000000060c067211 */ /* 0x008fc800078218ff */
[----:B------:R-:W-:Y:S02]  /*03c0*/  LEA.HI.X R7, R12, R7, R9, 0x3, P1 ;  /* 0x000000070c077211 */ /* 0x000fe400008f1c09 */
[----:B----4-:R-:W-:-:S04]  /*03d0*/  LEA R4, P0, R10, R4, 0x3 ;  /* 0x000000040a047211 */ /* 0x010fc800078018ff */
[----:B------:R-:W-:Y:S01]  /*03e0*/  LEA.HI.X R5, R10, R5, R3, 0x3, P0 ;  /* 0x000000050a057211 */ /* 0x000fe200000f1c03 */
[----:B------:R-:W-:Y:S08]  /*03f0*/  BRA `(.L_x_1) ;  /* 0x0000000000187947 */ /* 0x000ff00003800000 */
.L_x_2:
[----:B------:R-:W2:Y:S08]  /*0400*/  LDC.64 R6, c[0x0][0x4a0] ;  /* 0x00012800ff067b82 */ /* 0x000eb00000000a00 */
[----:B------:R-:W1:Y:S01]  /*0410*/  LDC.64 R4, c[0x0][0x4a8] ;  /* 0x00012a00ff047b82 */ /* 0x000e620000000a00 */
[----:B--2---:R-:W-:-:S06]  /*0420*/  IMAD.WIDE.U32 R6, R0, 0x8, R6 ;  /* 0x0000000800067825 */ /* 0x004fcc00078e0006 */
[----:B------:R-:W4:Y:S01]  /*0430*/  LDG.E.64 R6, desc[UR14][R6.64] ;  /* 0x0000000e06067981 */ /* 0x000f22000c1e1b00 */
[----:B-1----:R-:W-:-:S06]  /*0440*/  IMAD.WIDE.U32 R4, R0, 0x8, R4 ;  /* 0x0000000800047825 */ /* 0x002fcc00078e0004 */
[----:B------:R-:W4:Y:S02]  /*0450*/  LDG.E.64 R4, desc[UR14][R4.64] ;  /* 0x0000000e04047981 */ /* 0x000f24000c1e1b00 */
.L_x_1:
[----:B------:R-:W3:Y:S01]  /*0460*/  S2R R85, SR_TID.X ;  /* 0x0000000000557919 */ /* 0x000ee20000002100 */
[----:B-12---:R-:W-:Y:S01]  /*0470*/  IMAD.IADD R0, R33, 0x1, -R24 ;  /* 0x0000000121007824 */ /* 0x006fe200078e0a18 */
[----:B------:R-:W1:Y:S01]  /*0480*/  LDCU.64 UR12, c[0x0][0x380] ;  /* 0x00007000ff0c77ac */ /* 0x000e620008000a00 */
[----:B------:R-:W-:Y:S02]  /*0490*/  CS2R R54, SRZ ;  /* 0x0000000000367805 */ /* 0x000fe4000001ff00 */
[----:B------:R-:W-:Y:S01]  /*04a0*/  CS2R R52, SRZ ;  /* 0x0000000000347805 */ /* 0x000fe2000001ff00 */
[C---:B------:R-:W-:Y:S01]  /*04b0*/  VIADD R2, R0.reuse, 0xffffffff ;  /* 0xffffffff00027836 */ /* 0x040fe20000000000 */
[----:B------:R-:W-:Y:S01]  /*04c0*/  SHF.R.S32.HI R9, RZ, 0x1f, R0 ;  /* 0x0000001fff097819 */ /* 0x000fe20000011400 */
[----:B------:R-:W2:Y:S01]  /*04d0*/  LDCU.128 UR8, c[0x0][0x3b0] ;  /* 0x00007600ff0877ac */ /* 0x000ea20008000c00 */
[----:B------:R-:W-:Y:S01]  /*04e0*/  VIADD R3, R0, 0x1e ;  /* 0x0000001e00037836 */ /* 0x000fe20000000000 */
[----:B------:R-:W-:-:S02]  /*04f0*/  CS2R R50, SRZ ;  /* 0x0000000000327805 */ /* 0x000fc4000001ff00 */
[----:B------:R-:W-:Y:S01]  /*0500*/  LEA.HI R9, R9, R0, RZ, 0x4 ;  /* 0x0000000009097211 */ /* 0x000fe200078f20ff */
[----:B------:R-:W3:Y:S01]  /*0510*/  LDCU.128 UR4, c[0x0][0x3d0] ;  /* 0x00007a00ff0477ac */ /* 0x000ee20008000c00 */
[----:B------:R-:W-:Y:S02]  /*0520*/  ISETP.GE.U32.AND P5, PT, R2, 0x10, PT ;  /* 0x000000100200780c */ /* 0x000fe40003fa6070 */
[----:B------:R-:W-:Y:S02]  /*0530*/  CS2R R48, SRZ ;  /* 0x0000000000307805 */ /* 0x000fe4000001ff00 */
[----:B------:R-:W-:Y:S02]  /*0540*/  LOP3.LUT R9, R9, 0xfffffff0, RZ, 0xc0, !PT ;  /* 0xfffffff009097812 */ /* 0x000fe400078ec0ff */
[----:B------:R-:W-:Y:S02]  /*0550*/  CS2R R58, SRZ ;  /* 0x00000000003a7805 */ /* 0x000fe4000001ff00 */
[----:B------:R-:W-:-:S02]  /*0560*/  ISETP.GE.U32.AND P1, PT, R3, 0x1f, PT ;  /* 0x0000001f0300780c */ /* 0x000fc40003f26070 */
[----:B------:R-:W-:Y:S02]  /*0570*/  CS2R R56, SRZ ;  /* 0x0000000000387805 */ /* 0x000fe4000001ff00 */
[----:B------:R-:W-:Y:S01]  /*0580*/  CS2R R46, SRZ ;  /* 0x00000000002e7805 */ /* 0x000fe2000001ff00 */
[C---:B------:R-:W-:Y:S01]  /*0590*/  IMAD.IADD R9, R0.reuse, 0x1, -R9 ;  /* 0x0000000100097824 */ /* 0x040fe200078e0a09 */
[----:B------:R-:W-:Y:S01]  /*05a0*/  CS2R R44, SRZ ;  /* 0x00000000002c7805 */ /* 0x000fe2000001ff00 */
[----:B------:R-:W-:Y:S01]  /*05b0*/  VIADD R0, R0, 0xf ;  /* 0x0000000f00007836 */ /* 0x000fe20000000000 */
[----:B------:R-:W-:Y:S02]  /*05c0*/  CS2R R62, SRZ ;  /* 0x00000000003e7805 */ /* 0x000fe4000001ff00 */
[----:B------:R-:W-:Y:S02]  /*05d0*/  CS2R R60, SRZ ;  /* 0x00000000003c7805 */ /* 0x000fe4000001ff00 */
[----:B------:R-:W-:Y:S01]  /*05e0*/  ISETP.NE.AND P0, PT, R9, RZ, PT ;  /* 0x000000ff0900720c */ /* 0x000fe20003f05270 */
[----:B--2---:R-:W-:Y:S01]  /*05f0*/  UIADD3 UR8, UP0, UPT, UR8, -UR10, URZ ;  /* 0x8000000a08087290 */ /* 0x004fe2000ff1e0ff */
[----:B------:R-:W-:-:S02]  /*0600*/  SHF.R.S32.HI R107, RZ, 0x1f, R0 ;  /* 0x0000001fff6b7819 */ /* 0x000fc40000011400 */
[----:B------:R-:W-:Y:S02]  /*0610*/  CS2R R42, SRZ ;  /* 0x00000000002a7805 */ /* 0x000fe4000001ff00 */
[----:B------:R-:W-:Y:S01]  /*0620*/  CS2R R40, SRZ ;  /* 0x0000000000287805 */ /* 0x000fe2000001ff00 */
[----:B------:R-:W-:Y:S01]  /*0630*/  UIADD3.X UR9, UPT, UPT, UR9, ~UR11, URZ, UP0, !UPT ;  /* 0x8000000b09097290 */ /* 0x000fe200087fe4ff */
[----:B------:R-:W-:Y:S01]  /*0640*/  LEA.HI R107, R107, R0, RZ, 0x4 ;  /* 0x000000006b6b7211 */ /* 0x000fe200078f20ff */
[----:B---3--:R-:W-:Y:S01]  /*0650*/  UIADD3 UR10, UP0, UPT, UR4, -UR6, URZ ;  /* 0x80000006040a7290 */ /* 0x008fe2000ff1e0ff */
[--C-:B------:R-:W-:Y:S02]  /*0660*/  SHF.R.U32.HI R10, RZ, 0x5, R85.reuse ;  /* 0x00000005ff0a7819 */ /* 0x100fe40000011655 */
[----:B------:R-:W-:Y:S02]  /*0670*/  CS2R R66, SRZ ;  /* 0x0000000000427805 */ /* 0x000fe4000001ff00 */
[----:B------:R-:W-:Y:S01]  /*0680*/  LOP3.LUT R11, R85, 0xf, RZ, 0xc0, !PT ;  /* 0x0000000f550b7812 */ /* 0x000fe200078ec0ff */
[----:B------:R-:W-:Y:S01]  /*0690*/  UIADD3.X UR11, UPT, UPT, UR5, ~UR7, URZ, UP0, !UPT ;  /* 0x80000007050b7290 */ /* 0x000fe200087fe4ff */
[----:B------:R-:W-:Y:S01]  /*06a0*/  SHF.R.U32.HI R3, RZ, 0x4, R85 ;  /* 0x00000004ff037819 */ /* 0x000fe20000011655 */
[----:B------:R-:W2:Y:S01]  /*06b0*/  SHFL.IDX PT, R8, R10, RZ, 0x1f ;  /* 0x00001fff0a087589 */ /* 0x000ea200000e0000 */
[----:B------:R-:W3:Y:S01]  /*06c0*/  LDCU.64 UR6, c[0x0][0x3a0] ;  /* 0x00007400ff0677ac */ /* 0x000ee20008000a00 */
[----:B------:R-:W-:Y:S01]  /*06d0*/  VIADD R34, R11, UR16 ;  /* 0x000000100b227c36 */ /* 0x000fe20008000000 */
[----:B------:R-:W-:Y:S01]  /*06e0*/  LOP3.LUT R19, R3, 0x1, RZ, 0xc0, !PT ;  /* 0x0000000103137812 */ /* 0x000fe200078ec0ff */
[----:B------:R-:W-:Y:S01]  /*06f0*/  IMAD R20, R20, 0x40, R11 ;  /* 0x0000004014147824 */ /* 0x000fe200078e020b */
[----:B------:R-:W3:Y:S01]  /*0700*/  LDCU.64 UR4, c[0x0][0x3c0] ;  /* 0x00007800ff0477ac */ /* 0x000ee20008000a00 */
[C---:B------:R-:W-:Y:S01]  /*0710*/  VIADD R2, R34.reuse, 0x10 ;  /* 0x0000001022027836 */ /* 0x040fe20000000000 */
[----:B-1----:R-:W-:Y:S01]  /*0720*/  ISETP.GE.AND P4, PT, R34, UR12, PT ;  /* 0x0000000c22007c0c */ /* 0x002fe2000bf86270 */
[----:B------:R-:W-:Y:S01]  /*0730*/  IMAD R19, R10, 0x2, R19 ;  /* 0x000000020a137824 */ /* 0x000fe200078e0213 */
[----:B------:R-:W-:-:S02]  /*0740*/  SHF.R.S32.HI R35, RZ, 0x1f, R34 ;  /* 0x0000001fff237819 */ /* 0x000fc40000011422 */
[----:B------:R-:W-:Y:S02]  /*0750*/  CS2R R64, SRZ ;  /* 0x0000000000407805 */ /* 0x000fe4000001ff00 */
[----:B------:R-:W-:Y:S01]  /*0760*/  ISETP.GE.AND P3, PT, R2, UR12, PT ;  /* 0x0000000c02007c0c */ /* 0x000fe2000bf66270 */
[----:B------:R-:W-:Y:S01]  /*0770*/  VIADD R2, R34, 0x20 ;  /* 0x0000002022027836 */ /* 0x000fe20000000000 */
[----:B------:R-:W-:Y:S02]  /*0780*/  SEL R16, RZ, 0x100, P4 ;  /* 0x00000100ff107807 */ /* 0x000fe40002000000 */
[----:B------:R-:W-:Y:S02]  /*0790*/  CS2R R38, SRZ ;  /* 0x0000000000267805 */ /* 0x000fe4000001ff00 */
[----:B------:R-:W-:Y:S02]  /*07a0*/  SEL R31, RZ, 0x2, P3 ;  /* 0x00000002ff1f7807 */ /* 0x000fe40001800000 */
[----:B------:R-:W-:-:S02]  /*07b0*/  CS2R R36, SRZ ;  /* 0x0000000000247805 */ /* 0x000fc4000001ff00 */
[----:B------:R-:W-:Y:S01]  /*07c0*/  ISETP.GE.AND P2, PT, R2, UR12, PT ;  /* 0x0000000c02007c0c */ /* 0x000fe2000bf46270 */
[----:B------:R-:W-:Y:S01]  /*07d0*/  VIADD R2, R20, 0x20 ;  /* 0x0000002014027836 */ /* 0x000fe20000000000 */
[----:B------:R-:W-:Y:S02]  /*07e0*/  SEL R15, RZ, 0x200, P3 ;  /* 0x00000200ff0f7807 */ /* 0x000fe40001800000 */
[----:B------:R-:W-:Y:S02]  /*07f0*/  SEL R26, RZ, 0x4, P2 ;  /* 0x00000004ff1a7807 */ /* 0x000fe40001000000 */
[----:B------:R-:W-:Y:S01]  /*0800*/  ISETP.GE.AND P3, PT, R2, UR13, PT ;  /* 0x0000000d02007c0c */ /* 0x000fe2000bf66270 */
[----:B------:R-:W-:Y:S01]  /*0810*/  VIADD R2, R20, 0x30 ;  /* 0x0000003014027836 */ /* 0x000fe20000000000 */
[----:B--2---:R-:W-:Y:S01]  /*0820*/  R2UR UR16, R8 ;  /* 0x00000000081072ca */ /* 0x004fe200000e0000 */
[----:B------:R-:W-:Y:S01]  /*0830*/  VIADD R10, R34, 0x30 ;  /* 0x00000030220a7836 */ /* 0x000fe20000000000 */
[----:B------:R-:W-:Y:S01]  /*0840*/  SEL R8, R9, 0x10, P0 ;  /* 0x0000001009087807 */ /* 0x000fe20000000000 */
[----:B------:R-:W-:Y:S01]  /*0850*/  VIADD R9, R20, 0x10 ;  /* 0x0000001014097836 */ /* 0x000fe20000000000 */
[----:B------:R-:W-:-:S02]  /*0860*/  SEL R14, RZ, 0x400, P2 ;  /* 0x00000400ff0e7807 */ /* 0x000fc40001000000 */
[----:B------:R-:W-:Y:S01]  /*0870*/  VIADDMNMX R33, R24, R8, R33, PT ;  /* 0x0000000818217246 */ /* 0x000fe20003800121 */
[----:B------:R-:W-:Y:S01]  /*0880*/  IMAD.IADD R24, R19, 0x1, R24 ;  /* 0x0000000113187824 */ /* 0x000fe200078e0218 */
[----:B------:R-:W-:Y:S02]  /*0890*/  ISETP.GE.AND P2, PT, R2, UR13, PT ;  /* 0x0000000d02007c0c */ /* 0x000fe4000bf46270 */
[----:B------:R-:W-:Y:S01]  /*08a0*/  SHF.R.U32.HI R2, RZ, 0x1, R85 ;  /* 0x00000001ff027819 */ /* 0x000fe20000011655 */
[C---:B---3--:R-:W-:Y:S01]  /*08b0*/  IMAD.WIDE.U32 R34, R24.reuse, UR6, R34 ;  /* 0x0000000618227c25 */ /* 0x048fe2000f8e0022 */
[----:B------:R-:W-:Y:S01]  /*08c0*/  ISETP.LT.AND P0, PT, R24, R33, !P4 ;  /* 0x000000211800720c */ /* 0x000fe20006701270 */
[----:B------:R-:W-:Y:S01]  /*08d0*/  USHF.R.S32.HI UR18, URZ, 0x1f, UR16 ;  /* 0x0000001fff127899 */ /* 0x000fe20008011410 */
[----:B------:R-:W-:Y:S02]  /*08e0*/  LOP3.LUT R2, R2, 0x3, RZ, 0xc0, !PT ;  /* 0x0000000302027812 */ /* 0x000fe400078ec0ff */
[----:B------:R-:W-:Y:S01]  /*08f0*/  SEL R17, RZ, 0x1, !P0 ;  /* 0x00000001ff117807 */ /* 0x000fe20004000000 */
[----:B------:R-:W-:Y:S01]  /*0900*/  ULEA.HI UR18, UR18, UR16, URZ, 0x2 ;  /* 0x0000001012127291 */ /* 0x000fe2000f8f10ff */
[----:B------:R-:W-:Y:S01]  /*0910*/  ISETP.GE.AND P0, PT, R9, UR13, PT ;  /* 0x0000000d09007c0c */ /* 0x000fe2000bf06270 */
[----:B------:R-:W-:Y:S01]  /*0920*/  IMAD.SHL.U32 R9, R85, 0x4, RZ ;  /* 0x0000000455097824 */ /* 0x000fe200078e00ff */
[----:B------:R-:W-:-:S02]  /*0930*/  SEL R28, RZ, 0x1, P4 ;  /* 0x00000001ff1c7807 */ /* 0x000fc40002000000 */
[----:B------:R-:W-:Y:S02]  /*0940*/  ISETP.GE.AND P4, PT, R20, UR13, PT ;  /* 0x0000000d14007c0c */ /* 0x000fe4000bf86270 */
[----:B------:R-:W-:Y:S02]  /*0950*/  LOP3.LUT R86, R2, 0x4, R9, 0xf8, !PT ;  /* 0x0000000402567812 */ /* 0x000fe400078ef809 */
[----:B------:R-:W-:Y:S02]  /*0960*/  SHF.R.S32.HI R9, RZ, 0x1f, R24 ;  /* 0x0000001fff097819 */ /* 0x000fe40000011418 */
[----:B------:R-:W-:Y:S02]  /*0970*/  SEL R12, RZ, 0x100, P4 ;  /* 0x00000100ff0c7807 */ /* 0x000fe40002000000 */
[----:B------:R-:W-:Y:S01]  /*0980*/  SEL R23, RZ, 0x1, P4 ;  /* 0x00000001ff177807 */ /* 0x000fe20002000000 */
[C---:B------:R-:W-:Y:S01]  /*0990*/  IMAD R13, R9.reuse, UR6, RZ ;  /* 0x00000006090d7c24 */ /* 0x040fe2000f8e02ff */
[----:B------:R-:W-:Y:S01]  /*09a0*/  ISETP.GE.AND P6, PT, R10, UR12, PT ;  /* 0x0000000c0a007c0c */ /* 0x000fe2000bfc6270 */
[----:B------:R-:W-:Y:S01]  /*09b0*/  IMAD R9, R9, UR4, RZ ;  /* 0x0000000409097c24 */ /* 0x000fe2000f8e02ff */
[C---:B------:R-:W-:Y:S01]  /*09c0*/  ISETP.LT.AND P4, PT, R24.reuse, R33, !P4 ;  /* 0x000000211800720c */ /* 0x040fe20006781270 */
[C---:B------:R-:W-:Y:S01]  /*09d0*/  IMAD R18, R24.reuse, UR7, R13 ;  /* 0x0000000718127c24 */ /* 0x040fe2000f8e020d */
[----:B------:R-:W-:Y:S01]  /*09e0*/  SHF.R.S32.HI R21, RZ, 0x1f, R20 ;  /* 0x0000001fff157819 */ /* 0x000fe20000011414 */
[----:B------:R-:W-:Y:S01]  /*09f0*/  IMAD R9, R24, UR5, R9 ;  /* 0x0000000518097c24 */ /* 0x000fe2000f8e0209 */
[----:B------:R-:W-:Y:S01]  /*0a00*/  SHF.R.U32.HI R11, RZ, 0x3, R11 ;  /* 0x00000003ff0b7819 */ /* 0x000fe2000001160b */
[----:B------:R-:W-:Y:S01]  /*0a10*/  IMAD.IADD R18, R35, 0x1, R18 ;  /* 0x0000000123127824 */ /* 0x000fe200078e0212 */
[----:B------:R-:W-:Y:S01]  /*0a20*/  LOP3.LUT R86, R86, 0x1, R3, 0x78, !PT ;  /* 0x0000000156567812 */ /* 0x000fe200078e7803 */
[----:B------:R-:W-:Y:S01]  /*0a30*/  IMAD.WIDE.U32 R20, R24, UR4, R20 ;  /* 0x0000000418147c25 */ /* 0x000fe2000f8e0014 */
[----:B------:R-:W-:Y:S01]  /*0a40*/  SEL R27, RZ, 0x2, P0 ;  /* 0x00000002ff1b7807 */ /* 0x000fe20000000000 */
[----:B------:R-:W1:Y:S01]  /*0a50*/  S2UR UR12, SR_CgaCtaId ;  /* 0x00000000000c79c3 */ /* 0x000e620000008800 */
[----:B------:R-:W-:Y:S01]  /*0a60*/  SEL R22, RZ, 0x4, P3 ;  /* 0x00000004ff167807 */ /* 0x000fe20001800000 */
[----:B------:R-:W-:Y:S01]  /*0a70*/  IMAD R11, R86, 0x2, R11 ;  /* 0x00000002560b7824 */ /* 0x000fe200078e020b */
[----:B------:R-:W-:Y:S01]  /*0a80*/  SHF.R.U32.HI R84, RZ, 0x3, R85 ;  /* 0x00000003ff547819 */ /* 0x000fe20000011655 */
[----:B------:R-:W-:Y:S01]  /*0a90*/  IMAD.IADD R9, R21, 0x1, R9 ;  /* 0x0000000115097824 */ /* 0x000fe200078e0209 */
[----:B------:R-:W-:-:S02]  /*0aa0*/  SEL R29, RZ, 0x8, P6 ;  /* 0x00000008ff1d7807 */ /* 0x000fc40003000000 */
[----:B------:R-:W-:Y:S02]  /*0ab0*/  IADD3 R28, PT, PT, R26, R31, R28 ;  /* 0x0000001f1a1c7210 */ /* 0x000fe40007ffe01c */
[----:B------:R-:W-:Y:S02]  /*0ac0*/  SEL R13, RZ, 0x1, !P4 ;  /* 0x00000001ff0d7807 */ /* 0x000fe40006000000 */
[----:B------:R-:W-:Y:S01]  /*0ad0*/  SEL R10, RZ, 0x200, P0 ;  /* 0x00000200ff0a7807 */ /* 0x000fe20000000000 */
[----:B------:R-:W-:Y:S01]  /*0ae0*/  BAR.SYNC.DEFER_BLOCKING 0x0 ;  /* 0x0000000000007b1d */ /* 0x000fe20000010000 */
[C---:B------:R-:W-:Y:S01]  /*0af0*/  ISETP.GE.AND P4, PT, R24.reuse, R33, PT ;  /* 0x000000211800720c */ /* 0x040fe20003f86270 */
[----:B------:R-:W-:Y:S01]  /*0b00*/  VIADD R24, R24, 0x8 ;  /* 0x0000000818187836 */ /* 0x000fe20000000000 */
[----:B----4-:R-:W-:Y:S02]  /*0b10*/  LEA R30, P0, R34, R6, 0x3 ;  /* 0x00000006221e7211 */ /* 0x010fe400078018ff */
[----:B------:R-:W-:-:S02]  /*0b20*/  SEL R25, RZ, 0x8, P2 ;  /* 0x00000008ff197807 */ /* 0x000fc40001000000 */
[----:B------:R-:W-:Y:S02]  /*0b30*/  IADD3 R23, PT, PT, R22, R27, R23 ;  /* 0x0000001b16177210 */ /* 0x000fe40007ffe017 */
[----:B------:R-:W-:Y:S02]  /*0b40*/  IADD3 R6, PT, PT, R16, R29, R28 ;  /* 0x0000001d10067210 */ /* 0x000fe40007ffe01c */
[----:B------:R-:W-:Y:S02]  /*0b50*/  LOP3.LUT R84, R84, 0x4, RZ, 0xc0, !PT ;  /* 0x0000000454547812 */ /* 0x000fe400078ec0ff */
[----:B------:R-:W-:Y:S02]  /*0b60*/  SEL R28, R31, RZ, !P4 ;  /* 0x000000ff1f1c7207 */ /* 0x000fe40006000000 */
[----:B------:R-:W-:Y:S02]  /*0b70*/  LEA.HI.X R31, R34, R7, R18, 0x3, P0 ;  /* 0x00000007221f7211 */ /* 0x000fe400000f1c12 */
[----:B------:R-:W-:-:S02]  /*0b80*/  CS2R R34, SRZ ;  /* 0x0000000000227805 */ /* 0x000fc4000001ff00 */
[----:B------:R-:W-:Y:S02]  /*0b90*/  IADD3 R23, PT, PT, R12, R25, R23 ;  /* 0x000000190c177210 */ /* 0x000fe40007ffe017 */
[----:B------:R-:W-:Y:S02]  /*0ba0*/  LEA R18, P0, R20, R4, 0x3 ;  /* 0x0000000414127211 */ /* 0x000fe400078018ff */
[----:B------:R-:W-:Y:S02]  /*0bb0*/  SEL R26, R26, RZ, !P4 ;  /* 0x000000ff1a1a7207 */ /* 0x000fe40006000000 */
[----:B------:R-:W-:Y:S02]  /*0bc0*/  SEL R29, R29, RZ, !P4 ;  /* 0x000000ff1d1d7207 */ /* 0x000fe40006000000 */
[----:B------:R-:W-:Y:S02]  /*0bd0*/  SEL R32, R27, RZ, !P4 ;  /* 0x000000ff1b207207 */ /* 0x000fe40006000000 */
[----:B------:R-:W-:-:S02]  /*0be0*/  SEL R22, R22, RZ, !P4 ;  /* 0x000000ff16167207 */ /* 0x000fc40006000000 */
[----:B------:R-:W-:Y:S02]  /*0bf0*/  SEL R25, R25, RZ, !P4 ;  /* 0x000000ff19197207 */ /* 0x000fe40006000000 */
[----:B------:R-:W-:Y:S02]  /*0c00*/  LOP3.LUT R19, R2, 0x3c, R19, 0xf8, !PT ;  /* 0x0000003c02137812 */ /* 0x000fe400078ef813 */
[----:B------:R-:W-:Y:S02]  /*0c10*/  LOP3.LUT R4, R11, R84, RZ, 0x3c, !PT ;  /* 0x000000540b047212 */ /* 0x000fe400078e3cff */
[----:B------:R-:W-:Y:S02]  /*0c20*/  ISETP.GE.AND P4, PT, R24, R33, PT ;  /* 0x000000211800720c */ /* 0x000fe40003f86270 */
[----:B------:R-:W-:Y:S01]  /*0c30*/  IADD3 R26, PT, PT, R26, R28, R17 ;  /* 0x0000001c1a1a7210 */ /* 0x000fe20007ffe011 */
[----:B------:R-:W-:Y:S01]  /*0c40*/  IMAD R4, R19, 0x40, R4 ;  /* 0x0000004013047824 */ /* 0x000fe200078e0204 */
[----:B------:R-:W-:-:S02]  /*0c50*/  SEL R16, R16, RZ, !P4 ;  /* 0x000000ff10107207 */ /* 0x000fc40006000000 */
[----:B------:R-:W-:Y:S02]  /*0c60*/  LEA.HI.X R19, R20, R5, R9, 0x3, P0 ;  /* 0x0000000514137211 */ /* 0x000fe400000f1c09 */
[----:B------:R-:W-:Y:S02]  /*0c70*/  CS2R R20, SRZ ;  /* 0x0000000000147805 */ /* 0x000fe4000001ff00 */
[----:B------:R-:W-:Y:S02]  /*0c80*/  IADD3 R6, PT, PT, R14, R15, R6 ;  /* 0x0000000f0e067210 */ /* 0x000fe40007ffe006 */
[----:B------:R-:W-:Y:S02]  /*0c90*/  SEL R9, RZ, 0x800, P6 ;  /* 0x00000800ff097807 */ /* 0x000fe40003000000 */
[----:B------:R-:W-:Y:S02]  /*0ca0*/  IADD3 R16, PT, PT, R16, R29, R26 ;  /* 0x0000001d10107210 */ /* 0x000fe40007ffe01a */
[----:B------:R-:W-:-:S02]  /*0cb0*/  CS2R R26, SRZ ;  /* 0x00000000001a7805 */ /* 0x000fc4000001ff00 */
[----:B------:R-:W-:Y:S01]  /*0cc0*/  SEL R15, R15, RZ, !P4 ;  /* 0x000000ff0f0f7207 */ /* 0x000fe20006000000 */
[C---:B------:R-:W-:Y:S01]  /*0cd0*/  IMAD.IADD R6, R9.reuse, 0x1, R6 ;  /* 0x0000000109067824 */ /* 0x040fe200078e0206 */
[----:B------:R-:W-:Y:S02]  /*0ce0*/  SEL R14, R14, RZ, !P4 ;  /* 0x000000ff0e0e7207 */ /* 0x000fe40006000000 */
[----:B------:R-:W-:Y:S02]  /*0cf0*/  CS2R R28, SRZ ;  /* 0x00000000001c7805 */ /* 0x000fe4000001ff00 */
[----:B------:R-:W-:Y:S02]  /*0d00*/  SEL R9, R9, RZ, !P4 ;  /* 0x000000ff09097207 */ /* 0x000fe40006000000 */
[----:B------:R-:W-:Y:S01]  /*0d10*/  IADD3 R14, PT, PT, R14, R15, R16 ;  /* 0x0000000f0e0e7210 */ /* 0x000fe20007ffe010 */
[----:B------:R-:W-:Y:S01]  /*0d20*/  IMAD.WIDE.U32 R16, R8, UR6, RZ ;  /* 0x0000000608107c25 */ /* 0x000fe2000f8e00ff */
[----:B------:R-:W-:-:S02]  /*0d30*/  SHF.R.S32.HI R5, RZ, 0x1f, R8 ;  /* 0x0000001fff057819 */ /* 0x000fc40000011408 */
[----:B------:R-:W-:Y:S01]  /*0d40*/  SEL R7, RZ, 0x400, P3 ;  /* 0x00000400ff077807 */ /* 0x000fe20001800000 */
[----:B------:R-:W-:Y:S01]  /*0d50*/  IMAD.IADD R9, R14, 0x1, R9 ;  /* 0x000000010e097824 */ /* 0x000fe200078e0209 */
[----:B------:R-:W-:Y:S01]  /*0d60*/  IADD3 R22, PT, PT, R22, R32, R13 ;  /* 0x0000002016167210 */ /* 0x000fe20007ffe00d */
[----:B------:R-:W-:Y:S01]  /*0d70*/  IMAD R11, R5, UR6, RZ ;  /* 0x00000006050b7c24 */ /* 0x000fe2000f8e02ff */
[----:B------:R-:W-:Y:S01]  /*0d80*/  SEL R12, R12, RZ, !P4 ;  /* 0x000000ff0c0c7207 */ /* 0x000fe20006000000 */
[----:B------:R-:W-:Y:S01]  /*0d90*/  UMOV UR6, 0x400 ;  /* 0x0000040000067882 */ /* 0x000fe20000000000 */
[----:B------:R-:W-:Y:S01]  /*0da0*/  IADD3 R23, PT, PT, R7, R10, R23 ;  /* 0x0000000a07177210 */ /* 0x000fe20007ffe017 */
[----:B------:R-:W-:Y:S01]  /*0db0*/  IMAD R11, R8, UR7, R11 ;  /* 0x00000007080b7c24 */ /* 0x000fe2000f8e020b */
[----:B------:R-:W-:Y:S01]  /*0dc0*/  SEL R13, R10, RZ, !P4 ;  /* 0x000000ff0a0d7207 */ /* 0x000fe20006000000 */
[----:B-1----:R-:W-:Y:S01]  /*0dd0*/  ULEA UR6, UR12, UR6, 0x18 ;  /* 0x000000060c067291 */ /* 0x002fe2000f8ec0ff */
[----:B------:R-:W-:Y:S01]  /*0de0*/  SEL R10, RZ, 0x800, P2 ;  /* 0x00000800ff0a7807 */ /* 0x000fe20001000000 */
[----:B------:R-:W-:Y:S01]  /*0df0*/  IMAD.IADD R11, R17, 0x1, R11 ;  /* 0x00000001110b7824 */ /* 0x000fe200078e020b */
[----:B------:R-:W-:Y:S01]  /*0e00*/  IADD3 R12, PT, PT, R12, R25, R22 ;  /* 0x000000190c0c7210 */ /* 0x000fe20007ffe016 */
[----:B------:R-:W-:Y:S01]  /*0e10*/  IMAD R5, R5, UR4, RZ ;  /* 0x0000000405057c24 */ /* 0x000fe2000f8e02ff */
[----:B------:R-:W-:Y:S01]  /*0e20*/  SEL R7, R7, RZ, !P4 ;  /* 0x000000ff07077207 */ /* 0x000fe20006000000 */
[----:B------:R-:W-:Y:S01]  /*0e30*/  IMAD.IADD R23, R10, 0x1, R23 ;  /* 0x000000010a177824 */ /* 0x000fe200078e0217 */
[----:B------:R-:W-:Y:S01]  /*0e40*/  SEL R9, R9, RZ, P1 ;  /* 0x000000ff09097207 */ /* 0x000fe20000800000 */
[----:B------:R-:W-:Y:S01]  /*0e50*/  IMAD R5, R8, UR5, R5 ;  /* 0x0000000508057c24 */ /* 0x000fe2000f8e0205 */
[----:B------:R-:W-:-:S02]  /*0e60*/  IADD3 R7, PT, PT, R7, R13, R12 ;  /* 0x0000000d07077210 */ /* 0x000fc40007ffe00c */
[----:B------:R-:W-:Y:S02]  /*0e70*/  CS2R R24, SRZ ;  /* 0x0000000000187805 */ /* 0x000fe4000001ff00 */
[----:B------:R-:W-:Y:S01]  /*0e80*/  SEL R10, R10, RZ, !P4 ;  /* 0x000000ff0a0a7207 */ /* 0x000fe20006000000 */
[C---:B------:R-:W-:Y:S01]  /*0e90*/  IMAD.SHL.U32 R12, R9.reuse, 0x8, RZ ;  /* 0x00000008090c7824 */ /* 0x040fe200078e00ff */
[C---:B------:R-:W-:Y:S02]  /*0ea0*/  LEA R114, P0, R16.reuse, UR8, 0x3 ;  /* 0x0000000810727c11 */ /* 0x040fe4000f8018ff */
[----:B------:R-:W-:Y:S02]  /*0eb0*/  CS2R R14, SRZ ;  /* 0x00000000000e7805 */ /* 0x000fe4000001ff00 */
[----:B------:R-:W-:Y:S01]  /*0ec0*/  LOP3.LUT P4, RZ, R9, 0x8, RZ, 0xc0, !PT ;  /* 0x0000000809ff7812 */ /* 0x000fe2000788c0ff */
[----:B------:R-:W-:Y:S01]  /*0ed0*/  IMAD.IADD R10, R7, 0x1, R10 ;  /* 0x00000001070a7824 */ /* 0x000fe200078e020a */
[----:B------:R-:W-:Y:S01]  /*0ee0*/  LEA.HI.X R11, R16, UR9, R11, 0x3, P0 ;  /* 0x00000009100b7c11 */ /* 0x000fe200080f1c0b */
[C---:B------:R-:W-:Y:S01]  /*0ef0*/  IMAD.SHL.U32 R7, R9.reuse, 0x4, RZ ;  /* 0x0000000409077824 */ /* 0x040fe200078e00ff */
[----:B------:R-:W-:Y:S01]  /*0f00*/  LOP3.LUT P0, RZ, R12, 0x8, RZ, 0xc0, !PT ;  /* 0x000000080cff7812 */ /* 0x000fe2000780c0ff */
[----:B------:R-:W-:Y:S01]  /*0f10*/  IMAD.SHL.U32 R12, R9, 0x2, RZ ;  /* 0x00000002090c7824 */ /* 0x000fe200078e00ff */
[----:B------:R-:W1:Y:S01]  /*0f20*/  LDCU.64 UR8, c[0x0][0x3a8] ;  /* 0x00007500ff0877ac */ /* 0x000e620008000a00 */
[----:B------:R-:W-:-:S02]  /*0f30*/  SEL R10, R10, RZ, P1 ;  /* 0x000000ff0a0a7207 */ /* 0x000fc40000800000 */
[----:B------:R-:W-:Y:S02]  /*0f40*/  CS2R R16, SRZ ;  /* 0x0000000000107805 */ /* 0x000fe4000001ff00 */
[----:B------:R-:W-:Y:S02]  /*0f50*/  LOP3.LUT P6, RZ, R7, 0x8, RZ, 0xc0, !PT ;  /* 0x0000000807ff7812 */ /* 0x000fe400078cc0ff */
[----:B------:R-:W-:Y:S02]  /*0f60*/  CS2R R32, SRZ ;  /* 0x0000000000207805 */ /* 0x000fe4000001ff00 */
[----:B------:R-:W-:Y:S02]  /*0f70*/  LOP3.LUT P2, RZ, R12, 0x8, RZ, 0xc0, !PT ;  /* 0x000000080cff7812 */ /* 0x000fe4000784c0ff */
[--C-:B------:R-:W-:Y:S02]  /*0f80*/  SHF.R.U32.HI R7, RZ, 0x5, R9.reuse ;  /* 0x00000005ff077819 */ /* 0x100fe40000011609 */
[----:B------:R-:W-:-:S02]  /*0f90*/  SHF.R.U32.HI R12, RZ, 0x6, R9 ;  /* 0x00000006ff0c7819 */ /* 0x000fc40000011609 */
[----:B------:R-:W-:Y:S02]  /*0fa0*/  LOP3.LUT P3, RZ, R7, 0x8, RZ, 0xc0, !PT ;  /* 0x0000000807ff7812 */ /* 0x000fe4000786c0ff */
[----:B------:R-:W-:Y:S02]  /*0fb0*/  LEA R7, R4, UR6, 0x3 ;  /* 0x0000000604077c11 */ /* 0x000fe4000f8e18ff */
[--C-:B------:R-:W-:Y:S02]  /*0fc0*/  SHF.R.U32.HI R4, RZ, 0x7, R9.reuse ;  /* 0x00000007ff047819 */ /* 0x100fe40000011609 */
[----:B------:R-:W-:Y:S01]  /*0fd0*/  SHF.R.U32.HI R9, RZ, 0x8, R9 ;  /* 0x00000008ff097819 */ /* 0x000fe20000011609 */
[----:B------:R-:W-:Y:S01]  /*0fe0*/  @!PT LDS RZ, [RZ] ;  /* 0x00000000fffff984 */ /* 0x000fe20000000800 */
[----:B------:R-:W-:Y:S01]  /*0ff0*/  @!PT LDS RZ, [RZ] ;  /* 0x00000000fffff984 */ /* 0x000fe20000000800 */
[----:B------:R-:W-:Y:S01]  /*1000*/  @!PT LDS RZ, [RZ] ;  /* 0x00000000fffff984 */ /* 0x000fe20000000800 */
[----:B------:R-:W-:Y:S01]  /*1010*/  LDGSTS.E.LTC128B.64 [R7], desc[UR14][R30.64], P0 ;  /* 0x000000001e077fae */ /* 0x000fe200081a160e */
[----:B------:R-:W-:Y:S01]  /*1020*/  LOP3.LUT P1, RZ, R4, 0x8, RZ, 0xc0, !PT ;  /* 0x0000000804ff7812 */ /* 0x000fe2000782c0ff */
[----:B------:R-:W-:Y:S01]  /*1030*/  IMAD.SHL.U32 R4, R10, 0x8, RZ ;  /* 0x000000080a047824 */ /* 0x000fe200078e00ff */
[----:B------:R-:W-:Y:S01]  /*1040*/  LOP3.LUT P0, RZ, R12, 0x8, RZ, 0xc0, !PT ;  /* 0x000000080cff7812 */ /* 0x000fe2000780c0ff */
[----:B------:R-:W-:Y:S01]  /*1050*/  LDGSTS.E.LTC128B.64 [R7+0x80], desc[UR14][R30.64+0x80], P6 ;  /* 0x000800801e077fae */ /* 0x000fe2000b1a160e */
[----:B------:R-:W-:Y:S01]  /*1060*/  LOP3.LUT P6, RZ, R9, 0x8, RZ, 0xc0, !PT ;  /* 0x0000000809ff7812 */ /* 0x000fe200078cc0ff */
[----:B------:R-:W-:Y:S01]  /*1070*/  IMAD.WIDE.U32 R8, R8, UR4, RZ ;  /* 0x0000000408087c25 */ /* 0x000fe2000f8e00ff */
[----:B------:R-:W2:Y:S01]  /*1080*/  LDCU.64 UR4, c[0x0][0x3c8] ;  /* 0x00007900ff0477ac */ /* 0x000ea20008000a00 */
[----:B------:R-:W-:Y:S01]  /*1090*/  LDGSTS.E.LTC128B.64 [R7+0x100], desc[UR14][R30.64+0x100], P2 ;  /* 0x001001001e077fae */ /* 0x000fe200091a160e */
[----:B-1----:R-:W-:Y:S01]  /*10a0*/  IADD3 R12, P2, PT, R30, UR8, RZ ;  /* 0x000000081e0c7c10 */ /* 0x002fe2000ff5e0ff */
[----:B------:R-:W-:Y:S01]  /*10b0*/  IMAD.IADD R5, R9, 0x1, R5 ;  /* 0x0000000109057824 */ /* 0x000fe200078e0205 */
[----:B------:R-:W-:Y:S01]  /*10c0*/  SEL R105, R6, RZ, P5 ;  /* 0x000000ff06697207 */ /* 0x000fe20002800000 */
[----:B------:R1:W-:Y:S01]  /*10d0*/  LDGSTS.E.LTC128B.64 [R7+0x180], desc[UR14][R30.64+0x180], P4 ;  /* 0x001801801e077fae */ /* 0x0003e2000a1a160e */
[----:B------:R-:W-:-:S02]  /*10e0*/  IADD3.X R13, PT, PT, R31, UR9, RZ, P2, !PT ;  /* 0x000000091f0d7c10 */ /* 0x000fc400097fe4ff */
[----:B------:R-:W-:Y:S01]  /*10f0*/  LOP3.LUT P4, RZ, R4, 0x8, RZ, 0xc0, !PT ;  /* 0x0000000804ff7812 */ /* 0x000fe2000788c0ff */
[----:B------:R-:W-:Y:S01]  /*1100*/  IMAD.SHL.U32 R4, R10, 0x4, RZ ;  /* 0x000000040a047824 */ /* 0x000fe200078e00ff */
[----:B------:R-:W-:Y:S01]  /*1110*/  IADD3 R114, P2, PT, R114, R12, RZ ;  /* 0x0000000c72727210 */ /* 0x000fe20007f5e0ff */
[----:B------:R-:W-:Y:S01]  /*1120*/  LDGSTS.E.LTC128B.64 [R7+0x1000], desc[UR14][R12.64], P3 ;  /* 0x010000000c077fae */ /* 0x000fe200099a160e */
[----:B------:R-:W-:Y:S02]  /*1130*/  SHF.R.U32.HI R6, RZ, 0x5, R10 ;  /* 0x00000005ff067819 */ /* 0x000fe4000001160a */
[----:B------:R-:W-:Y:S01]  /*1140*/  LOP3.LUT P3, RZ, R4, 0x8, RZ, 0xc0, !PT ;  /* 0x0000000804ff7812 */ /* 0x000fe2000786c0ff */
[----:B------:R-:W-:Y:S01]  /*1150*/  IMAD.SHL.U32 R4, R10, 0x2, RZ ;  /* 0x000000020a047824 */ /* 0x000fe200078e00ff */
[----:B------:R-:W-:Y:S01]  /*1160*/  LDGSTS.E.LTC128B.64 [R7+0x1080], desc[UR14][R12.64+0x80], P0 ;  /* 0x010800800c077fae */ /* 0x000fe200081a160e */
[----:B------:R-:W-:Y:S01]  /*1170*/  IMAD.X R115, R11, 0x1, R13, P2 ;  /* 0x000000010b737824 */ /* 0x000fe200010e060d */
[----:B------:R-:W-:-:S02]  /*1180*/  LEA R112, P0, R8, UR10, 0x3 ;  /* 0x0000000a08707c11 */ /* 0x000fc4000f8018ff */
[----:B------:R-:W-:Y:S01]  /*1190*/  LDGSTS.E.LTC128B.64 [R7+0x1100], desc[UR14][R12.64+0x100], P1 ;  /* 0x011001000c077fae */ /* 0x000fe200089a160e */
[----:B------:R-:W-:Y:S01]  /*11a0*/  LOP3.LUT P1, RZ, R4, 0x8, RZ, 0xc0, !PT ;  /* 0x0000000804ff7812 */ /* 0x000fe2000782c0ff */
[----:B------:R-:W-:Y:S01]  /*11b0*/  IMAD.SHL.U32 R4, R105, 0x8, RZ ;  /* 0x0000000869047824 */ /* 0x000fe200078e00ff */
[----:B------:R-:W-:Y:S01]  /*11c0*/  LOP3.LUT P2, RZ, R10, 0x8, RZ, 0xc0, !PT ;  /* 0x000000080aff7812 */ /* 0x000fe2000784c0ff */
[----:B------:R3:W-:Y:S01]  /*11d0*/  LDGSTS.E.LTC128B.64 [R7+0x1180], desc[UR14][R12.64+0x180], P6 ;  /* 0x011801800c077fae */ /* 0x0007e2000b1a160e */
[----:B------:R-:W-:Y:S02]  /*11e0*/  LEA.HI.X R5, R8, UR11, R5, 0x3, P0 ;  /* 0x0000000b08057c11 */ /* 0x000fe400080f1c05 */
[----:B------:R-:W-:Y:S01]  /*11f0*/  LOP3.LUT P0, RZ, R4, 0x8, RZ, 0xc0, !PT ;  /* 0x0000000804ff7812 */ /* 0x000fe2000780c0ff */
[----:B------:R-:W-:Y:S01]  /*1200*/  LDGSTS.E.LTC128B.64 [R7+0x6000], desc[UR14][R18.64], P4 ;  /* 0x0600000012077fae */ /* 0x000fe2000a1a160e */
[----:B------:R-:W-:Y:S02]  /*1210*/  SHF.R.U32.HI R4, RZ, 0x6, R10 ;  /* 0x00000006ff047819 */ /* 0x000fe4000001160a */
[----:B------:R-:W-:Y:S01]  /*1220*/  LOP3.LUT P6, RZ, R6, 0x8, RZ, 0xc0, !PT ;  /* 0x0000000806ff7812 */ /* 0x000fe200078cc0ff */
[----:B------:R-:W-:Y:S01]  /*1230*/  LDGSTS.E.LTC128B.64 [R7+0x6080], desc[UR14][R18.64+0x80], P3 ;  /* 0x0608008012077fae */ /* 0x000fe200099a160e */
[----:B------:R-:W-:-:S02]  /*1240*/  LOP3.LUT P3, RZ, R4, 0x8, RZ, 0xc0, !PT ;  /* 0x0000000804ff7812 */ /* 0x000fc4000786c0ff */
[----:B-1----:R-:W-:Y:S02]  /*1250*/  CS2R R30, SRZ ;  /* 0x00000000001e7805 */ /* 0x002fe4000001ff00 */
[--C-:B------:R-:W-:Y:S01]  /*1260*/  SHF.R.U32.HI R4, RZ, 0x7, R10.reuse ;  /* 0x00000007ff047819 */ /* 0x100fe2000001160a */
[----:B------:R-:W-:Y:S01]  /*1270*/  LDGSTS.E.LTC128B.64 [R7+0x6100], desc[UR14][R18.64+0x100], P1 ;  /* 0x0610010012077fae */ /* 0x000fe200089a160e */
[----:B--2---:R-:W-:Y:S02]  /*1280*/  IADD3 R8, P1, PT, R18, UR4, RZ ;  /* 0x0000000412087c10 */ /* 0x004fe4000ff3e0ff */
[----:B------:R-:W-:Y:S01]  /*1290*/  SHF.R.U32.HI R10, RZ, 0x8, R10 ;  /* 0x00000008ff0a7819 */ /* 0x000fe2000001160a */
[----:B------:R1:W-:Y:S01]  /*12a0*/  LDGSTS.E.LTC128B.64 [R7+0x6180], desc[UR14][R18.64+0x180], P2 ;  /* 0x0618018012077fae */ /* 0x0003e200091a160e */
[----:B------:R-:W-:Y:S02]  /*12b0*/  IADD3.X R9, PT, PT, R19, UR5, RZ, P1, !PT ;  /* 0x0000000513097c10 */ /* 0x000fe40008ffe4ff */
[----:B------:R-:W-:Y:S01]  /*12c0*/  LOP3.LUT P2, RZ, R4, 0x8, RZ, 0xc0, !PT ;  /* 0x0000000804ff7812 */ /* 0x000fe2000784c0ff */
[----:B------:R-:W-:Y:S01]  /*12d0*/  IMAD.SHL.U32 R4, R105, 0x4, RZ ;  /* 0x0000000469047824 */ /* 0x000fe200078e00ff */
[----:B------:R-:W-:Y:S01]  /*12e0*/  IADD3 R112, P4, PT, R112, R8, RZ ;  /* 0x0000000870707210 */ /* 0x000fe20007f9e0ff */
[----:B------:R-:W-:Y:S01]  /*12f0*/  LDGSTS.E.LTC128B.64 [R7+0x7000], desc[UR14][R8.64], P6 ;  /* 0x0700000008077fae */ /* 0x000fe2000b1a160e */
[----:B------:R-:W-:-:S02]  /*1300*/  LOP3.LUT P1, RZ, R10, 0x8, RZ, 0xc0, !PT ;  /* 0x000000080aff7812 */ /* 0x000fc4000782c0ff */
[----:B------:R-:W-:Y:S01]  /*1310*/  SEL R106, R23, RZ, P5 ;  /* 0x000000ff176a7207 */ /* 0x000fe20002800000 */
[----:B------:R-:W-:Y:S01]  /*1320*/  IMAD.X R113, R5, 0x1, R9, P4 ;  /* 0x0000000105717824 */ /* 0x000fe200020e0609 */
[----:B------:R-:W-:Y:S01]  /*1330*/  LOP3.LUT P4, RZ, R4, 0x8, RZ, 0xc0, !PT ;  /* 0x0000000804ff7812 */ /* 0x000fe2000788c0ff */
[----:B------:R-:W-:Y:S01]  /*1340*/  IMAD.SHL.U32 R5, R105, 0x2, RZ ;  /* 0x0000000269057824 */ /* 0x000fe200078e00ff */
[--C-:B------:R-:W-:Y:S01]  /*1350*/  SHF.R.U32.HI R4, RZ, 0x7, R105.reuse ;  /* 0x00000007ff047819 */ /* 0x100fe20000011669 */
[----:B------:R-:W-:Y:S01]  /*1360*/  LDGSTS.E.LTC128B.64 [R7+0x7080], desc[UR14][R8.64+0x80], P3 ;  /* 0x0708008008077fae */ /* 0x000fe200099a160e */
[----:B------:R-:W-:Y:S02]  /*1370*/  SHF.R.U32.HI R6, RZ, 0x5, R105 ;  /* 0x00000005ff067819 */ /* 0x000fe40000011669 */
[----:B------:R-:W-:Y:S02]  /*1380*/  CS2R R22, SRZ ;  /* 0x0000000000167805 */ /* 0x000fe4000001ff00 */
[----:B------:R-:W-:Y:S01]  /*1390*/  LOP3.LUT P6, RZ, R5, 0x8, RZ, 0xc0, !PT ;  /* 0x0000000805ff7812 */ /* 0x000fe200078cc0ff */
[----:B------:R-:W-:Y:S01]  /*13a0*/  LDGSTS.E.LTC128B.64 [R7+0x7100], desc[UR14][R8.64+0x100], P2 ;  /* 0x0710010008077fae */ /* 0x000fe200091a160e */
[----:B------:R-:W-:-:S02]  /*13b0*/  LOP3.LUT P5, RZ, R105, 0x8, RZ, 0xc0, !PT ;  /* 0x0000000869ff7812 */ /* 0x000fc400078ac0ff */
[----:B---3--:R-:W-:Y:S02]  /*13c0*/  CS2R R12, SRZ ;  /* 0x00000000000c7805 */ /* 0x008fe4000001ff00 */
[--C-:B------:R-:W-:Y:S01]  /*13d0*/  SHF.R.U32.HI R5, RZ, 0x6, R105.reuse ;  /* 0x00000006ff057819 */ /* 0x100fe20000011669 */
[----:B------:R2:W-:Y:S01]  /*13e0*/  LDGSTS.E.LTC128B.64 [R7+0x7180], desc[UR14][R8.64+0x180], P1 ;  /* 0x0718018008077fae */ /* 0x0005e200089a160e */
[----:B------:R-:W-:Y:S02]  /*13f0*/  LOP3.LUT P1, RZ, R4, 0x8, RZ, 0xc0, !PT ;  /* 0x0000000804ff7812 */ /* 0x000fe4000782c0ff */
[----:B------:R-:W-:Y:S01]  /*1400*/  SHF.R.U32.HI R4, RZ, 0x8, R105 ;  /* 0x00000008ff047819 */ /* 0x000fe20000011669 */
[----:B------:R-:W0:Y:S01]  /*1410*/  LDGDEPBAR ;  /* 0x00000000000079af */ /* 0x000e220000000000 */
[----:B------:R-:W-:Y:S02]  /*1420*/  LOP3.LUT P3, RZ, R6, 0x8, RZ, 0xc0, !PT ;  /* 0x0000000806ff7812 */ /* 0x000fe4000786c0ff */
[----:B-1----:R-:W-:-:S02]  /*1430*/  CS2R R18, SRZ ;  /* 0x0000000000127805 */ /* 0x002fc4000001ff00 */
[----:B------:R-:W-:Y:S01]  /*1440*/  LOP3.LUT P2, RZ, R5, 0x8, RZ, 0xc0, !PT ;  /* 0x0000000805ff7812 */ /* 0x000fe2000784c0ff */
[----:B------:R-:W-:Y:S01]  /*1450*/  LDGSTS.E.LTC128B.64 [R7+0x2000], desc[UR14][R114.64], P0 ;  /* 0x0200000072077fae */ /* 0x000fe200081a160e */
[----:B------:R-:W-:Y:S01]  /*1460*/  LOP3.LUT P0, RZ, R4, 0x8, RZ, 0xc0, !PT ;  /* 0x0000000804ff7812 */ /* 0x000fe2000780c0ff */
[C---:B------:R-:W-:Y:S01]  /*1470*/  IMAD.SHL.U32 R4, R106.reuse, 0x8, RZ ;  /* 0x000000086a047824 */ /* 0x040fe200078e00ff */
[----:B------:R-:W-:Y:S01]  /*1480*/  LEA.HI.SX32 R107, R107, 0xfffffffe, 0x1c ;  /* 0xfffffffe6b6b7811 */ /* 0x000fe200078fe2ff */
[----:B------:R-:W-:Y:S01]  /*1490*/  LDGSTS.E.LTC128B.64 [R7+0x2080], desc[UR14][R114.64+0x80], P4 ;  /* 0x0208008072077fae */ /* 0x000fe2000a1a160e */
[----:B------:R-:W-:-:S03]  /*14a0*/  IMAD.SHL.U32 R5, R106, 0x4, RZ ;  /* 0x000000046a057824 */ /* 0x000fc600078e00ff */
[----:B------:R-:W-:Y:S01]  /*14b0*/  LDGSTS.E.LTC128B.64 [R7+0x2100], desc[UR14][R114.64+0x100], P6 ;  /* 0x0210010072077fae */ /* 0x000fe2000b1a160e */
[----:B------:R-:W-:Y:S01]  /*14c0*/  LOP3.LUT P6, RZ, R4, 0x8, RZ, 0xc0, !PT ;  /* 0x0000000804ff7812 */ /* 0x000fe200078cc0ff */
[----:B------:R-:W-:Y:S02]  /*14d0*/  IMAD.SHL.U32 R4, R106, 0x2, RZ ;  /* 0x000000026a047824 */ /* 0x000fe400078e00ff */
[----:B------:R-:W-:Y:S01]  /*14e0*/  LDGSTS.E.LTC128B.64 [R7+0x2180], desc[UR14][R114.64+0x180], P5 ;  /* 0x0218018072077fae */ /* 0x000fe2000a9a160e */
[----:B------:R-:W-:Y:S02]  /*14f0*/  LOP3.LUT P5, RZ, R5, 0x8, RZ, 0xc0, !PT ;  /* 0x0000000805ff7812 */ /* 0x000fe400078ac0ff */
[----:B------:R-:W-:Y:S02]  /*1500*/  SHF.R.U32.HI R5, RZ, 0x6, R106 ;  /* 0x00000006ff057819 */ /* 0x000fe4000001166a */
[----:B--2---:R-:W-:-:S04]  /*1510*/  IADD3 R8, P4, PT, R114, UR8, RZ ;  /* 0x0000000872087c10 */ /* 0x004fc8000ff9e0ff */
[----:B------:R-:W-:Y:S02]  /*1520*/  IADD3.X R9, PT, PT, R115, UR9, RZ, P4, !PT ;  /* 0x0000000973097c10 */ /* 0x000fe4000a7fe4ff */
[----:B------:R-:W-:Y:S02]  /*1530*/  LOP3.LUT P4, RZ, R4, 0x8, RZ, 0xc0, !PT ;  /* 0x0000000804ff7812 */ /* 0x000fe4000788c0ff */
[--C-:B------:R-:W-:Y:S01]  /*1540*/  SHF.R.U32.HI R4, RZ, 0x5, R106.reuse ;  /* 0x00000005ff047819 */ /* 0x100fe2000001166a */
[----:B------:R-:W-:Y:S03]  /*1550*/  LDGSTS.E.LTC128B.64 [R7+0x3000], desc[UR14][R8.64], P3 ;  /* 0x0300000008077fae */ /* 0x000fe600099a160e */
[----:B------:R-:W-:Y:S01]  /*1560*/  LOP3.LUT P3, RZ, R4, 0x8, RZ, 0xc0, !PT ;  /* 0x0000000804ff7812 */ /* 0x000fe2000786c0ff */
[----:B------:R-:W-:Y:S01]  /*1570*/  LDGSTS.E.LTC128B.64 [R7+0x3080], desc[UR14][R8.64+0x80], P2 ;  /* 0x0308008008077fae */ /* 0x000fe200091a160e */
[----:B------:R-:W-:-:S02]  /*1580*/  SHF.R.U32.HI R4, RZ, 0x7, R106 ;  /* 0x00000007ff047819 */ /* 0x000fc4000001166a */
[----:B------:R-:W-:Y:S01]  /*1590*/  LOP3.LUT P2, RZ, R5, 0x8, RZ, 0xc0, !PT ;  /* 0x0000000805ff7812 */ /* 0x000fe2000784c0ff */
[----:B------:R-:W-:Y:S01]  /*15a0*/  LDGSTS.E.LTC128B.64 [R7+0x3100], desc[UR14][R8.64+0x100], P1 ;  /* 0x0310010008077fae */ /* 0x000fe200089a160e */
[----:B------:R-:W-:Y:S02]  /*15b0*/  LOP3.LUT P1, RZ, R4, 0x8, RZ, 0xc0, !PT ;  /* 0x0000000804ff7812 */ /* 0x000fe4000782c0ff */
[----:B------:R-:W-:Y:S01]  /*15c0*/  SHF.R.U32.HI R4, RZ, 0x8, R106 ;  /* 0x00000008ff047819 */ /* 0x000fe2000001166a */
[----:B------:R1:W-:Y:S01]  /*15d0*/  LDGSTS.E.LTC128B.64 [R7+0x3180], desc[UR14][R8.64+0x180], P0 ;  /* 0x0318018008077fae */ /* 0x0003e200081a160e */
[----:B------:R-:W-:Y:S01]  /*15e0*/  IADD3 R10, P0, PT, R112, UR4, RZ ;  /* 0x00000004700a7c10 */ /* 0x000fe2000ff1e0ff */
[----:B------:R-:W-:Y:S02]  /*15f0*/  ULOP3.LUT UR4, UR18, 0xfffc, URZ, 0xc0, !UPT ;  /* 0x0000fffc12047892 */ /* 0x000fe4000f8ec0ff */
[----:B------:R-:W-:Y:S01]  /*1600*/  LDGSTS.E.LTC128B.64 [R7+0x8000], desc[UR14][R112.64], P6 ;  /* 0x0800000070077fae */ /* 0x000fe2000b1a160e */
[----:B------:R-:W-:Y:S01]  /*1610*/  LOP3.LUT P6, RZ, R106, 0x8, RZ, 0xc0, !PT ;  /* 0x000000086aff7812 */ /* 0x000fe200078cc0ff */
[----:B------:R-:W-:Y:S01]  /*1620*/  UIADD3 UR4, UPT, UPT, UR16, -UR4, URZ ;  /* 0x8000000410047290 */ /* 0x000fe2000fffe0ff */
[----:B------:R-:W-:Y:S01]  /*1630*/  IADD3.X R11, PT, PT, R113, UR5, RZ, P0, !PT ;  /* 0x00000005710b7c10 */ /* 0x000fe200087fe4ff */
[----:B------:R-:W-:Y:S01]  /*1640*/  LDGSTS.E.LTC128B.64 [R7+0x8080], desc[UR14][R112.64+0x80], P5 ;  /* 0x0808008070077fae */ /* 0x000fe2000a9a160e */
[----:B------:R-:W-:Y:S01]  /*1650*/  LOP3.LUT P5, RZ, R4, 0x8, RZ, 0xc0, !PT ;  /* 0x0000000804ff7812 */ /* 0x000fe200078ac0ff */
[----:B------:R-:W-:Y:S01]  /*1660*/  ULOP3.LUT UR16, UR4, 0x80, URZ, 0xc0, !UPT ;  /* 0x0000008004107892 */ /* 0x000fe2000f8ec0ff */
[----:B------:R-:W-:Y:S01]  /*1670*/  ISETP.GE.AND P0, PT, R0, 0x10, PT ;  /* 0x000000100000780c */ /* 0x000fe20003f06270 */
[----:B------:R-:W-:Y:S01]  /*1680*/  LDGSTS.E.LTC128B.64 [R7+0x8100], desc[UR14][R112.64+0x100], P4 ;  /* 0x0810010070077fae */ /* 0x000fe2000a1a160e */
[----:B------:R-:W-:Y:S01]  /*1690*/  USHF.R.S32.HI UR18, URZ, 0x2, UR18 ;  /* 0x00000002ff127899 */ /* 0x000fe20008011412 */
[----:B------:R-:W-:Y:S01]  /*16a0*/  CS2R R4, SRZ ;  /* 0x0000000000047805 */ /* 0x000fe2000001ff00 */
[----:B------:R-:W-:-:S02]  /*16b0*/  ULEA.HI UR16, UR16, UR4, URZ, 0x19 ;  /* 0x0000000410107291 */ /* 0x000fc4000f8fc8ff */
[----:B------:R-:W-:Y:S01]  /*16c0*/  USHF.L.U32 UR7, UR18, 0xd, URZ ;  /* 0x0000000d12077899 */ /* 0x000fe200080006ff */
[----:B------:R-:W-:Y:S01]  /*16d0*/  LDGSTS.E.LTC128B.64 [R7+0x8180], desc[UR14][R112.64+0x180], P6 ;  /* 0x0818018070077fae */ /* 0x000fe2000b1a160e */
[----:B------:R-:W-:Y:S02]  /*16e0*/  ULOP3.LUT UR17, UR16, 0xfffe, URZ, 0xc0, !UPT ;  /* 0x0000fffe10117892 */ /* 0x000fe4000f8ec0ff */
[----:B------:R-:W-:Y:S01]  /*16f0*/  UPRMT UR16, UR16, 0x8880, URZ ;  /* 0x0000888010107896 */ /* 0x000fe200080000ff */
[----:B------:R-:W-:Y:S01]  /*1700*/  LDGSTS.E.LTC128B.64 [R7+0x9000], desc[UR14][R10.64], P3 ;  /* 0x090000000a077fae */ /* 0x000fe200099a160e */
[----:B------:R-:W-:Y:S02]  /*1710*/  UIADD3 UR17, UPT, UPT, URZ, -UR17, URZ ;  /* 0x80000011ff117290 */ /* 0x000fe4000fffe0ff */
[----:B------:R-:W-:Y:S01]  /*1720*/  USHF.R.S32.HI UR16, URZ, 0x1, UR16 ;  /* 0x00000001ff107899 */ /* 0x000fe20008011410 */
[----:B------:R-:W-:Y:S01]  /*1730*/  LDGSTS.E.LTC128B.64 [R7+0x9080], desc[UR14][R10.64+0x80], P2 ;  /* 0x090800800a077fae */ /* 0x000fe200091a160e */
[----:B------:R-:W-:Y:S01]  /*1740*/  UPRMT UR17, UR17, 0x7710, URZ ;  /* 0x0000771011117896 */ /* 0x000fe200080000ff */
[----:B-1----:R-:W-:Y:S01]  /*1750*/  CS2R R8, SRZ ;  /* 0x0000000000087805 */ /* 0x002fe2000001ff00 */
[----:B------:R-:W-:Y:S01]  /*1760*/  UPRMT UR16, UR16, 0x9910, URZ ;  /* 0x0000991010107896 */ /* 0x000fe200080000ff */
[----:B------:R-:W-:Y:S01]  /*1770*/  LDGSTS.E.LTC128B.64 [R7+0x9100], desc[UR14][R10.64+0x100], P1 ;  /* 0x091001000a077fae */ /* 0x000fe200089a160e */
[----:B------:R-:W-:-:S02]  /*1780*/  UIADD3 UR17, UPT, UPT, UR4, UR17, URZ ;  /* 0x0000001104117290 */ /* 0x000fc4000fffe0ff */
[----:B------:R-:W-:Y:S01]  /*1790*/  ULEA UR4, UR16, UR7, 0x8 ;  /* 0x0000000710047291 */ /* 0x000fe2000f8e40ff */
[----:B------:R1:W-:Y:S01]  /*17a0*/  LDGSTS.E.LTC128B.64 [R7+0x9180], desc[UR14][R10.64+0x180], P5 ;  /* 0x091801800a077fae */ /* 0x0003e2000a9a160e */
[----:B------:R-:W-:Y:S02]  /*17b0*/  UPRMT UR5, UR17, 0x8880, URZ ;  /* 0x0000888011057896 */ /* 0x000fe400080000ff */
[----:B------:R-:W-:Y:S01]  /*17c0*/  ULOP3.LUT UR17, UR17, 0xffff, URZ, 0xc0, !UPT ;  /* 0x0000ffff11117892 */ /* 0x000fe2000f8ec0ff */
[----:B------:R-:W0:Y:S01]  /*17d0*/  LDGDEPBAR ;  /* 0x00000000000079af */ /* 0x000e220000000000 */
[----:B------:R-:W-:Y:S02]  /*17e0*/  ULEA UR5, UR5, UR7, 0x8 ;  /* 0x0000000705057291 */ /* 0x000fe4000f8e40ff */
[----:B------:R-:W-:Y:S01]  /*17f0*/  UPRMT UR17, UR17, 0x8880, URZ ;  /* 0x0000888011117896 */ /* 0x000fe200080000ff */
[----:B-1----:R-:W-:Y:S01]  /*1800*/  CS2R R10, SRZ ;  /* 0x00000000000a7805 */ /* 0x002fe2000001ff00 */
[----:B------:R-:W-:-:S04]  /*1810*/  DEPBAR.LE SB0, 0x1 ;  /* 0x000080400000791a */ /* 0x000fc80000000000 */
[----:B------:R-:W-:Y:S01]  /*1820*/  CS2R R6, SRZ ;  /* 0x0000000000067805 */ /* 0x000fe2000001ff00 */
[----:B------:R-:W-:Y:S06]  /*1830*/  BAR.SYNC.DEFER_BLOCKING 0x0 ;  /* 0x0000000000007b1d */ /* 0x000fec0000010000 */
[----:B------:R-:W-:Y:S05]  /*1840*/  @!P0 BRA `(.L_x_3) ;  /* 0x0000001000188947 */ /* 0x000fea0003800000 */
[C---:B------:R-:W-:Y:S01]  /*1850*/  LOP3.LUT R54, R85.reuse, 0x1f, RZ, 0xc0, !PT ;  /* 0x0000001f55367812 */ /* 0x040fe200078ec0ff */
[----:B------:R-:W1:Y:S01]  /*1860*/  LDC.64 R100, c[0x0][0x3d0] ;  /* 0x0000f400ff647b82 */ /* 0x000e620000000a00 */
[----:B------:R-:W-:Y:S01]  /*1870*/  LOP3.LUT R55, R85, 0x8, RZ, 0xc0, !PT ;  /* 0x0000000855377812 */ /* 0x000fe200078ec0ff */
[----:B------:R-:W2:Y:S01]  /*1880*/  LDCU.64 UR10, c[0x0][0x3c8] ;  /* 0x00007900ff0a77ac */ /* 0x000ea20008000a00 */
[----:B------:R-:W-:Y:S02]  /*1890*/  SHF.R.U32.HI R54, RZ, 0x3, R54 ;  /* 0x00000003ff367819 */ /* 0x000fe40000011636 */
[----:B------:R-:W-:Y:S01]  /*18a0*/  LOP3.LUT R104, R2, 0x3c, R3, 0xf8, !PT ;  /* 0x0000003c02687812 */ /* 0x000fe200078ef803 */
[----:B------:R-:W3:Y:S01]  /*18b0*/  LDCU.64 UR8, c[0x0][0x3a8] ;  /* 0x00007500ff0877ac */ /* 0x000ee20008000a00 */
[C---:B------:R-:W-:Y:S01]  /*18c0*/  LOP3.LUT R0, R54.reuse, 0x7, R85, 0x78, !PT ;  /* 0x0000000736007812 */ /* 0x040fe200078e7855 */
[----:B------:R-:W1:Y:S01]  /*18d0*/  LDC.64 R2, c[0x0][0x3b0] ;  /* 0x0000ec00ff027b82 */ /* 0x000e620000000a00 */
[----:B------:R-:W-:Y:S01]  /*18e0*/  SHF.R.U32.HI R55, RZ, 0x3, R55 ;  /* 0x00000003ff377819 */ /* 0x000fe20000011637 */
[----:B------:R-:W-:Y:S01]  /*18f0*/  UMOV UR13, URZ ;  /* 0x000000ff000d7c82 */ /* 0x000fe20008000000 */
[----:B------:R-:W-:Y:S01]  /*1900*/  ISETP.NE.AND P0, PT, R107, RZ, PT ;  /* 0x000000ff6b00720c */ /* 0x000fe20003f05270 */
[----:B------:R-:W-:Y:S01]  /*1910*/  IMAD R0, R54, 0x20, R0 ;  /* 0x0000002036007824 */ /* 0x000fe200078e0200 */
[----:B------:R-:W-:Y:S01]  /*1920*/  UMOV UR12, 0x2 ;  /* 0x00000002000c7882 */ /* 0x000fe20000000000 */
[----:B------:R-:W-:Y:S01]  /*1930*/  IMAD R55, R86, 0x2, R55 ;  /* 0x0000000256377824 */ /* 0x000fe200078e0237 */
[----:B------:R-:W-:Y:S01]  /*1940*/  SEL R106, R106, RZ, P0 ;  /* 0x000000ff6a6a7207 */ /* 0x000fe20000000000 */
[----:B------:R-:W-:Y:S01]  /*1950*/  UMOV UR7, 0x4000 ;  /* 0x0000400000077882 */ /* 0x000fe20000000000 */
[----:B------:R-:W-:Y:S01]  /*1960*/  LEA R0, R0, UR6, 0x4 ;  /* 0x0000000600007c11 */ /* 0x000fe2000f8e20ff */
[----:B------:R-:W-:Y:S01]  /*1970*/  UMOV UR21, 0x4000 ;  /* 0x0000400000157882 */ /* 0x000fe20000000000 */
[----:B------:R-:W-:Y:S01]  /*1980*/  LOP3.LUT R55, R55, R84, RZ, 0x3c, !PT ;  /* 0x0000005437377212 */ /* 0x000fe200078e3cff */
[----:B------:R-:W-:Y:S01]  /*1990*/  UMOV UR19, 0xffffc000 ;  /* 0xffffc00000137882 */ /* 0x000fe20000000000 */
[----:B------:R-:W-:Y:S01]  /*19a0*/  SEL R105, R105, RZ, P0 ;  /* 0x000000ff69697207 */ /* 0x000fe20000000000 */
[----:B------:R1:W1:Y:S02]  /*19b0*/  LDS.128 R76, [R0+UR4+0x6080] ;  /* 0x00608004004c7984 */ /* 0x0002640008000c00 */
[----:B------:R-:W-:Y:S01]  /*19c0*/  IMAD R104, R104, 0x40, R55 ;  /* 0x0000004068687824 */ /* 0x000fe200078e0237 */
[----:B------:R-:W-:Y:S01]  /*19d0*/  CS2R R54, SRZ ;  /* 0x0000000000367805 */ /* 0x000fe2000001ff00 */
[----:B------:R1:W1:Y:S03]  /*19e0*/  LDS.128 R72, [R0+UR4+0x6000] ;  /* 0x0060000400487984 */ /* 0x0002660008000c00 */
[----:B------:R-:W-:Y:S01]  /*19f0*/  LEA R104, R104, UR6, 0x3 ;  /* 0x0000000668687c11 */ /* 0x000fe2000f8e18ff */
[----:B------:R1:W1:Y:S04]  /*1a00*/  LDS.128 R80, [R0+UR5+0x80] ;  /* 0x0000800500507984 */ /* 0x0002680008000c00 */
[----:B--23--:R1:W1:Y:S02]  /*1a10*/  LDS.128 R68, [R0+UR5] ;  /* 0x0000000500447984 */ /* 0x00c2640008000c00 */
.L_x_4:
[----:B------:R-:W-:-:S04]  /*1a20*/  DEPBAR.LE SB5, 0xc ;  /* 0x0000d3000000791a */ /* 0x000fc80000000000 */
[C---:B-1----:R-:W5:Y:S01]  /*1a30*/  DMMA.8x8x4 R4, R68.reuse, R72, R4 ;  /* 0x000000484404723f */ /* 0x042f620000000004 */
[----:B---3--:R-:W-:Y:S01]  /*1a40*/  LDS.128 R84, [R0+UR5+0x800] ;  /* 0x0008000500547984 */ /* 0x008fe20008000c00 */
[----:B------:R-:W-:Y:S02]  /*1a50*/  UIADD3 UR13, UPT, UPT, UR13, 0x1, URZ ;  /* 0x000000010d0d7890 */ /* 0x000fe4000fffe0ff */
[----:B------:R-:W-:Y:S01]  /*1a60*/  IADD3 R112, P3, P2, R112, UR10, R100 ;  /* 0x0000000a70707c10 */ /* 0x000fe2000fa7e064 */
[----:B------:R-:W-:Y:S01]  /*1a70*/  VIADD R109, R104, UR7 ;  /* 0x00000007686d7c36 */ /* 0x000fe20008000000 */
[----:B------:R-:W-:Y:S01]  /*1a80*/  IADD3 R114, P1, P0, R114, UR8, R2 ;  /* 0x0000000872727c10 */ /* 0x000fe2000f83e002 */
[C---:B------:R-:W-:Y:S01]  /*1a90*/  VIADD R103, R0.reuse, UR5 ;  /* 0x0000000500677c36 */ /* 0x040fe20008000000 */
[----:B------:R-:W-:Y:S01]  /*1aa0*/  IADD3.X R113, PT, PT, R113, UR11, R101, P3, P2 ;  /* 0x0000000b71717c10 */ /* 0x000fe20009fe4465 */
[----:B------:R-:W1:Y:S01]  /*1ab0*/  LDS.128 R88, [R0+UR4+0x6800] ;  /* 0x0068000400587984 */ /* 0x000e620008000c00 */
[----:B------:R-:W-:Y:S01]  /*1ac0*/  LOP3.LUT P3, RZ, R105, 0x1, RZ, 0xc0, !PT ;  /* 0x0000000169ff7812 */ /* 0x000fe2000786c0ff */
[----:B------:R-:W-:Y:S01]  /*1ad0*/  VIADD R102, R0, UR4 ;  /* 0x0000000400667c36 */ /* 0x000fe20008000000 */
[----:B------:R-:W-:Y:S01]  /*1ae0*/  IADD3.X R115, PT, PT, R115, UR9, R3, P1, P0 ;  /* 0x0000000973737c10 */ /* 0x000fe20008fe0403 */
[----:B------:R-:W-:Y:S01]  /*1af0*/  UISETP.NE.AND UP0, UPT, UR13, 0x3, UPT ;  /* 0x000000030d00788c */ /* 0x000fe2000bf05270 */
[----:B------:R-:W-:Y:S01]  /*1b00*/  LOP3.LUT P1, RZ, R106, 0x1, RZ, 0xc0, !PT ;  /* 0x000000016aff7812 */ /* 0x000fe2000782c0ff */
[----:B------:R-:W-:Y:S01]  /*1b10*/  UIADD3 UR12, UPT, UPT, UR12, 0x1, URZ ;  /* 0x000000010c0c7890 */ /* 0x000fe2000fffe0ff */
[C---:B------:R-:W5:Y:S01]  /*1b20*/  DMMA.8x8x4 R8, R68.reuse, R74, R8 ;  /* 0x0000004a4408723f */ /* 0x040f620000000008 */
[----:B------:R-:W1:Y:S01]  /*1b30*/  LDS.128 R92, [R0+UR4+0x6880] ;  /* 0x00688004005c7984 */ /* 0x000e620008000c00 */
[----:B------:R-:W-:Y:S02]  /*1b40*/  USEL UR6, UR19, 0x2000, !UP0 ;  /* 0x0000200013067887 */ /* 0x000fe4000c000000 */
[--C-:B------:R-:W-:Y:S01]  /*1b50*/  SHF.R.U32.HI R108, RZ, 0x1, R105.reuse ;  /* 0x00000001ff6c7819 */ /* 0x100fe20000011669 */
[----:B------:R-:W-:Y:S01]  /*1b60*/  USEL UR13, UR13, URZ, UP0 ;  /* 0x000000ff0d0d7287 */ /* 0x000fe20008000000 */
[--C-:B------:R-:W-:Y:S01]  /*1b70*/  SHF.R.U32.HI R110, RZ, 0x1, R106.reuse ;  /* 0x00000001ff6e7819 */ /* 0x100fe2000001166a */
[----:B------:R-:W-:Y:S01]  /*1b80*/  UISETP.NE.AND UP0, UPT, UR12, 0x3, UPT ;  /* 0x000000030c00788c */ /* 0x000fe2000bf05270 */
[----:B------:R-:W-:Y:S01]  /*1b90*/  LOP3.LUT P2, RZ, R108, 0x1, RZ, 0xc0, !PT ;  /* 0x000000016cff7812 */ /* 0x000fe2000784c0ff */
[----:B------:R-:W2:Y:S01]  /*1ba0*/  LDS.128 R96, [R0+UR5+0x880] ;  /* 0x0008800500607984 */ /* 0x000ea20008000c00 */
[----:B------:R-:W-:Y:S01]  /*1bb0*/  VIADD R108, R104, UR21 ;  /* 0x00000015686c7c36 */ /* 0x000fe20008000000 */
[----:B------:R-:W-:Y:S01]  /*1bc0*/  LOP3.LUT P0, RZ, R110, 0x1, RZ, 0xc0, !PT ;  /* 0x000000016eff7812 */ /* 0x000fe2000780c0ff */
[----:B------:R-:W-:Y:S01]  /*1bd0*/  USEL UR20, UR19, 0x2000, !UP0 ;  /* 0x0000200013147887 */ /* 0x000fe2000c000000 */
[--C-:B------:R-:W-:Y:S01]  /*1be0*/  SHF.R.U32.HI R117, RZ, 0x2, R105.reuse ;  /* 0x00000002ff757819 */ /* 0x100fe20000011669 */
[----:B------:R-:W-:Y:S01]  /*1bf0*/  USEL UR12, UR12, URZ, UP0 ;  /* 0x000000ff0c0c7287 */ /* 0x000fe20008000000 */
[--C-:B------:R-:W-:Y:S01]  /*1c00*/  SHF.R.U32.HI R116, RZ, 0x3, R105.reuse ;  /* 0x00000003ff747819 */ /* 0x100fe20000011669 */
[C---:B------:R-:W5:Y:S01]  /*1c10*/  DMMA.8x8x4 R12, R68.reuse, R76, R12 ;  /* 0x0000004c440c723f */ /* 0x040f62000000000c */
[----:B------:R-:W-:Y:S01]  /*1c20*/  @!PT LDS RZ, [RZ] ;  /* 0x00000000fffff984 */ /* 0x000fe20000000800 */
[----:B------:R-:W-:Y:S01]  /*1c30*/  @!PT LDS RZ, [RZ] ;  /* 0x00000000fffff984 */ /* 0x000fe20000000800 */
[----:B------:R-:W-:Y:S01]  /*1c40*/  @!PT LDS RZ, [RZ] ;  /* 0x00000000fffff984 */ /* 0x000fe20000000800 */
[----:B------:R3:W-:Y:S01]  /*1c50*/  @P3 LDGSTS.E.LTC128B.64 [R109], desc[UR14][R114.64] ;  /* 0x00000000726d3fae */ /* 0x0007e2000b9a160e */
[----:B------:R-:W-:Y:S01]  /*1c60*/  UIADD3 UR21, UPT, UPT, UR20, UR21, URZ ;  /* 0x0000001514157290 */ /* 0x000fe2000fffe0ff */
[----:B------:R-:W-:Y:S01]  /*1c70*/  LOP3.LUT P5, RZ, R117, 0x1, RZ, 0xc0, !PT ;  /* 0x0000000175ff7812 */ /* 0x000fe200078ac0ff */
[----:B------:R-:W-:Y:S01]  /*1c80*/  UIADD3 UR7, UPT, UPT, UR20, UR7, URZ ;  /* 0x0000000714077290 */ /* 0x000fe2000fffe0ff */
[----:B------:R-:W-:Y:S02]  /*1c90*/  LOP3.LUT P4, RZ, R116, 0x1, RZ, 0xc0, !PT ;  /* 0x0000000174ff7812 */ /* 0x000fe4000788c0ff */
[----:B------:R3:W-:Y:S01]  /*1ca0*/  @P2 LDGSTS.E.LTC128B.64 [R109+0x80], desc[UR14][R114.64+0x80] ;  /* 0x00080080726d2fae */ /* 0x0007e2000b9a160e */
[--C-:B------:R-:W-:Y:S02]  /*1cb0*/  SHF.R.U32.HI R111, RZ, 0x2, R106.reuse ;  /* 0x00000002ff6f7819 */ /* 0x100fe4000001166a */
[--C-:B------:R-:W-:Y:S02]  /*1cc0*/  SHF.R.U32.HI R110, RZ, 0x3, R106.reuse ;  /* 0x00000003ff6e7819 */ /* 0x100fe4000001166a */
[----:B------:R-:W-:Y:S01]  /*1cd0*/  LOP3.LUT P3, RZ, R111, 0x1, RZ, 0xc0, !PT ;  /* 0x000000016fff7812 */ /* 0x000fe2000786c0ff */
[----:B------:R3:W-:Y:S01]  /*1ce0*/  @P1 LDGSTS.E.LTC128B.64 [R108+0x6000], desc[UR14][R112.64] ;  /* 0x06000000706c1fae */ /* 0x0007e2000b9a160e */
[----:B------:R-:W-:Y:S02]  /*1cf0*/  LOP3.LUT P2, RZ, R110, 0x1, RZ, 0xc0, !PT ;  /* 0x000000016eff7812 */ /* 0x000fe4000784c0ff */
[-C--:B------:R-:W5:Y:S03]  /*1d00*/  DMMA.8x8x4 R16, R68, R78.reuse, R16 ;  /* 0x0000004e4410723f */ /* 0x080f660000000010 */
[----:B------:R3:W-:Y:S01]  /*1d10*/  @P0 LDGSTS.E.LTC128B.64 [R108+0x6080], desc[UR14][R112.64+0x80] ;  /* 0x06080080706c0fae */ /* 0x0007e2000b9a160e */
[----:B------:R-:W-:Y:S02]  /*1d20*/  IADD3 R118, P0, PT, R112, UR10, RZ ;  /* 0x0000000a70767c10 */ /* 0x000fe4000ff1e0ff */
[----:B------:R-:W-:Y:S02]  /*1d30*/  IADD3 R120, P1, PT, R114, UR8, RZ ;  /* 0x0000000872787c10 */ /* 0x000fe4000ff3e0ff */
[----:B------:R-:W-:Y:S02]  /*1d40*/  IADD3.X R119, PT, PT, R113, UR11, RZ, P0, !PT ;  /* 0x0000000b71777c10 */ /* 0x000fe400087fe4ff */
[----:B------:R-:W-:Y:S01]  /*1d50*/  IADD3.X R121, PT, PT, R115, UR9, RZ, P1, !PT ;  /* 0x0000000973797c10 */ /* 0x000fe20008ffe4ff */
[----:B------:R-:W-:Y:S05]  /*1d60*/  DEPBAR.LE SB5, 0xc ;  /* 0x0000d3000000791a */ /* 0x000fea0000000000 */
[C---:B------:R-:W5:Y:S04]  /*1d70*/  DMMA.8x8x4 R20, R70.reuse, R78, R20 ;  /* 0x0000004e4614723f */ /* 0x040f680000000014 */
[--C-:B------:R-:W-:Y:S02]  /*1d80*/  SHF.R.U32.HI R116, RZ, 0x8, R105.reuse ;  /* 0x00000008ff747819 */ /* 0x100fe40000011669 */
[--C-:B------:R-:W-:Y:S02]  /*1d90*/  SHF.R.U32.HI R110, RZ, 0x9, R105.reuse ;  /* 0x00000009ff6e7819 */ /* 0x100fe40000011669 */
[----:B------:R-:W-:Y:S02]  /*1da0*/  LOP3.LUT P0, RZ, R116, 0x1, RZ, 0xc0, !PT ;  /* 0x0000000174ff7812 */ /* 0x000fe4000780c0ff */
[----:B------:R-:W-:Y:S02]  /*1db0*/  LOP3.LUT P6, RZ, R110, 0x1, RZ, 0xc0, !PT ;  /* 0x000000016eff7812 */ /* 0x000fe400078cc0ff */
[--C-:B------:R-:W-:Y:S02]  /*1dc0*/  SHF.R.U32.HI R111, RZ, 0x8, R106.reuse ;  /* 0x00000008ff6f7819 */ /* 0x100fe4000001166a */
[----:B------:R-:W-:Y:S02]  /*1dd0*/  SHF.R.U32.HI R110, RZ, 0x9, R106 ;  /* 0x00000009ff6e7819 */ /* 0x000fe4000001166a */
[----:B------:R-:W-:Y:S01]  /*1de0*/  SHF.R.U32.HI R116, RZ, 0xb, R105 ;  /* 0x0000000bff747819 */ /* 0x000fe20000011669 */
[C---:B------:R-:W5:Y:S11]  /*1df0*/  DMMA.8x8x4 R24, R70.reuse, R76, R24 ;  /* 0x0000004c4618723f */ /* 0x040f760000000018 */
[----:B------:R-:W-:Y:S05]  /*1e00*/  @!UPT UIADD3 URZ, UPT, UPT, URZ, URZ, URZ ;  /* 0x000000fffffff290 */ /* 0x000fea000fffe0ff */
[C---:B------:R-:W5:Y:S11]  /*1e10*/  DMMA.8x8x4 R28, R70.reuse, R74, R28 ;  /* 0x0000004a461c723f */ /* 0x040f76000000001c */
[----:B------:R-:W-:Y:S05]  /*1e20*/  @!UPT UIADD3 URZ, UPT, UPT, URZ, URZ, URZ ;  /* 0x000000fffffff290 */ /* 0x000fea000fffe0ff */
[-C--:B---3--:R3:W5:Y:S02]  /*1e30*/  DMMA.8x8x4 R32, R70, R72.reuse, R32 ;  /* 0x000000484620723f */ /* 0x0887640000000020 */
[----:B---3--:R-:W-:Y:S01]  /*1e40*/  LDS.128 R68, [R0+UR5+0x1000] ;  /* 0x0010000500447984 */ /* 0x008fe20008000c00 */
[----:B------:R-:W-:Y:S11]  /*1e50*/  DEPBAR.LE SB5, 0xc ;  /* 0x0000d3000000791a */ /* 0x000ff60000000000 */
[----:B------:R-:W-:Y:S02]  /*1e60*/  @!UPT UIADD3 URZ, UPT, UPT, URZ, URZ, URZ ;  /* 0x000000fffffff290 */ /* 0x000fe4000fffe0ff */
[C---:B------:R-:W5:Y:S11]  /*1e70*/  DMMA.8x8x4 R36, R80.reuse, R72, R36 ;  /* 0x000000485024723f */ /* 0x040f760000000024 */
[----:B------:R-:W-:Y:S05]  /*1e80*/  @!UPT UIADD3 URZ, UPT, UPT, URZ, URZ, URZ ;  /* 0x000000fffffff290 */ /* 0x000fea000fffe0ff */
[C---:B------:R-:W5:Y:S11]  /*1e90*/  DMMA.8x8x4 R40, R80.reuse, R74, R40 ;  /* 0x0000004a5028723f */ /* 0x040f760000000028 */
[----:B------:R-:W-:Y:S05]  /*1ea0*/  @!UPT UIADD3 URZ, UPT, UPT, URZ, URZ, URZ ;  /* 0x000000fffffff290 */ /* 0x000fea000fffe0ff */
[C---:B------:R-:W5:Y:S11]  /*1eb0*/  DMMA.8x8x4 R44, R80.reuse, R76, R44 ;  /* 0x0000004c502c723f */ /* 0x040f76000000002c */
[----:B------:R-:W-:Y:S05]  /*1ec0*/  @!UPT UIADD3 URZ, UPT, UPT, URZ, URZ, URZ ;  /* 0x000000fffffff290 */ /* 0x000fea000fffe0ff */
[-C--:B------:R-:W5:Y:S01]  /*1ed0*/  DMMA.8x8x4 R48, R80, R78.reuse, R48 ;  /* 0x0000004e5030723f */ /* 0x080f620000000030 */
[----:B------:R-:W-:Y:S11]  /*1ee0*/  DEPBAR.LE SB5, 0xc ;  /* 0x0000d3000000791a */ /* 0x000ff60000000000 */
[----:B------:R-:W-:Y:S04]  /*1ef0*/  @!UPT UIADD3 URZ, UPT, UPT, URZ, URZ, URZ ;  /* 0x000000fffffff290 */ /* 0x000fe8000fffe0ff */
[C---:B------:R-:W5:Y:S11]  /*1f00*/  DMMA.8x8x4 R52, R82.reuse, R78, R52 ;  /* 0x0000004e5234723f */ /* 0x040f760000000034 */
[----:B------:R-:W-:Y:S05]  /*1f10*/  @!UPT UIADD3 URZ, UPT, UPT, URZ, URZ, URZ ;  /* 0x000000fffffff290 */ /* 0x000fea000fffe0ff */
[C---:B------:R3:W5:Y:S02]  /*1f20*/  DMMA.8x8x4 R56, R82.reuse, R76, R56 ;  /* 0x0000004c5238723f */ /* 0x0407640000000038 */
[----:B---3--:R-:W-:Y:S11]  /*1f30*/  LDS.128 R76, [R0+UR4+0x7080] ;  /* 0x00708004004c7984 */ /* 0x008ff60008000c00 */
[----:B------:R-:W-:Y:S03]  /*1f40*/  @!UPT UIADD3 URZ, UPT, UPT, URZ, URZ, URZ ;  /* 0x000000fffffff290 */ /* 0x000fe6000fffe0ff */
[C---:B------:R-:W5:Y:S11]  /*1f50*/  DMMA.8x8x4 R60, R82.reuse, R74, R60 ;  /* 0x0000004a523c723f */ /* 0x040f76000000003c */
[----:B------:R-:W-:Y:S05]  /*1f60*/  @!UPT UIADD3 URZ, UPT, UPT, URZ, URZ, URZ ;  /* 0x000000fffffff290 */ /* 0x000fea000fffe0ff */
[----:B------:R3:W5:Y:S02]  /*1f70*/  DMMA.8x8x4 R64, R82, R72, R64 ;  /* 0x000000485240723f */ /* 0x0007640000000040 */
[----:B---3--:R-:W3:Y:S08]  /*1f80*/  LDS.128 R72, [R0+UR4+0x7000] ;  /* 0x0070000400487984 */ /* 0x008ef00008000c00 */
[----:B------:R-:W4:Y:S01]  /*1f90*/  LDS.128 R80, [R0+UR5+0x1080] ;  /* 0x0010800500507984 */ /* 0x000f220008000c00 */
[----:B------:R-:W-:-:S05]  /*1fa0*/  DEPBAR.LE SB5, 0xc ;  /* 0x0000d3000000791a */ /* 0x000fca0000000000 */
[C---:B-1----:R-:W5:Y:S02]  /*1fb0*/  DMMA.8x8x4 R4, R84.reuse, R88, R4 ;  /* 0x000000585404723f */ /* 0x042f640000000004 */
[----:B------:R-:W-:Y:S01]  /*1fc0*/  @!PT LDS RZ, [RZ] ;  /* 0x00000000fffff984 */ /* 0x000fe20000000800 */
[----:B------:R-:W-:Y:S01]  /*1fd0*/  @!PT LDS RZ, [RZ] ;  /* 0x00000000fffff984 */ /* 0x000fe20000000800 */
[----:B------:R-:W-:Y:S01]  /*1fe0*/  @!PT LDS RZ, [RZ] ;  /* 0x00000000fffff984 */ /* 0x000fe20000000800 */
[----:B------:R1:W-:Y:S02]  /*1ff0*/  @P5 LDGSTS.E.LTC128B.64 [R109+0x100], desc[UR14][R114.64+0x100] ;  /* 0x00100100726d5fae */ /* 0x0003e4000b9a160e */
[----:B------:R-:W-:Y:S02]  /*2000*/  LOP3.LUT P5, RZ, R111, 0x1, RZ, 0xc0, !PT ;  /* 0x000000016fff7812 */ /* 0x000fe400078ac0ff */
[----:B------:R-:W-:Y:S02]  /*2010*/  SHF.R.U32.HI R111, RZ, 0xa, R105 ;  /* 0x0000000aff6f7819 */ /* 0x000fe40000011669 */
[----:B------:R1:W-:Y:S01]  /*2020*/  @P4 LDGSTS.E.LTC128B.64 [R109+0x180], desc[UR14][R114.64+0x180] ;  /* 0x00180180726d4fae */ /* 0x0003e2000b9a160e */
[----:B------:R-:W-:Y:S02]  /*2030*/  LOP3.LUT P4, RZ, R110, 0x1, RZ, 0xc0, !PT ;  /* 0x000000016eff7812 */ /* 0x000fe4000788c0ff */
[--C-:B------:R-:W-:Y:S05]  /*2040*/  SHF.R.U32.HI R110, RZ, 0xa, R106.reuse ;  /* 0x0000000aff6e7819 */ /* 0x100fea000001166a */
[C---:B------:R-:W5:Y:S01]  /*2050*/  DMMA.8x8x4 R8, R84.reuse, R90, R8 ;  /* 0x0000005a5408723f */ /* 0x040f620000000008 */
[----:B------:R1:W-:Y:S02]  /*2060*/  @P3 LDGSTS.E.LTC128B.64 [R108+0x6100], desc[UR14][R112.64+0x100] ;  /* 0x06100100706c3fae */ /* 0x0003e4000b9a160e */
[----:B------:R-:W-:Y:S02]  /*2070*/  LOP3.LUT P3, RZ, R111, 0x1, RZ, 0xc0, !PT ;  /* 0x000000016fff7812 */ /* 0x000fe4000786c0ff */
[----:B------:R-:W-:Y:S01]  /*2080*/  LOP3.LUT P1, RZ, R110, 0x1, RZ, 0xc0, !PT ;  /* 0x000000016eff7812 */ /* 0x000fe2000782c0ff */
[----:B------:R-:W-:Y:S01]  /*2090*/  VIADD R110, R107, 0xffffffff ;  /* 0xffffffff6b6e7836 */ /* 0x000fe20000000000 */
[----:B------:R-:W-:Y:S01]  /*20a0*/  SHF.R.U32.HI R111, RZ, 0xb, R106 ;  /* 0x0000000bff6f7819 */ /* 0x000fe2000001166a */
[----:B------:R1:W-:Y:S01]  /*20b0*/  @P2 LDGSTS.E.LTC128B.64 [R108+0x6180], desc[UR14][R112.64+0x180] ;  /* 0x06180180706c2fae */ /* 0x0003e2000b9a160e */
[----:B------:R-:W-:Y:S07]  /*20c0*/  LOP3.LUT P2, RZ, R116, 0x1, RZ, 0xc0, !PT ;  /* 0x0000000174ff7812 */ /* 0x000fee000784c0ff */
[C---:B------:R-:W5:Y:S11]  /*20d0*/  DMMA.8x8x4 R12, R84.reuse, R92, R12 ;  /* 0x0000005c540c723f */ /* 0x040f76000000000c */
[----:B------:R-:W-:Y:S05]  /*20e0*/  @!UPT UIADD3 URZ, UPT, UPT, URZ, URZ, URZ ;  /* 0x000000fffffff290 */ /* 0x000fea000fffe0ff */
[-C--:B------:R-:W5:Y:S01]  /*20f0*/  DMMA.8x8x4 R16, R84, R94.reuse, R16 ;  /* 0x0000005e5410723f */ /* 0x080f620000000010 */
[----:B------:R-:W-:Y:S11]  /*2100*/  DEPBAR.LE SB5, 0xc ;  /* 0x0000d3000000791a */ /* 0x000ff60000000000 */
[----:B------:R-:W-:Y:S04]  /*2110*/  @!UPT UIADD3 URZ, UPT, UPT, URZ, URZ, URZ ;  /* 0x000000fffffff290 */ /* 0x000fe8000fffe0ff */
[C---:B------:R-:W5:Y:S11]  /*2120*/  DMMA.8x8x4 R20, R86.reuse, R94, R20 ;  /* 0x0000005e5614723f */ /* 0x040f760000000014 */
[----:B------:R-:W-:Y:S05]  /*2130*/  @!UPT UIADD3 URZ, UPT, UPT, URZ, URZ, URZ ;  /* 0x000000fffffff290 */ /* 0x000fea000fffe0ff */
[C---:B------:R-:W5:Y:S11]  /*2140*/  DMMA.8x8x4 R24, R86.reuse, R92, R24 ;  /* 0x0000005c5618723f */ /* 0x040f760000000018 */
[----:B------:R-:W-:Y:S05]  /*2150*/  @!UPT UIADD3 URZ, UPT, UPT, URZ, URZ, URZ ;  /* 0x000000fffffff290 */ /* 0x000fea000fffe0ff */
[C---:B------:R-:W5:Y:S11]  /*2160*/  DMMA.8x8x4 R28, R86.reuse, R90, R28 ;  /* 0x0000005a561c723f */ /* 0x040f76000000001c */
[----:B------:R-:W-:Y:S05]  /*2170*/  @!UPT UIADD3 URZ, UPT, UPT, URZ, URZ, URZ ;  /* 0x000000fffffff290 */ /* 0x000fea000fffe0ff */
[-C--:B-1----:R1:W5:Y:S02]  /*2180*/  DMMA.8x8x4 R32, R86, R88.reuse, R32 ;  /* 0x000000585620723f */ /* 0x0823640000000020 */
[----:B-1----:R-:W-:Y:S01]  /*2190*/  LDS.128 R84, [R0+UR5+0x1800] ;  /* 0x0018000500547984 */ /* 0x002fe20008000c00 */
[----:B------:R-:W-:Y:S11]  /*21a0*/  DEPBAR.LE SB5, 0xc ;  /* 0x0000d3000000791a */ /* 0x000ff60000000000 */
[----:B------:R-:W-:Y:S02]  /*21b0*/  @!UPT UIADD3 URZ, UPT, UPT, URZ, URZ, URZ ;  /* 0x000000fffffff290 */ /* 0x000fe4000fffe0ff */
[C---:B--2---:R-:W5:Y:S11]  /*21c0*/  DMMA.8x8x4 R36, R96.reuse, R88, R36 ;  /* 0x000000586024723f */ /* 0x044f760000000024 */
        /* <DEDUP_REMOVED lines=11> */
[----:B-1----:R-:W-:Y:S11]  /*2280*/  LDS.128 R92, [R0+UR4+0x7880] ;  /* 0x00788004005c7984 */ /* 0x002ff60008000c00 */
[----:B------:R-:W-:Y:S03]  /*2290*/  @!UPT UIADD3 URZ, UPT, UPT, URZ, URZ, URZ ;  /* 0x000000fffffff290 */ /* 0x000fe6000fffe0ff */
[C---:B------:R-:W5:Y:S11]  /*22a0*/  DMMA.8x8x4 R60, R98.reuse, R90, R60 ;  /* 0x0000005a623c723f */ /* 0x040f76000000003c */
[----:B------:R-:W-:Y:S05]  /*22b0*/  @!UPT UIADD3 URZ, UPT, UPT, URZ, URZ, URZ ;  /* 0x000000fffffff290 */ /* 0x000fea000fffe0ff */
[----:B------:R1:W5:Y:S02]  /*22c0*/  DMMA.8x8x4 R64, R98, R88, R64 ;  /* 0x000000586240723f */ /* 0x0003640000000040 */
[----:B-1----:R-:W1:Y:S01]  /*22d0*/  LDS.128 R88, [R0+UR4+0x7800] ;  /* 0x0078000400587984 */ /* 0x002e620008000c00 */
[----:B------:R-:W-:Y:S07]  /*22e0*/  UIADD3 UR4, UPT, UPT, UR6, UR4, URZ ;  /* 0x0000000406047290 */ /* 0x000fee000fffe0ff */
[----:B------:R-:W2:Y:S01]  /*22f0*/  LDS.128 R96, [R0+UR5+0x1880] ;  /* 0x0018800500607984 */ /* 0x000ea20008000c00 */
[----:B------:R-:W-:Y:S01]  /*2300*/  UIADD3 UR5, UPT, UPT, UR6, UR5, URZ ;  /* 0x0000000506057290 */ /* 0x000fe2000fffe0ff */
[----:B------:R-:W-:-:S04]  /*2310*/  DEPBAR.LE SB5, 0xc ;  /* 0x0000d3000000791a */ /* 0x000fc80000000000 */
[C---:B---3--:R-:W5:Y:S02]  /*2320*/  DMMA.8x8x4 R4, R68.reuse, R72, R4 ;  /* 0x000000484404723f */ /* 0x048f640000000004 */
[----:B------:R-:W-:Y:S01]  /*2330*/  @!PT LDS RZ, [RZ] ;  /* 0x00000000fffff984 */ /* 0x000fe20000000800 */
[----:B------:R-:W-:Y:S01]  /*2340*/  @!PT LDS RZ, [RZ] ;  /* 0x00000000fffff984 */ /* 0x000fe20000000800 */
[----:B------:R-:W-:Y:S01]  /*2350*/  @!PT LDS RZ, [RZ] ;  /* 0x00000000fffff984 */ /* 0x000fe20000000800 */
[----:B------:R3:W-:Y:S02]  /*2360*/  @P0 LDGSTS.E.LTC128B.64 [R109+0x1000], desc[UR14][R120.64] ;  /* 0x01000000786d0fae */ /* 0x0007e4000b9a160e */
[----:B------:R-:W-:Y:S04]  /*2370*/  LOP3.LUT P0, RZ, R111, 0x1, RZ, 0xc0, !PT ;  /* 0x000000016fff7812 */ /* 0x000fe8000780c0ff */
[----:B------:R3:W-:Y:S08]  /*2380*/  @P6 LDGSTS.E.LTC128B.64 [R109+0x1080], desc[UR14][R120.64+0x80] ;  /* 0x01080080786d6fae */ /* 0x0007f0000b9a160e */
[C---:B------:R-:W5:Y:S01]  /*2390*/  DMMA.8x8x4 R8, R68.reuse, R74, R8 ;  /* 0x0000004a4408723f */ /* 0x040f620000000008 */
[----:B------:R3:W-:Y:S06]  /*23a0*/  @P5 LDGSTS.E.LTC128B.64 [R108+0x7000], desc[UR14][R118.64] ;  /* 0x07000000766c5fae */ /* 0x0007ec000b9a160e */
[----:B------:R3:W-:Y:S06]  /*23b0*/  @P4 LDGSTS.E.LTC128B.64 [R108+0x7080], desc[UR14][R118.64+0x80] ;  /* 0x07080080766c4fae */ /* 0x0007ec000b9a160e */
[----:B------:R3:W-:Y:S03]  /*23c0*/  @P3 LDGSTS.E.LTC128B.64 [R109+0x1100], desc[UR14][R120.64+0x100] ;  /* 0x01100100786d3fae */ /* 0x0007e6000b9a160e */
[C---:B------:R-:W5:Y:S03]  /*23d0*/  DMMA.8x8x4 R12, R68.reuse, R76, R12 ;  /* 0x0000004c440c723f */ /* 0x040f66000000000c */
[----:B------:R3:W-:Y:S06]  /*23e0*/  @P2 LDGSTS.E.LTC128B.64 [R109+0x1180], desc[UR14][R120.64+0x180] ;  /* 0x01180180786d2fae */ /* 0x0007ec000b9a160e */
[----:B------:R3:W-:Y:S07]  /*23f0*/  @P1 LDGSTS.E.LTC128B.64 [R108+0x7100], desc[UR14][R118.64+0x100] ;  /* 0x07100100766c1fae */ /* 0x0007ee000b9a160e */
[-C--:B------:R-:W5:Y:S01]  /*2400*/  DMMA.8x8x4 R16, R68, R78.reuse, R16 ;  /* 0x0000004e4410723f */ /* 0x080f620000000010 */
[----:B------:R3:W-:Y:S02]  /*2410*/  @P0 LDGSTS.E.LTC128B.64 [R108+0x7180], desc[UR14][R118.64+0x180] ;  /* 0x07180180766c0fae */ /* 0x0007e4000b9a160e */
[----:B------:R-:W-:Y:S04]  /*2420*/  ISETP.NE.AND P0, PT, R110, RZ, PT ;  /* 0x000000ff6e00720c */ /* 0x000fe80003f05270 */
[----:B------:R-:W0:Y:S01]  /*2430*/  LDGDEPBAR ;  /* 0x00000000000079af */ /* 0x000e220000000000 */
[----:B------:R-:W-:Y:S02]  /*2440*/  SEL R105, R105, RZ, P0 ;  /* 0x000000ff69697207 */ /* 0x000fe40000000000 */
[----:B------:R-:W-:Y:S01]  /*2450*/  SEL R106, R106, RZ, P0 ;  /* 0x000000ff6a6a7207 */ /* 0x000fe20000000000 */
[----:B------:R-:W-:Y:S05]  /*2460*/  DEPBAR.LE SB5, 0xc ;  /* 0x0000d3000000791a */ /* 0x000fea0000000000 */
[C---:B------:R-:W5:Y:S04]  /*2470*/  DMMA.8x8x4 R20, R70.reuse, R78, R20 ;  /* 0x0000004e4614723f */ /* 0x040f680000000014 */
[----:B------:R-:W-:Y:S01]  /*2480*/  ISETP.GT.AND P0, PT, R107, -0x1, PT ;  /* 0xffffffff6b00780c */ /* 0x000fe20003f04270 */
[----:B------:R-:W-:Y:S11]  /*2490*/  IMAD.MOV.U32 R107, RZ, RZ, R110 ;  /* 0x000000ffff6b7224 */ /* 0x000ff600078e006e */
[C---:B------:R-:W5:Y:S01]  /*24a0*/  DMMA.8x8x4 R24, R70.reuse, R76, R24 ;  /* 0x0000004c4618723f */ /* 0x040f620000000018 */
[----:B------:R-:W-:Y:S04]  /*24b0*/  DEPBAR.LE SB0, 0x1 ;  /* 0x000080400000791a */ /* 0x000fe80000000000 */
[----:B------:R-:W-:Y:S11]  /*24c0*/  BAR.SYNC.DEFER_BLOCKING 0x0 ;  /* 0x0000000000007b1d */ /* 0x000ff60000010000 */
[C---:B------:R-:W5:Y:S11]  /*24d0*/  DMMA.8x8x4 R28, R70.reuse, R74, R28 ;  /* 0x0000004a461c723f */ /* 0x040f76000000001c */
[----:B------:R-:W-:Y:S05]  /*24e0*/  @!UPT UIADD3 URZ, UPT, UPT, URZ, URZ, URZ ;  /* 0x000000fffffff290 */ /* 0x000fea000fffe0ff */
[-C--:B---3--:R3:W5:Y:S02]  /*24f0*/  DMMA.8x8x4 R32, R70, R72.reuse, R32 ;  /* 0x000000484620723f */ /* 0x0887640000000020 */
[----:B---3--:R3:W1:Y:S01]  /*2500*/  LDS.128 R68, [R103+UR6] ;  /* 0x0000000667447984 */ /* 0x0086620008000c00 */
[----:B------:R-:W-:Y:S11]  /*2510*/  DEPBAR.LE SB5, 0xc ;  /* 0x0000d3000000791a */ /* 0x000ff60000000000 */
[----:B------:R-:W-:Y:S02]  /*2520*/  @!UPT UIADD3 URZ, UPT, UPT, URZ, URZ, URZ ;  /* 0x000000fffffff290 */ /* 0x000fe4000fffe0ff */
[C---:B----4-:R-:W5:Y:S11]  /*2530*/  DMMA.8x8x4 R36, R80.reuse, R72, R36 ;  /* 0x000000485024723f */ /* 0x050f760000000024 */
        /* <DEDUP_REMOVED lines=10> */
[C---:B---3--:R3:W5:Y:S02]  /*25e0*/  DMMA.8x8x4 R56, R82.reuse, R76, R56 ;  /* 0x0000004c5238723f */ /* 0x0487640000000038 */
[----:B---3--:R3:W1:Y:S11]  /*25f0*/  LDS.128 R76, [R102+UR6+0x6080] ;  /* 0x00608006664c7984 */ /* 0x0086760008000c00 */
[----:B------:R-:W-:Y:S03]  /*2600*/  @!UPT UIADD3 URZ, UPT, UPT, URZ, URZ, URZ ;  /* 0x000000fffffff290 */ /* 0x000fe6000fffe0ff */
[C---:B------:R-:W5:Y:S11]  /*2610*/  DMMA.8x8x4 R60, R82.reuse, R74, R60 ;  /* 0x0000004a523c723f */ /* 0x040f76000000003c */
[----:B------:R-:W-:Y:S05]  /*2620*/  @!UPT UIADD3 URZ, UPT, UPT, URZ, URZ, URZ ;  /* 0x000000fffffff290 */ /* 0x000fea000fffe0ff */
[----:B---3--:R3:W5:Y:S02]  /*2630*/  DMMA.8x8x4 R64, R82, R72, R64 ;  /* 0x000000485240723f */ /* 0x0087640000000040 */
[----:B---3--:R3:W2:Y:S08]  /*2640*/  LDS.128 R80, [R103+UR6+0x80] ;  /* 0x0000800667507984 */ /* 0x0086b00008000c00 */
[----:B------:R3:W2:Y:S01]  /*2650*/  LDS.128 R72, [R102+UR6+0x6000] ;  /* 0x0060000666487984 */ /* 0x0006a20008000c00 */
[----:B------:R-:W-:-:S05]  /*2660*/  DEPBAR.LE SB5, 0xc ;  /* 0x0000d3000000791a */ /* 0x000fca0000000000 */
[C---:B-1----:R3:W5:Y:S11]  /*2670*/  DMMA.8x8x4 R4, R84.reuse, R88, R4 ;  /* 0x000000585404723f */ /* 0x0427760000000004 */
[----:B------:R-:W-:Y:S05]  /*2680*/  @!UPT UIADD3 URZ, UPT, UPT, URZ, URZ, URZ ;  /* 0x000000fffffff290 */ /* 0x000fea000fffe0ff */
[C---:B------:R3:W5:Y:S11]  /*2690*/  DMMA.8x8x4 R8, R84.reuse, R90, R8 ;  /* 0x0000005a5408723f */ /* 0x0407760000000008 */
[----:B------:R-:W-:Y:S05]  /*26a0*/  @!UPT UIADD3 URZ, UPT, UPT, URZ, URZ, URZ ;  /* 0x000000fffffff290 */ /* 0x000fea000fffe0ff */
[C---:B------:R3:W5:Y:S11]  /*26b0*/  DMMA.8x8x4 R12, R84.reuse, R92, R12 ;  /* 0x0000005c540c723f */ /* 0x040776000000000c */
[----:B------:R-:W-:Y:S05]  /*26c0*/  @!UPT UIADD3 URZ, UPT, UPT, URZ, URZ, URZ ;  /* 0x000000fffffff290 */ /* 0x000fea000fffe0ff */
[-C--:B------:R3:W5:Y:S01]  /*26d0*/  DMMA.8x8x4 R16, R84, R94.reuse, R16 ;  /* 0x0000005e5410723f */ /* 0x0807620000000010 */
[----:B------:R-:W-:Y:S11]  /*26e0*/  DEPBAR.LE SB5, 0xc ;  /* 0x0000d3000000791a */ /* 0x000ff60000000000 */
[----:B------:R-:W-:Y:S04]  /*26f0*/  @!UPT UIADD3 URZ, UPT, UPT, URZ, URZ, URZ ;  /* 0x000000fffffff290 */ /* 0x000fe8000fffe0ff */
[C---:B------:R3:W5:Y:S11]  /*2700*/  DMMA.8x8x4 R20, R86.reuse, R94, R20 ;  /* 0x0000005e5614723f */ /* 0x0407760000000014 */
        /* <DEDUP_REMOVED lines=8> */
[C---:B--2---:R3:W5:Y:S11]  /*2790*/  DMMA.8x8x4 R36, R96.reuse, R88, R36 ;  /* 0x000000586024723f */ /* 0x0447760000000024 */
        /* <DEDUP_REMOVED lines=14> */
[----:B------:R3:W5:Y:S01]  /*2880*/  DMMA.8x8x4 R64, R98, R88, R64 ;  /* 0x000000586240723f */ /* 0x0007620000000040 */
[----:B------:R-:W-:Y:S03]  /*2890*/  @!UPT UIADD3 URZ, UPT, UPT, URZ, URZ, URZ ;  /* 0x000000fffffff290 */ /* 0x000fe6000fffe0ff */
[----:B------:R-:W-:Y:S11]  /*28a0*/  @P0 BRA `(.L_x_4) ;  /* 0xfffffff0005c0947 */ /* 0x000ff6000383ffff */
.L_x_3:
[----:B------:R-:W0:Y:S01]  /*28b0*/  LDGDEPBAR ;  /* 0x00000000000079af */ /* 0x000e220000000000 */
[----:B------:R-:W1:Y:S03]  /*28c0*/  LDCU.64 UR4, c[0x0][0x480] ;  /* 0x00009000ff0477ac */ /* 0x000e660008000a00 */
[----:B------:R-:W0:Y:S01]  /*28d0*/  LDGDEPBAR ;  /* 0x00000000000079af */ /* 0x000e220000000000 */
[----:B-1----:R-:W-:-:S04]  /*28e0*/  UISETP.NE.U32.AND UP0, UPT, UR4, URZ, UPT ;  /* 0x000000ff0400728c */ /* 0x002fc8000bf05070 */
[----:B------:R-:W-:Y:S01]  /*28f0*/  UISETP.NE.AND.EX UP0, UPT, UR5, URZ, UPT, UP0 ;  /* 0x000000ff0500728c */ /* 0x000fe2000bf05300 */
[----:B------:R-:W-:-:S04]  /*2900*/  DEPBAR.LE SB0, 0x0 ;  /* 0x000080000000791a */ /* 0x000fc80000000000 */
[----:B------:R-:W-:Y:S06]  /*2910*/  BAR.SYNC.DEFER_BLOCKING 0x0 ;  /* 0x0000000000007b1d */ /* 0x000fec0000010000 */
[----:B------:R-:W-:Y:S05]  /*2920*/  BRA.U !UP0, `(.L_x_5) ;  /* 0x00000001081c7547 */ /* 0x000fea000b800000 */
[----:B------:R-:W1:Y:S02]  /*2930*/  LDC.64 R110, c[0x0][0x480] ;  /* 0x00012000ff6e7b82 */ /* 0x000e640000000a00 */
[----:B-1----:R-:W2:Y:S02]  /*2940*/  LDG.E.64 R110, desc[UR14][R110.64] ;  /* 0x0000000e6e6e7981 */ /* 0x002ea4000c1e1b00 */
[----:B--2---:R-:W-:-:S04]  /*2950*/  ISETP.NE.U32.AND P0, PT, R110, RZ, PT ;  /* 0x000000ff6e00720c */ /* 0x004fc80003f05070 */
[----:B------:R-:W-:-:S13]  /*2960*/  ISETP.NE.AND.EX P0, PT, R111, RZ, PT, P0 ;  /* 0x000000ff6f00720c */ /* 0x000fda0003f05300 */
[----:B------:R-:W-:Y:S05]  /*2970*/  @!P0 BRA `(.L_x_5) ;  /* 0x0000000000088947 */ /* 0x000fea0003800000 */
[----:B------:R-:W4:Y:S01]  /*2980*/  LD.E.64 R110, desc[UR14][R110.64] ;  /* 0x0000000e6e6e7980 */ /* 0x000f22000c101b00 */
[----:B------:R-:W-:Y:S05]  /*2990*/  BRA `(.L_x_6) ;  /* 0x00000000001c7947 */ /* 0x000fea0003800000 */
.L_x_5:
[----:B------:R-:W1:Y:S01]  /*29a0*/  LDCU.64 UR4, c[0x0][0x470] ;  /* 0x00008e00ff0477ac */ /* 0x000e620008000a00 */
[----:B------:R-:W2:Y:S01]  /*29b0*/  LDC.64 R110, c[0x0][0x460] ;  /* 0x00011800ff6e7b82 */ /* 0x000ea20000000a00 */
[----:B-1----:R-:W-:-:S04]  /*29c0*/  UISETP.NE.U32.AND UP0, UPT, UR4, URZ, UPT ;  /* 0x000000ff0400728c */ /* 0x002fc8000bf05070 */
[----:B------:R-:W-:-:S09]  /*29d0*/  UISETP.NE.AND.EX UP0, UPT, UR5, URZ, UPT, UP0 ;  /* 0x000000ff0500728c */ /* 0x000fd2000bf05300 */
[----:B------:R-:W-:Y:S05]  /*29e0*/  BRA.U !UP0, `(.L_x_6) ;  /* 0x0000000108087547 */ /* 0x000fea000b800000 */
[----:B--2---:R-:W1:Y:S02]  /*29f0*/  LDC.64 R110, c[0x0][0x470] ;  /* 0x00011c00ff6e7b82 */ /* 0x004e640000000a00 */
[----:B-1----:R-:W4:Y:S02]  /*2a00*/  LDG.E.64 R110, desc[UR14][R110.64] ;  /* 0x0000000e6e6e7981 */ /* 0x002f24000c1e1b00 */
.L_x_6:
[----:B------:R-:W1:Y:S02]  /*2a10*/  LDCU.64 UR4, c[0x0][0x488] ;  /* 0x00009100ff0477ac */ /* 0x000e640008000a00 */
[----:B-1----:R-:W-:-:S04]  /*2a20*/  UISETP.NE.U32.AND UP0, UPT, UR4, URZ, UPT ;  /* 0x000000ff0400728c */ /* 0x002fc8000bf05070 */
[----:B------:R-:W-:-:S09]  /*2a30*/  UISETP.NE.AND.EX UP0, UPT, UR5, URZ, UPT, UP0 ;  /* 0x000000ff0500728c */ /* 0x000fd2000bf05300 */
        /* <DEDUP_REMOVED lines=8> */
.L_x_7:
[----:B------:R-:W1:Y:S01]  /*2ac0*/  LDCU.64 UR4, c[0x0][0x478] ;  /* 0x00008f00ff0477ac */ /* 0x000e620008000a00 */
[----:B------:R-:W2:Y:S01]  /*2ad0*/  LDC.64 R108, c[0x0][0x468] ;  /* 0x00011a00ff6c7b82 */ /* 0x000ea20000000a00 */
[----:B-1----:R-:W-:-:S04]  /*2ae0*/  UISETP.NE.U32.AND UP0, UPT, UR4, URZ, UPT ;  /* 0x000000ff0400728c */ /* 0x002fc8000bf05070 */
[----:B------:R-:W-:-:S09]  /*2af0*/  UISETP.NE.AND.EX UP0, UPT, UR5, URZ, UPT, UP0 ;  /* 0x000000ff0500728c */ /* 0x000fd2000bf05300 */
[----:B------:R-:W-:Y:S05]  /*2b00*/  BRA.U !UP0, `(.L_x_8) ;  /* 0x0000000108087547 */ /* 0x000fea000b800000 */
[----:B--2---:R-:W1:Y:S02]  /*2b10*/  LDC.64 R108, c[0x0][0x478] ;  /* 0x00011e00ff6c7b82 */ /* 0x004e640000000a00 */
[----:B-1----:R-:W4:Y:S02]  /*2b20*/  LDG.E.64 R108, desc[UR14][R108.64] ;  /* 0x0000000e6c6c7981 */ /* 0x002f24000c1e1b00 */
.L_x_8:
[----:B------:R-:W1:Y:S01]  /*2b30*/  S2R R75, SR_CTAID.Y ;  /* 0x00000000004b7919 */ /* 0x000e620000002600 */
[----:B------:R-:W3:Y:S01]  /*2b40*/  LDC R104, c[0x0][0x398] ;  /* 0x0000e600ff687b82 */ /* 0x000ee20000000800 */
[----:B------:R-:W2:Y:S01]  /*2b50*/  LDCU UR20, c[0x0][0x490] ;  /* 0x00009200ff1477ac */ /* 0x000ea20008000800 */
[----:B------:R-:W-:Y:S01]  /*2b60*/  IMAD.MOV.U32 R69, RZ, RZ, -0x1 ;  /* 0xffffffffff457424 */ /* 0x000fe200078e00ff */
[----:B------:R-:W1:Y:S01]  /*2b70*/  S2R R3, SR_CTAID.X ;  /* 0x0000000000037919 */ /* 0x000e620000002500 */
[----:B------:R-:W1:Y:S01]  /*2b80*/  LDCU UR6, c[0x0][0x38c] ;  /* 0x00007180ff0677ac */ /* 0x000e620008000800 */
[----:B------:R-:W1:Y:S03]  /*2b90*/  S2R R80, SR_TID.X ;  /* 0x0000000000507919 */ /* 0x000e660000002100 */
[----:B------:R-:W1:Y:S01]  /*2ba0*/  LDC.64 R70, c[0x0][0x4e0] ;  /* 0x00013800ff467b82 */ /* 0x000e620000000a00 */
[----:B------:R-:W1:Y:S01]  /*2bb0*/  LDCU.64 UR4, c[0x0][0x4b0] ;  /* 0x00009600ff0477ac */ /* 0x000e620008000a00 */
[----:B------:R-:W1:Y:S06]  /*2bc0*/  S2R R0, SR_CTAID.Z ;  /* 0x0000000000007919 */ /* 0x000e6c0000002700 */
[----:B------:R-:W1:Y:S01]  /*2bd0*/  LDC R68, c[0x0][0x4b8] ;  /* 0x00012e00ff447b82 */ /* 0x000e620000000800 */
[----:B--2---:R-:W-:Y:S01]  /*2be0*/  UISETP.NE.AND UP0, UPT, UR20, URZ, UPT ;  /* 0x000000ff1400728c */ /* 0x004fe2000bf05270 */
[----:B---3--:R-:W-:-:S06]  /*2bf0*/  SHF.L.U32 R2, R69, R104, RZ ;  /* 0x0000006845027219 */ /* 0x008fcc00000006ff */
[----:B------:R-:W2:Y:S01]  /*2c00*/  LDC R69, c[0x0][0x4bc] ;  /* 0x00012f00ff457b82 */ /* 0x000ea20000000800 */
[----:B-1----:R-:W-:Y:S02]  /*2c10*/  SHF.L.U32 R75, R75, R104, RZ ;  /* 0x000000684b4b7219 */ /* 0x002fe400000006ff */
[----:B------:R-:W-:Y:S02]  /*2c20*/  LOP3.LUT R2, R3, R2, RZ, 0x30, !PT ;  /* 0x0000000203027212 */ /* 0x000fe400078e30ff */
[----:B------:R-:W-:Y:S01]  /*2c30*/  SHF.R.U32.HI R104, RZ, R104, R3 ;  /* 0x00000068ff687219 */ /* 0x000fe20000011603 */
[----:B------:R-:W-:Y:S02]  /*2c40*/  IMAD.U32 R3, RZ, RZ, UR5 ;  /* 0x00000005ff037e24 */ /* 0x000fe4000f8e00ff */
[----:B------:R-:W-:Y:S01]  /*2c50*/  IMAD.IADD R75, R75, 0x1, R2 ;  /* 0x000000014b4b7824 */ /* 0x000fe200078e0202 */
[----:B------:R-:W-:-:S03]  /*2c60*/  MOV R2, UR4 ;  /* 0x0000000400027c02 */ /* 0x000fc60008000f00 */
[----:B------:R-:W-:-:S04]  /*2c70*/  IMAD R106, R75, UR6, R104 ;  /* 0x000000064b6a7c24 */ /* 0x000fc8000f8e0268 */
[----:B------:R-:W-:Y:S01]  /*2c80*/  IMAD.WIDE R106, R106, 0x4, R70 ;  /* 0x000000046a6a7825 */ /* 0x000fe200078e0246 */
[----:B------:R-:W-:Y:S06]  /*2c90*/  BRA.U UP0, `(.L_x_9) ;  /* 0x0000000100307547 */ /* 0x000fec000b800000 */
[----:B------:R-:W1:Y:S01]  /*2ca0*/  LDCU UR4, c[0x0][0x394] ;  /* 0x00007280ff0477ac */ /* 0x000e620008000800 */
[----:B------:R-:W-:Y:S01]  /*2cb0*/  MOV R81, 0xffffffff ;  /* 0xffffffff00517802 */ /* 0x000fe20000000f00 */
[----:B-1----:R-:W-:-:S09]  /*2cc0*/  UISETP.GE.AND UP0, UPT, UR4, 0x2, UPT ;  /* 0x000000020400788c */ /* 0x002fd2000bf06270 */
[----:B------:R-:W-:Y:S05]  /*2cd0*/  BRA.U !UP0, `(.L_x_10) ;  /* 0x0000000108a47547 */ /* 0x000fea000b800000 */
[----:B------:R-:W-:Y:S01]  /*2ce0*/  ISETP.NE.AND P0, PT, R80, RZ, PT ;  /* 0x000000ff5000720c */ /* 0x000fe20003f05270 */
[----:B------:R-:W-:-:S12]  /*2cf0*/  IMAD.MOV.U32 R81, RZ, RZ, -0x1 ;  /* 0xffffffffff517424 */ /* 0x000fd800078e00ff */
[----:B------:R1:W3:Y:S04]  /*2d00*/  @!P0 LDG.E.STRONG.GPU R81, desc[UR14][R106.64] ;  /* 0x0000000e6a518981 */ /* 0x0002e8000c1ef900 */
[----:B---3--:R-:W-:Y:S01]  /*2d10*/  @!P0 CCTL.IVALL ;  /* 0x00000000ff00898f */ /* 0x008fe20002000000 */
[----:B------:R-:W-:-:S04]  /*2d20*/  ISETP.NE.AND P0, PT, R0, RZ, PT ;  /* 0x000000ff0000720c */ /* 0x000fc80003f05270 */
[----:B----4-:R-:W-:Y:S02]  /*2d30*/  FSEL R108, R108, RZ, !P0 ;  /* 0x000000ff6c6c7208 */ /* 0x010fe40004000000 */
[----:B------:R-:W-:Y:S01]  /*2d40*/  FSEL R109, R109, 1.875, !P0 ;  /* 0x3ff000006d6d7808 */ /* 0x000fe20004000000 */
[----:B------:R-:W-:Y:S06]  /*2d50*/  BRA `(.L_x_10) ;  /* 0x0000000000847947 */ /* 0x000fec0003800000 */
.L_x_9:
[----:B------:R-:W-:Y:S01]  /*2d60*/  UISETP.NE.AND UP0, UPT, UR20, 0x3, UPT ;  /* 0x000000031400788c */ /* 0x000fe2000bf05270 */
[----:B------:R-:W-:-:S08]  /*2d70*/  MOV R81, 0xffffffff ;  /* 0xffffffff00517802 */ /* 0x000fd00000000f00 */
[----:B------:R-:W-:Y:S05]  /*2d80*/  BRA.U !UP0, `(.L_x_11) ;  /* 0x0000000108607547 */ /* 0x000fea000b800000 */
[----:B------:R-:W-:-:S09]  /*2d90*/  UISETP.NE.AND UP0, UPT, UR20, 0x2, UPT ;  /* 0x000000021400788c */ /* 0x000fd2000bf05270 */
[----:B------:R-:W-:Y:S05]  /*2da0*/  BRA.U !UP0, `(.L_x_12) ;  /* 0x0000000108247547 */ /* 0x000fea000b800000 */
[----:B------:R-:W-:-:S09]  /*2db0*/  UISETP.NE.AND UP0, UPT, UR20, 0x1, UPT ;  /* 0x000000011400788c */ /* 0x000fd2000bf05270 */
[----:B------:R-:W-:Y:S05]  /*2dc0*/  BRA.U UP0, `(.L_x_10) ;  /* 0x0000000100687547 */ /* 0x000fea000b800000 */
[----:B------:R-:W1:Y:S08]  /*2dd0*/  LDC.64 R70, c[0x0][0x4d8] ;  /* 0x00013600ff467b82 */ /* 0x000e700000000a00 */
[----:B--2---:R-:W2:Y:S01]  /*2de0*/  LDC.64 R68, c[0x0][0x4b8] ;  /* 0x00012e00ff447b82 */ /* 0x004ea20000000a00 */
[----:B-1----:R-:W-:-:S04]  /*2df0*/  IMAD.WIDE.U32 R72, R0, R70, RZ ;  /* 0x0000004600487225 */ /* 0x002fc800078e00ff */
[----:B------:R-:W-:Y:S01]  /*2e00*/  IMAD R70, R0, R71, R73 ;  /* 0x0000004700467224 */ /* 0x000fe200078e0249 */
[----:B--2---:R-:W-:-:S04]  /*2e10*/  LEA R68, P0, R72, R68, 0x3 ;  /* 0x0000004448447211 */ /* 0x004fc800078018ff */
[----:B------:R-:W-:Y:S01]  /*2e20*/  LEA.HI.X R69, R72, R69, R70, 0x3, P0 ;  /* 0x0000004548457211 */ /* 0x000fe200000f1c46 */
[----:B------:R-:W-:Y:S08]  /*2e30*/  BRA `(.L_x_10) ;  /* 0x00000000004c7947 */ /* 0x000ff00003800000 */
.L_x_12:
[----:B------:R-:W1:Y:S08]  /*2e40*/  LDC.64 R72, c[0x0][0x4d0] ;  /* 0x00013400ff487b82 */ /* 0x000e700000000a00 */
[----:B------:R-:W3:Y:S08]  /*2e50*/  LDC.64 R2, c[0x0][0x4d8] ;  /* 0x00013600ff027b82 */ /* 0x000ef00000000a00 */
[----:B------:R-:W3:Y:S08]  /*2e60*/  LDC.64 R70, c[0x0][0x4b0] ;  /* 0x00012c00ff467b82 */ /* 0x000ef00000000a00 */
[----:B--2---:R-:W2:Y:S01]  /*2e70*/  LDC.64 R68, c[0x0][0x4b8] ;  /* 0x00012e00ff447b82 */ /* 0x004ea20000000a00 */
[----:B-1----:R-:W-:-:S04]  /*2e80*/  IMAD.WIDE.U32 R78, R0, R72, RZ ;  /* 0x00000048004e7225 */ /* 0x002fc800078e00ff */
[C---:B------:R-:W-:Y:S02]  /*2e90*/  IMAD R72, R0.reuse, R73, R79 ;  /* 0x0000004900487224 */ /* 0x040fe400078e024f */
[----:B---3--:R-:W-:Y:S01]  /*2ea0*/  IMAD.WIDE.U32 R76, R0, R2, RZ ;  /* 0x00000002004c7225 */ /* 0x008fe200078e00ff */
[----:B------:R-:W-:-:S03]  /*2eb0*/  LEA R2, P1, R78, R70, 0x3 ;  /* 0x000000464e027211 */ /* 0x000fc600078218ff */
[----:B------:R-:W-:Y:S01]  /*2ec0*/  IMAD R70, R0, R3, R77 ;  /* 0x0000000300467224 */ /* 0x000fe200078e024d */
[----:B------:R-:W-:Y:S02]  /*2ed0*/  LEA.HI.X R3, R78, R71, R72, 0x3, P1 ;  /* 0x000000474e037211 */ /* 0x000fe400008f1c48 */
[----:B--2---:R-:W-:-:S04]  /*2ee0*/  LEA R68, P0, R76, R68, 0x3 ;  /* 0x000000444c447211 */ /* 0x004fc800078018ff */
[----:B------:R-:W-:Y:S01]  /*2ef0*/  LEA.HI.X R69, R76, R69, R70, 0x3, P0 ;  /* 0x000000454c457211 */ /* 0x000fe200000f1c46 */
[----:B------:R-:W-:Y:S08]  /*2f00*/  BRA `(.L_x_10) ;  /* 0x0000000000187947 */ /* 0x000ff00003800000 */
.L_x_11:
[----:B------:R-:W1:Y:S08]  /*2f10*/  LDC.64 R2, c[0x0][0x4b0] ;  /* 0x00012c00ff027b82 */ /* 0x000e700000000a00 */
[----:B--2---:R-:W2:Y:S01]  /*2f20*/  LDC.64 R68, c[0x0][0x4b8] ;  /* 0x00012e00ff447b82 */ /* 0x004ea20000000a00 */
[----:B-1----:R-:W-:-:S06]  /*2f30*/  IMAD.WIDE.U32 R2, R0, 0x8, R2 ;  /* 0x0000000800027825 */ /* 0x002fcc00078e0002 */
[----:B------:R-:W4:Y:S01]  /*2f40*/  LDG.E.64 R2, desc[UR14][R2.64] ;  /* 0x0000000e02027981 */ /* 0x000f22000c1e1b00 */
[----:B--2---:R-:W-:-:S06]  /*2f50*/  IMAD.WIDE.U32 R68, R0, 0x8, R68 ;  /* 0x0000000800447825 */ /* 0x004fcc00078e0044 */
[----:B------:R-:W4:Y:S02]  /*2f60*/  LDG.E.64 R68, desc[UR14][R68.64] ;  /* 0x0000000e44447981 */ /* 0x000f24000c1e1b00 */
.L_x_10:
[--C-:B------:R-:W-:Y:S01]  /*2f70*/  SHF.R.U32.HI R70, RZ, 0x1, R80.reuse ;  /* 0x00000001ff467819 */ /* 0x100fe20000011650 */
[----:B------:R-:W3:Y:S01]  /*2f80*/  LDCU.64 UR4, c[0x0][0x420] ;  /* 0x00008400ff0477ac */ /* 0x000ee20008000a00 */
[--C-:B------:R-:W-:Y:S01]  /*2f90*/  SHF.R.U32.HI R71, RZ, 0x3, R80.reuse ;  /* 0x00000003ff477819 */ /* 0x100fe20000011650 */
[----:B------:R-:W2:Y:S01]  /*2fa0*/  S2UR UR19, SR_CgaCtaId ;  /* 0x00000000001379c3 */ /* 0x000ea20000008800 */
[----:B------:R-:W-:Y:S01]  /*2fb0*/  LOP3.LUT R70, R70, 0x1e0, RZ, 0xc0, !PT ;  /* 0x000001e046467812 */ /* 0x000fe200078ec0ff */
[----:B------:R-:W1:Y:S01]  /*2fc0*/  LDCU.64 UR12, c[0x0][0x3e0] ;  /* 0x00007c00ff0c77ac */ /* 0x000e620008000a00 */
[----:B------:R-:W-:Y:S01]  /*2fd0*/  IMAD.SHL.U32 R75, R75, 0x40, RZ ;  /* 0x000000404b4b7824 */ /* 0x000fe200078e00ff */
[C---:B------:R-:W-:Y:S01]  /*2fe0*/  LOP3.LUT R72, R80.reuse, 0x1f, RZ, 0xc0, !PT ;  /* 0x0000001f50487812 */ /* 0x040fe200078ec0ff */
[----:B------:R-:W-:Y:S01]  /*2ff0*/  IMAD.SHL.U32 R74, R80, 0x8, RZ ;  /* 0x00000008504a7824 */ /* 0x000fe200078e00ff */
[----:B------:R-:W-:Y:S01]  /*3000*/  LOP3.LUT R73, R70, 0x4, R71, 0xf8, !PT ;  /* 0x0000000446497812 */ /* 0x000fe200078ef847 */
[----:B------:R-:W2:Y:S01]  /*3010*/  LDCU.64 UR10, c[0x0][0x3e0] ;  /* 0x00007c00ff0a77ac */ /* 0x000ea20008000a00 */
[----:B------:R-:W2:Y:S01]  /*3020*/  LDC R70, c[0x0][0x394] ;  /* 0x0000e500ff467b82 */ /* 0x000ea20000000800 */
[----:B------:R-:W-:Y:S01]  /*3030*/  LOP3.LUT R102, R75, 0x1f, R80, 0xf8, !PT ;  /* 0x0000001f4b667812 */ /* 0x000fe200078ef850 */
[----:B------:R-:W2:Y:S01]  /*3040*/  LDCU.64 UR8, c[0x0][0x3e8] ;  /* 0x00007d00ff0877ac */ /* 0x000ea20008000a00 */
[----:B------:R-:W-:Y:S01]  /*3050*/  LOP3.LUT R103, R80, 0x3, RZ, 0xc0, !PT ;  /* 0x0000000350677812 */ /* 0x000fe200078ec0ff */
[----:B------:R-:W-:Y:S01]  /*3060*/  IMAD R104, R104, 0x40, R73 ;  /* 0x0000004068687824 */ /* 0x000fe200078e0249 */
[----:B------:R-:W-:Y:S01]  /*3070*/  SHF.R.U32.HI R72, RZ, 0x2, R72 ;  /* 0x00000002ff487819 */ /* 0x000fe20000011648 */
[----:B------:R-:W2:Y:S01]  /*3080*/  LDCU.64 UR6, c[0x0][0x400] ;  /* 0x00008000ff0677ac */ /* 0x000ea20008000a00 */
[----:B------:R-:W-:Y:S01]  /*3090*/  IMAD.WIDE R84, R102, 0x8, RZ ;  /* 0x0000000866547825 */ /* 0x000fe200078e02ff */
[----:B---3--:R-:W-:Y:S01]  /*30a0*/  MOV R87, UR4 ;  /* 0x0000000400577c02 */ /* 0x008fe20008000f00 */
[----:B------:R-:W-:-:S02]  /*30b0*/  ULEA UR17, UR18, UR17, 0x1 ;  /* 0x0000001112117291 */ /* 0x000fc4000f8e08ff */
[----:B------:R-:W-:Y:S01]  /*30c0*/  IMAD R103, R72, 0x22, R103 ;  /* 0x0000002248677824 */ /* 0x000fe200078e0267 */
[----:B------:R-:W-:Y:S01]  /*30d0*/  USHF.L.U32 UR16, UR16, 0x4, URZ ;  /* 0x0000000410107899 */ /* 0x000fe200080006ff */
[C-C-:B-1----:R-:W-:Y:S01]  /*30e0*/  IMAD.WIDE.U32 R112, R104.reuse, UR12, R84.reuse ;  /* 0x0000000c68707c25 */ /* 0x142fe2000f8e0054 */
[----:B------:R-:W-:Y:S01]  /*30f0*/  USHF.L.U32 UR17, UR17, 0x3, URZ ;  /* 0x0000000311117899 */ /* 0x000fe200080006ff */
[----:B------:R-:W-:Y:S01]  /*3100*/  LOP3.LUT R71, R71, 0x7c, RZ, 0xc0, !PT ;  /* 0x0000007c47477812 */ /* 0x000fe200078ec0ff */
[----:B------:R-:W-:Y:S01]  /*3110*/  UMOV UR12, 0x400 ;  /* 0x00000400000c7882 */ /* 0x000fe20000000000 */
[----:B------:R-:W-:Y:S01]  /*3120*/  IMAD.U32 R77, RZ, RZ, UR5 ;  /* 0x00000005ff4d7e24 */ /* 0x000fe2000f8e00ff */
[----:B------:R-:W-:Y:S01]  /*3130*/  UIMAD UR16, UR17, 0x22, UR16 ;  /* 0x00000022111078a4 */ /* 0x000fe2000f8e0210 */
[----:B------:R-:W-:Y:S01]  /*3140*/  IMAD.WIDE.U32 R84, R104, R87, R84 ;  /* 0x0000005768547225 */ /* 0x000fe200078e0054 */
[----:B------:R-:W-:Y:S01]  /*3150*/  LOP3.LUT R74, R74, 0xf8, RZ, 0xc0, !PT ;  /* 0x000000f84a4a7812 */ /* 0x000fe200078ec0ff */
[----:B--2---:R-:W-:Y:S01]  /*3160*/  ULEA UR12, UR19, UR12, 0x18 ;  /* 0x0000000c130c7291 */ /* 0x004fe2000f8ec0ff */
[----:B----4-:R-:W-:Y:S01]  /*3170*/  IADD3 R112, P1, PT, R2, R112, RZ ;  /* 0x0000007002707210 */ /* 0x010fe20007f3e0ff */
[----:B------:R-:W-:Y:S01]  /*3180*/  IMAD R83, R104, R77, RZ ;  /* 0x0000004d68537224 */ /* 0x000fe200078e02ff */
[----:B------:R-:W-:Y:S01]  /*3190*/  ISETP.GT.AND P5, PT, R70, 0x1, PT ;  /* 0x000000014600780c */ /* 0x000fe20003fa4270 */
[----:B------:R-:W-:Y:S01]  /*31a0*/  IMAD R82, R104, UR13, R113 ;  /* 0x0000000d68527c24 */ /* 0x000fe2000f8e0271 */
[----:B------:R-:W-:Y:S01]  /*31b0*/  IADD3 R103, PT, PT, R103, UR16, RZ ;  /* 0x0000001067677c10 */ /* 0x000fe2000fffe0ff */
[----:B------:R-:W-:Y:S01]  /*31c0*/  IMAD R74, R71, 0x220, R74 ;  /* 0x00000220474a7824 */ /* 0x000fe200078e024a */
[----:B------:R-:W-:Y:S01]  /*31d0*/  ISETP.EQ.AND P5, PT, RZ, UR20, P5 ;  /* 0x00000014ff007c0c */ /* 0x000fe2000afa2270 */
[----:B------:R-:W-:Y:S01]  /*31e0*/  IMAD.IADD R83, R85, 0x1, R83 ;  /* 0x0000000155537824 */ /* 0x000fe200078e0253 */
[----:B------:R-:W-:Y:S01]  /*31f0*/  IADD3 R78, P0, PT, R68, R84, RZ ;  /* 0x00000054444e7210 */ /* 0x000fe20007f1e0ff */
[----:B------:R-:W-:Y:S01]  /*3200*/  IMAD.U32 R91, RZ, RZ, UR10 ;  /* 0x0000000aff5b7e24 */ /* 0x000fe2000f8e00ff */
[----:B------:R-:W-:Y:S01]  /*3210*/  MOV R70, UR8 ;  /* 0x0000000800467c02 */ /* 0x000fe20008000f00 */
[----:B------:R-:W-:Y:S01]  /*3220*/  IMAD.U32 R90, RZ, RZ, UR11 ;  /* 0x0000000bff5a7e24 */ /* 0x000fe2000f8e00ff */
[----:B------:R-:W-:Y:S01]  /*3230*/  LEA R103, R103, UR12, 0x4 ;  /* 0x0000000c67677c11 */ /* 0x000fe2000f8e20ff */
[----:B------:R-:W-:Y:S01]  /*3240*/  IMAD.U32 R71, RZ, RZ, UR9 ;  /* 0x00000009ff477e24 */ /* 0x000fe2000f8e00ff */
[----:B------:R-:W-:Y:S01]  /*3250*/  LOP3.LUT R76, R102, 0x20, RZ, 0xfc, !PT ;  /* 0x00000020664c7812 */ /* 0x000fe200078efcff */
[----:B------:R-:W-:Y:S01]  /*3260*/  IMAD.U32 R72, RZ, RZ, UR6 ;  /* 0x00000006ff487e24 */ /* 0x000fe2000f8e00ff */
[----:B------:R-:W-:Y:S01]  /*3270*/  IADD3.X R105, PT, PT, R82, R3, RZ, P1, !PT ;  /* 0x0000000352697210 */ /* 0x000fe20000ffe4ff */
[----:B------:R-:W-:-:S02]  /*3280*/  IMAD.U32 R73, RZ, RZ, UR7 ;  /* 0x00000007ff497e24 */ /* 0x000fc4000f8e00ff */
[----:B------:R-:W-:Y:S01]  /*3290*/  IMAD.X R79, R69, 0x1, R83, P0 ;  /* 0x00000001454f7824 */ /* 0x000fe200000e0653 */
[----:B------:R-:W-:Y:S06]  /*32a0*/  @!P5 BRA `(.L_x_13) ;  /* 0x0000000000a4d947 */ /* 0x000fec0003800000 */
[----:B------:R-:W-:-:S13]  /*32b0*/  ISETP.NE.AND P0, PT, R81, R0, PT ;  /* 0x000000005100720c */ /* 0x000fda0003f05270 */
[----:B------:R-:W-:Y:S06]  /*32c0*/  BAR.RED.AND.DEFER_BLOCKING 0x0, P0 ;  /* 0x0000000000007b1d */ /* 0x000fec0000014400 */
[----:B------:R-:W1:Y:S02]  /*32d0*/  B2R.RESULT RZ, P0 ;  /* 0x0000000000ff731c */ /* 0x000e640000004000 */
[----:B-1----:R-:W-:Y:S05]  /*32e0*/  @!P0 BRA `(.L_x_14) ;  /* 0x0000000000288947 */ /* 0x002fea0003800000 */
[----:B------:R-:W-:-:S13]  /*32f0*/  ISETP.NE.AND P1, PT, R80, RZ, PT ;  /* 0x000000ff5000720c */ /* 0x000fda0003f25270 */
.L_x_16:
[----:B------:R-:W-:Y:S05]  /*3300*/  YIELD ;  /* 0x0000000000007946 */ /* 0x000fea0003800000 */
[----:B-1---5:R-:W-:Y:S05]  /*3310*/  @P1 BRA `(.L_x_15) ;  /* 0x0000000000081947 */ /* 0x022fea0003800000 */
[----:B------:R1:W2:Y:S04]  /*3320*/  LDG.E.STRONG.GPU R81, desc[UR14][R106.64] ;  /* 0x0000000e6a517981 */ /* 0x0002a8000c1ef900 */
[----:B--2---:R-:W-:Y:S01]  /*3330*/  CCTL.IVALL ;  /* 0x00000000ff00798f */ /* 0x004fe20002000000 */
.L_x_15:
[----:B------:R-:W-:Y:S01]  /*3340*/  ISETP.NE.AND P0, PT, R81, R0, PT ;  /* 0x000000005100720c */ /* 0x000fe20003f05270 */
[----:B------:R-:W-:-:S12]  /*3350*/  WARPSYNC.ALL ;  /* 0x0000000000007948 */ /* 0x000fd80003800000 */
[----:B------:R-:W-:Y:S06]  /*3360*/  BAR.RED.AND.DEFER_BLOCKING 0x0, P0 ;  /* 0x0000000000007b1d */ /* 0x000fec0000014400 */
[----:B------:R-:W2:Y:S02]  /*3370*/  B2R.RESULT RZ, P0 ;  /* 0x0000000000ff731c */ /* 0x000ea40000004000 */
[----:B--2---:R-:W-:Y:S05]  /*3380*/  @P0 BRA `(.L_x_16) ;  /* 0xfffffffc00dc0947 */ /* 0x004fea000383ffff */
.L_x_14:
[----:B------:R-:W-:Y:S05]  /*3390*/  WARPSYNC.ALL ;  /* 0x0000000000007948 */ /* 0x000fea0003800000 */
[----:B------:R-:W-:Y:S01]  /*33a0*/  ISETP.NE.AND P0, PT, R0, RZ, PT ;  /* 0x000000ff0000720c */ /* 0x000fe20003f05270 */
[----:B------:R-:W2:Y:S08]  /*33b0*/  LDC.64 R70, c[0x0][0x3e8] ;  /* 0x0000fa00ff467b82 */ /* 0x000eb00000000a00 */
[----:B------:R-:W-:Y:S01]  /*33c0*/  BAR.SYNC.DEFER_BLOCKING 0x0 ;  /* 0x0000000000007b1d */ /* 0x000fe20000010000 */
[----:B------:R-:W-:-:S02]  /*33d0*/  SEL R112, R112, R78, !P0 ;  /* 0x0000004e70707207 */ /* 0x000fc40004000000 */
[----:B------:R-:W-:Y:S02]  /*33e0*/  SEL R105, R105, R79, !P0 ;  /* 0x0000004f69697207 */ /* 0x000fe40004000000 */
[----:B------:R-:W-:Y:S01]  /*33f0*/  SEL R2, R2, R68, !P0 ;  /* 0x0000004402027207 */ /* 0x000fe20004000000 */
[----:B------:R-:W3:Y:S02]  /*3400*/  LDCU.64 UR4, c[0x0][0x420] ;  /* 0x00008400ff0477ac */ /* 0x000ee40008000a00 */
[----:B------:R-:W4:Y:S01]  /*3410*/  LDC.64 R72, c[0x0][0x400] ;  /* 0x00010000ff487b82 */ /* 0x000f220000000a00 */
[----:B------:R-:W-:-:S07]  /*3420*/  SEL R3, R3, R69, !P0 ;  /* 0x0000004503037207 */ /* 0x000fce0004000000 */
[----:B------:R-:W1:Y:S08]  /*3430*/  LDC.64 R80, c[0x0][0x3e0] ;  /* 0x0000f800ff507b82 */ /* 0x000e700000000a00 */
[----:B--2---:R-:W2:Y:S01]  /*3440*/  @P0 LDC R70, c[0x0][0x428] ;  /* 0x00010a00ff460b82 */ /* 0x004ea20000000800 */
[----:B---3--:R-:W-:Y:S02]  /*3450*/  IMAD.U32 R87, RZ, RZ, UR4 ;  /* 0x00000004ff577e24 */ /* 0x008fe4000f8e00ff */
[----:B------:R-:W-:-:S05]  /*3460*/  IMAD.U32 R77, RZ, RZ, UR5 ;  /* 0x00000005ff4d7e24 */ /* 0x000fca000f8e00ff */
[----:B------:R-:W3:Y:S08]  /*3470*/  @P0 LDC R71, c[0x0][0x42c] ;  /* 0x00010b00ff470b82 */ /* 0x000ef00000000800 */
[----:B----4-:R-:W2:Y:S01]  /*3480*/  @P0 LDC R72, c[0x0][0x440] ;  /* 0x00011000ff480b82 */ /* 0x010ea20000000800 */
[----:B-1----:R-:W-:Y:S02]  /*3490*/  SEL R91, R80, R87, !P0 ;  /* 0x00000057505b7207 */ /* 0x002fe40004000000 */
[----:B------:R-:W-:-:S05]  /*34a0*/  SEL R90, R81, R77, !P0 ;  /* 0x0000004d515a7207 */ /* 0x000fca0004000000 */
[----:B------:R-:W1:Y:S01]  /*34b0*/  @P0 LDC R73, c[0x0][0x444] ;  /* 0x00011100ff490b82 */ /* 0x000e620000000800 */
[----:B------:R-:W-:Y:S01]  /*34c0*/  @!PT LDS RZ, [RZ] ;  /* 0x00000000fffff984 */ /* 0x000fe20000000800 */
[----:B------:R-:W-:Y:S01]  /*34d0*/  @!PT LDS RZ, [RZ] ;  /* 0x00000000fffff984 */ /* 0x000fe20000000800 */
[----:B------:R-:W-:Y:S01]  /*34e0*/  @!PT LDS RZ, [RZ] ;  /* 0x00000000fffff984 */ /* 0x000fe20000000800 */
[----:B------:R-:W-:Y:S01]  /*34f0*/  @!PT LDS RZ, [RZ] ;  /* 0x00000000fffff984 */ /* 0x000fe20000000800 */
[----:B------:R-:W-:Y:S06]  /*3500*/  MEMBAR.SC.GPU ;  /* 0x0000000000007992 */ /* 0x000fec0000002000 */
[----:B------:R-:W-:-:S00]  /*3510*/  ERRBAR ;  /* 0x00000000000079ab */ /* 0x000fc00000000000 */
[----:B------:R-:W-:Y:S06]  /*3520*/  CGAERRBAR ;  /* 0x00000000000075ab */ /* 0x000fec0000000000 */
[----:B------:R-:W-:Y:S01]  /*3530*/  CCTL.IVALL ;  /* 0x00000000ff00798f */ /* 0x000fe20002000000 */
.L_x_13:
[----:B------:R-:W4:Y:S01]  /*3540*/  S2UR UR4, SR_CTAID.X ;  /* 0x00000000000479c3 */ /* 0x000f220000002500 */
[----:B------:R-:W4:Y:S01]  /*3550*/  LDCU UR9, c[0x0][0x398] ;  /* 0x00007300ff0977ac */ /* 0x000f220008000800 */
[----:B------:R-:W-:Y:S01]  /*3560*/  DSETP.NEU.AND P0, PT, R108, RZ, PT ;  /* 0x000000ff6c00722a */ /* 0x000fe20003f0d000 */
[----:B------:R-:W-:Y:S05]  /*3570*/  BSSY.RECONVERGENT B2, `(.L_x_17) ;  /* 0x0001663000027945 */ /* 0x000fea0003800200 */
[----:B------:R-:W3:Y:S01]  /*3580*/  S2UR UR8, SR_CgaCtaId ;  /* 0x00000000000879c3 */ /* 0x000ee20000008800 */
[----:B----4-:R-:W-:-:S03]  /*3590*/  USHF.R.U32.HI UR9, URZ, UR9, UR4 ;  /* 0x00000009ff097299 */ /* 0x010fc60008011604 */
[----:B------:R-:W-:Y:S01]  /*35a0*/  UMOV UR4, 0x400 ;  /* 0x0000040000047882 */ /* 0x000fe20000000000 */
[----:B------:R-:W-:Y:S02]  /*35b0*/  ULEA UR9, UR9, 0x40, 0x6 ;  /* 0x0000004009097891 */ /* 0x000fe4000f8e30ff */
[----:B---3--:R-:W-:Y:S01]  /*35c0*/  ULEA UR8, UR8, UR4, 0x18 ;  /* 0x0000000408087291 */ /* 0x008fe2000f8ec0ff */
[----:B------:R-:W-:Y:S11]  /*35d0*/  @!P0 BRA `(.L_x_18) ;  /* 0x000000ec00888947 */ /* 0x000ff60003800000 */
[----:B------:R-:W-:Y:S01]  /*35e0*/  ISETP.LT.AND P0, PT, R75, UR9, PT ;  /* 0x000000094b007c0c */ /* 0x000fe2000bf01270 */
[----:B------:R-:W-:-:S12]  /*35f0*/  BSSY.RECONVERGENT B1, `(.L_x_19) ;  /* 0x00001b6000017945 */ /* 0x000fd80003800200 */
[----:B------:R-:W-:Y:S05]  /*3600*/  @P0 BRA `(.L_x_20) ;  /* 0x0000000000a80947 */ /* 0x000fea0003800000 */
[----:B------:R-:W3:Y:S01]  /*3610*/  LDCU.64 UR8, c[0x0][0x380] ;  /* 0x00007000ff0877ac */ /* 0x000ee20008000a00 */
[----:B------:R-:W-:Y:S01]  /*3620*/  CS2R R88, SRZ ;  /* 0x0000000000587805 */ /* 0x000fe2000001ff00 */
[----:B------:R-:W-:Y:S01]  /*3630*/  VIADD R74, R104, 0x1 ;  /* 0x00000001684a7836 */ /* 0x000fe20000000000 */
[----:B------:R-:W-:Y:S02]  /*3640*/  CS2R R86, SRZ ;  /* 0x0000000000567805 */ /* 0x000fe4000001ff00 */
[----:B---3--:R-:W-:Y:S02]  /*3650*/  ISETP.GE.AND P0, PT, R102, UR9, PT ;  /* 0x0000000966007c0c */ /* 0x008fe4000bf06270 */
[----:B------:R-:W-:Y:S02]  /*3660*/  ISETP.GE.AND P1, PT, R76, UR9, PT ;  /* 0x000000094c007c0c */ /* 0x000fe4000bf26270 */
[C---:B------:R-:W-:Y:S02]  /*3670*/  ISETP.LT.AND P3, PT, R104.reuse, UR8, !P0 ;  /* 0x0000000868007c0c */ /* 0x040fe4000c761270 */
[----:B------:R-:W-:-:S02]  /*3680*/  ISETP.LT.AND P2, PT, R104, UR8, !P1 ;  /* 0x0000000868007c0c */ /* 0x000fc4000cf41270 */
[C---:B------:R-:W-:Y:S02]  /*3690*/  ISETP.LT.AND P4, PT, R74.reuse, UR8, !P1 ;  /* 0x000000084a007c0c */ /* 0x040fe4000cf81270 */
[----:B------:R-:W-:-:S07]  /*36a0*/  ISETP.LT.AND P6, PT, R74, UR8, !P0 ;  /* 0x000000084a007c0c */ /* 0x000fce000c7c1270 */
[----:B------:R-:W-:-:S05]  /*36b0*/  @P3 IMAD.MOV.U32 R113, RZ, RZ, R105 ;  /* 0x000000ffff713224 */ /* 0x000fca00078e0069 */
[----:B------:R3:W4:Y:S01]  /*36c0*/  @P3 LDG.E.LTC128B.64 R88, desc[UR14][R112.64] ;  /* 0x0000000e70583981 */ /* 0x000722000c1e1b20 */
[----:B------:R-:W-:Y:S01]  /*36d0*/  VIADD R74, R104, 0x2 ;  /* 0x00000002684a7836 */ /* 0x000fe20000000000 */
[----:B------:R-:W-:-:S04]  /*36e0*/  CS2R R82, SRZ ;  /* 0x0000000000527805 */ /* 0x000fc8000001ff00 */
[----:B------:R-:W-:Y:S01]  /*36f0*/  ISETP.LT.AND P3, PT, R74, UR8, !P0 ;  /* 0x000000084a007c0c */ /* 0x000fe2000c761270 */
[----:B---3--:R-:W-:-:S05]  /*3700*/  @P2 IMAD.MOV.U32 R113, RZ, RZ, R105 ;  /* 0x000000ffff712224 */ /* 0x008fca00078e0069 */
[----:B------:R-:W4:Y:S01]  /*3710*/  @P2 LDG.E.LTC128B.64 R86, desc[UR14][R112.64+0x100] ;  /* 0x0001000e70562981 */ /* 0x000f22000c1e1b20 */
[----:B--2---:R-:W-:Y:S02]  /*3720*/  IADD3 R76, P2, PT, R70, R112, RZ ;  /* 0x00000070464c7210 */ /* 0x004fe40007f5e0ff */
[----:B------:R-:W-:-:S03]  /*3730*/  CS2R R84, SRZ ;  /* 0x0000000000547805 */ /* 0x000fc6000001ff00 */
[----:B------:R-:W-:Y:S01]  /*3740*/  IMAD.X R77, R71, 0x1, R105, P2 ;  /* 0x00000001474d7824 */ /* 0x000fe200010e0669 */
[----:B------:R-:W-:Y:S01]  /*3750*/  ISETP.LT.AND P2, PT, R74, UR8, !P1 ;  /* 0x000000084a007c0c */ /* 0x000fe2000cf41270 */
[----:B------:R-:W-:Y:S02]  /*3760*/  @P4 IMAD.MOV.U32 R96, RZ, RZ, R76 ;  /* 0x000000ffff604224 */ /* 0x000fe400078e004c */
[----:B------:R-:W-:Y:S01]  /*3770*/  @P4 IMAD.MOV.U32 R97, RZ, RZ, R77 ;  /* 0x000000ffff614224 */ /* 0x000fe200078e004d */
[----:B------:R2:W4:Y:S01]  /*3780*/  @P6 LDG.E.LTC128B.64 R84, desc[UR14][R76.64] ;  /* 0x0000000e4c546981 */ /* 0x000522000c1e1b20 */
[----:B------:R-:W-:-:S03]  /*3790*/  VIADD R74, R104, 0x3 ;  /* 0x00000003684a7836 */ /* 0x000fc60000000000 */
[----:B------:R3:W4:Y:S01]  /*37a0*/  @P4 LDG.E.LTC128B.64 R82, desc[UR14][R96.64+0x100] ;  /* 0x0001000e60524981 */ /* 0x000722000c1e1b20 */
[----:B------:R-:W-:Y:S02]  /*37b0*/  IADD3 R94, P4, PT, R70, R76, RZ ;  /* 0x0000004c465e7210 */ /* 0x000fe40007f9e0ff */
[----:B------:R-:W-:Y:S02]  /*37c0*/  CS2R R80, SRZ ;  /* 0x0000000000507805 */ /* 0x000fe4000001ff00 */
[----:B------:R-:W-:Y:S02]  /*37d0*/  ISETP.LT.AND P0, PT, R74, UR8, !P0 ;  /* 0x000000084a007c0c */ /* 0x000fe4000c701270 */
[----:B------:R-:W-:Y:S01]  /*37e0*/  CS2R R78, SRZ ;  /* 0x00000000004e7805 */ /* 0x000fe2000001ff00 */
[----:B------:R-:W-:Y:S01]  /*37f0*/  IMAD.X R95, R71, 0x1, R77, P4 ;  /* 0x00000001475f7824 */ /* 0x000fe200020e064d */
[----:B------:R-:W-:-:S04]  /*3800*/  IADD3 R92, P4, PT, R70, R94, RZ ;  /* 0x0000005e465c7210 */ /* 0x000fc80007f9e0ff */
[----:B------:R3:W4:Y:S01]  /*3810*/  @P3 LDG.E.LTC128B.64 R80, desc[UR14][R94.64] ;  /* 0x0000000e5e503981 */ /* 0x000722000c1e1b20 */
[----:B------:R-:W-:-:S03]  /*3820*/  IMAD.X R93, R71, 0x1, R95, P4 ;  /* 0x00000001475d7824 */ /* 0x000fc600020e065f */
[----:B------:R3:W4:Y:S01]  /*3830*/  @P2 LDG.E.LTC128B.64 R78, desc[UR14][R94.64+0x100] ;  /* 0x0001000e5e4e2981 */ /* 0x000722000c1e1b20 */
[----:B--2---:R-:W-:-:S06]  /*3840*/  CS2R R76, SRZ ;  /* 0x00000000004c7805 */ /* 0x004fcc000001ff00 */
[----:B------:R3:W4:Y:S01]  /*3850*/  @P0 LDG.E.LTC128B.64 R76, desc[UR14][R92.64] ;  /* 0x0000000e5c4c0981 */ /* 0x000722000c1e1b20 */
[----:B------:R-:W-:Y:S02]  /*3860*/  ISETP.LT.AND P1, PT, R74, UR8, !P1 ;  /* 0x000000084a007c0c */ /* 0x000fe4000cf21270 */
[----:B------:R-:W-:-:S11]  /*3870*/  CS2R R74, SRZ ;  /* 0x00000000004a7805 */ /* 0x000fd6000001ff00 */
[----:B------:R-:W-:Y:S05]  /*3880*/  @!P1 BRA `(.L_x_21) ;  /* 0x0000001800309947 */ /* 0x000fea0003800000 */
[----:B------:R2:W4:Y:S01]  /*3890*/  LDG.E.LTC128B.64 R74, desc[UR14][R92.64+0x100] ;  /* 0x0001000e5c4a7981 */ /* 0x000522000c1e1b20 */
[----:B------:R-:W-:Y:S05]  /*38a0*/  BRA `(.L_x_21) ;  /* 0x0000001800287947 */ /* 0x000fea0003800000 */
.L_x_20:
[----:B------:R-:W-:Y:S01]  /*38b0*/  IADD3 R80, P0, PT, -R2, R112, RZ ;  /* 0x0000007002507210 */ /* 0x000fe20007f1e1ff */
[----:B------:R-:W-:Y:S04]  /*38c0*/  BSSY.RECONVERGENT B0, `(.L_x_22) ;  /* 0x0000028000007945 */ /* 0x000fe80003800200 */
[----:B------:R-:W-:-:S05]  /*38d0*/  IMAD.X R81, R105, 0x1, ~R3, P0 ;  /* 0x0000000169517824 */ /* 0x000fca00000e0e03 */
[----:B------:R-:W-:-:S04]  /*38e0*/  LOP3.LUT R74, R81, R90, RZ, 0xfc, !PT ;  /* 0x0000005a514a7212 */ /* 0x000fc800078efcff */
[----:B------:R-:W-:-:S13]  /*38f0*/  ISETP.NE.U32.AND P0, PT, R74, RZ, PT ;  /* 0x000000ff4a00720c */ /* 0x000fda0003f05070 */
[----:B------:R-:W-:Y:S05]  /*3900*/  @P0 BRA `(.L_x_23) ;  /* 0x0000000000580947 */ /* 0x000fea0003800000 */
[----:B------:R-:W3:Y:S01]  /*3910*/  I2F.U32.RP R79, R91 ;  /* 0x0000005b004f7306 */ /* 0x000ee20000209000 */
[----:B------:R-:W-:Y:S01]  /*3920*/  IMAD.MOV.U32 R82, RZ, RZ, RZ ;  /* 0x000000ffff527224 */ /* 0x000fe200078e00ff */
[----:B------:R-:W-:-:S06]  /*3930*/  ISETP.NE.U32.AND P0, PT, R91, RZ, PT ;  /* 0x000000ff5b00720c */ /* 0x000fcc0003f05070 */
[----:B---3--:R-:W3:Y:S02]  /*3940*/  MUFU.RCP R77, R79 ;  /* 0x0000004f004d7308 */ /* 0x008ee40000001000 */
[----:B---3--:R-:W-:-:S06]  /*3950*/  IADD3 R77, PT, PT, R77, 0xffffffe, RZ ;  /* 0x0ffffffe4d4d7810 */ /* 0x008fcc0007ffe0ff */
[----:B------:R-:W3:Y:S02]  /*3960*/  F2I.FTZ.U32.TRUNC.NTZ R83, R77 ;  /* 0x0000004d00537305 */ /* 0x000ee4000021f000 */
[----:B---3--:R-:W-:-:S05]  /*3970*/  IADD3 R74, PT, PT, RZ, -R83, RZ ;  /* 0x80000053ff4a7210 */ /* 0x008fca0007ffe0ff */
[----:B------:R-:W-:-:S04]  /*3980*/  IMAD R74, R74, R91, RZ ;  /* 0x0000005b4a4a7224 */ /* 0x000fc800078e02ff */
[----:B------:R-:W-:-:S06]  /*3990*/  IMAD.HI.U32 R75, R83, R74, R82 ;  /* 0x0000004a534b7227 */ /* 0x000fcc00078e0052 */
[----:B------:R-:W-:-:S04]  /*39a0*/  IMAD.HI.U32 R78, R75, R80, RZ ;  /* 0x000000504b4e7227 */ /* 0x000fc800078e00ff */
[----:B------:R-:W-:Y:S01]  /*39b0*/  IMAD.MOV.U32 R75, RZ, RZ, RZ ;  /* 0x000000ffff4b7224 */ /* 0x000fe200078e00ff */
[----:B------:R-:W-:-:S05]  /*39c0*/  IADD3 R74, PT, PT, -R78, RZ, RZ ;  /* 0x000000ff4e4a7210 */ /* 0x000fca0007ffe1ff */
[----:B------:R-:W-:-:S05]  /*39d0*/  IMAD R74, R91, R74, R80 ;  /* 0x0000004a5b4a7224 */ /* 0x000fca00078e0250 */
[----:B------:R-:W-:-:S13]  /*39e0*/  ISETP.GE.U32.AND P2, PT, R74, R91, PT ;  /* 0x0000005b4a00720c */ /* 0x000fda0003f46070 */
[----:B------:R-:W-:Y:S01]  /*39f0*/  @P2 IMAD.IADD R74, R74, 0x1, -R91 ;  /* 0x000000014a4a2824 */ /* 0x000fe200078e0a5b */
[----:B------:R-:W-:-:S04]  /*3a00*/  @P2 IADD3 R78, PT, PT, R78, 0x1, RZ ;  /* 0x000000014e4e2810 */ /* 0x000fc80007ffe0ff */
[----:B------:R-:W-:-:S13]  /*3a10*/  ISETP.GE.U32.AND P1, PT, R74, R91, PT ;  /* 0x0000005b4a00720c */ /* 0x000fda0003f26070 */
[----:B------:R-:W-:Y:S01]  /*3a20*/  @P1 VIADD R78, R78, 0x1 ;  /* 0x000000014e4e1836 */ /* 0x000fe20000000000 */
[----:B------:R-:W-:-:S04]  /*3a30*/  @!P0 LOP3.LUT R78, RZ, R91, RZ, 0x33, !PT ;  /* 0x0000005bff4e8212 */ /* 0x000fc800078e33ff */
[----:B------:R-:W-:-:S05]  /*3a40*/  IADD3 R82, PT, PT, -R78, RZ, RZ ;  /* 0x000000ff4e527210 */ /* 0x000fca0007ffe1ff */
[----:B------:R-:W-:Y:S01]  /*3a50*/  IMAD R82, R91, R82, R80 ;  /* 0x000000525b527224 */ /* 0x000fe200078e0250 */
[----:B------:R-:W-:Y:S05]  /*3a60*/  BRA `(.L_x_24) ;  /* 0x0000000000347947 */ /* 0x000fea0003800000 */
.L_x_23:
[----:B------:R-:W-:Y:S01]  /*3a70*/  IMAD.MOV.U32 R92, RZ, RZ, R80 ;  /* 0x000000ffff5c7224 */ /* 0x000fe200078e0050 */
[----:B------:R-:W-:Y:S01]  /*3a80*/  MOV R100, R91 ;  /* 0x0000005b00647202 */ /* 0x000fe20000000f00 */
[----:B------:R-:W-:Y:S01]  /*3a90*/  IMAD.MOV.U32 R93, RZ, RZ, R81 ;  /* 0x000000ffff5d7224 */ /* 0x000fe200078e0051 */
[----:B------:R-:W-:Y:S02]  /*3aa0*/  MOV R97, R90 ;  /* 0x0000005a00617202 */ /* 0x000fe40000000f00 */
[----:B------:R-:W-:Y:S02]  /*3ab0*/  MOV R98, 0x3ad0 ;  /* 0x00003ad000627802 */ /* 0x000fe40000000f00 */
[----:B-12--5:R-:W-:Y:S05]  /*3ac0*/  CALL.REL.NOINC `($__internal_0_$__cuda_sm20_div_u64) ;  /* 0x0000016000807944 */ /* 0x026fea0003c00000 */
[-C--:B------:R-:W-:Y:S02]  /*3ad0*/  IADD3 R75, P0, PT, RZ, -R93.reuse, RZ ;  /* 0x8000005dff4b7210 */ /* 0x080fe40007f1e0ff */
[----:B------:R-:W-:Y:S02]  /*3ae0*/  MOV R78, R93 ;  /* 0x0000005d004e7202 */ /* 0x000fe40000000f00 */
[----:B------:R-:W-:Y:S01]  /*3af0*/  IADD3.X R92, PT, PT, RZ, ~R92, RZ, P0, !PT ;  /* 0x8000005cff5c7210 */ /* 0x000fe200007fe4ff */
[----:B------:R-:W-:-:S04]  /*3b00*/  IMAD.WIDE.U32 R82, R91, R75, R80 ;  /* 0x0000004b5b527225 */ /* 0x000fc800078e0050 */
[----:B------:R-:W-:-:S04]  /*3b10*/  IMAD R74, R92, R91, RZ ;  /* 0x0000005b5c4a7224 */ /* 0x000fc800078e02ff */
[----:B------:R-:W-:-:S05]  /*3b20*/  IMAD R74, R90, R75, R74 ;  /* 0x0000004b5a4a7224 */ /* 0x000fca00078e024a */
[----:B------:R-:W-:Y:S02]  /*3b30*/  IADD3 R75, PT, PT, R83, R74, RZ ;  /* 0x0000004a534b7210 */ /* 0x000fe40007ffe0ff */
.L_x_24:
[----:B------:R-:W-:Y:S05]  /*3b40*/  BSYNC.RECONVERGENT B0 ;  /* 0x0000000000007941 */ /* 0x000fea0003800200 */
.L_x_22:
[----:B------:R-:W3:Y:S01]  /*3b50*/  LDCU.64 UR4, c[0x0][0x380] ;  /* 0x00007000ff0477ac */ /* 0x000ee20008000a00 */
[--C-:B------:R-:W-:Y:S02]  /*3b60*/  SHF.R.U64 R77, R82, 0x3, R75.reuse ;  /* 0x00000003524d7819 */ /* 0x100fe4000000124b */
[----:B------:R-:W-:Y:S02]  /*3b70*/  CS2R R88, SRZ ;  /* 0x0000000000587805 */ /* 0x000fe4000001ff00 */
[----:B------:R-:W-:Y:S02]  /*3b80*/  SHF.R.U32.HI R74, RZ, 0x3, R75 ;  /* 0x00000003ff4a7819 */ /* 0x000fe4000001164b */
[----:B------:R-:W-:Y:S02]  /*3b90*/  ISETP.LE.U32.AND P2, PT, R78, R77, PT ;  /* 0x0000004d4e00720c */ /* 0x000fe40003f43070 */
[----:B------:R-:W-:Y:S02]  /*3ba0*/  SHF.R.S32.HI R77, RZ, 0x1f, R78 ;  /* 0x0000001fff4d7819 */ /* 0x000fe4000001144e */
[----:B---3--:R-:W-:-:S04]  /*3bb0*/  ISETP.GE.AND P0, PT, R102, UR5, PT ;  /* 0x0000000566007c0c */ /* 0x008fc8000bf06270 */
[----:B------:R-:W-:-:S04]  /*3bc0*/  ISETP.LT.AND P1, PT, R104, UR4, !P0 ;  /* 0x0000000468007c0c */ /* 0x000fc8000c721270 */
[----:B------:R-:W-:-:S13]  /*3bd0*/  ISETP.LE.U32.AND.EX P1, PT, R77, R74, P1, P2 ;  /* 0x0000004a4d00720c */ /* 0x000fda0000f23120 */
[----:B------:R-:W-:-:S05]  /*3be0*/  @P1 IMAD.MOV.U32 R113, RZ, RZ, R105 ;  /* 0x000000ffff711224 */ /* 0x000fca00078e0069 */
[----:B------:R3:W4:Y:S01]  /*3bf0*/  @P1 LDG.E.LTC128B.64 R88, desc[UR14][R112.64] ;  /* 0x0000000e70581981 */ /* 0x000722000c1e1b20 */
[----:B------:R-:W-:Y:S01]  /*3c00*/  IADD3 R75, P1, PT, R80, 0x100, RZ ;  /* 0x00000100504b7810 */ /* 0x000fe20007f3e0ff */
[----:B------:R-:W-:Y:S04]  /*3c10*/  BSSY.RECONVERGENT B0, `(.L_x_25) ;  /* 0x0000020000007945 */ /* 0x000fe80003800200 */
[----:B------:R-:W-:Y:S01]  /*3c20*/  IMAD.X R74, RZ, RZ, R81, P1 ;  /* 0x000000ffff4a7224 */ /* 0x000fe200008e0651 */
[----:B------:R-:W-:-:S04]  /*3c30*/  ISETP.GE.AND P1, PT, R104, UR4, PT ;  /* 0x0000000468007c0c */ /* 0x000fc8000bf26270 */
[----:B------:R-:W-:-:S04]  /*3c40*/  LOP3.LUT R79, R74, R90, RZ, 0xfc, !PT ;  /* 0x0000005a4a4f7212 */ /* 0x000fc800078efcff */
[----:B------:R-:W-:-:S13]  /*3c50*/  ISETP.NE.U32.AND P2, PT, R79, RZ, PT ;  /* 0x000000ff4f00720c */ /* 0x000fda0003f45070 */
[----:B---3--:R-:W-:Y:S05]  /*3c60*/  @P2 BRA `(.L_x_26) ;  /* 0x0000000000502947 */ /* 0x008fea0003800000 */
[----:B------:R-:W3:Y:S01]  /*3c70*/  I2F.U32.RP R82, R91 ;  /* 0x0000005b00527306 */ /* 0x000ee20000209000 */
[----:B------:R-:W-:Y:S02]  /*3c80*/  MOV R80, RZ ;  /* 0x000000ff00507202 */ /* 0x000fe40000000f00 */
[----:B------:R-:W-:-:S05]  /*3c90*/  MOV R99, RZ ;  /* 0x000000ff00637202 */ /* 0x000fca0000000f00 */
[----:B---3--:R-:W3:Y:S02]  /*3ca0*/  MUFU.RCP R81, R82 ;  /* 0x0000005200517308 */ /* 0x008ee40000001000 */
[----:B---3--:R-:W-:-:S06]  /*3cb0*/  VIADD R81, R81, 0xffffffe ;  /* 0x0ffffffe51517836 */ /* 0x008fcc0000000000 */
[----:B------:R-:W3:Y:S02]  /*3cc0*/  F2I.FTZ.U32.TRUNC.NTZ R81, R81 ;  /* 0x0000005100517305 */ /* 0x000ee4000021f000 */
[----:B---3--:R-:W-:-:S04]  /*3cd0*/  IMAD.MOV R79, RZ, RZ, -R81 ;  /* 0x000000ffff4f7224 */ /* 0x008fc800078e0a51 */
[----:B------:R-:W-:-:S04]  /*3ce0*/  IMAD R79, R79, R91, RZ ;  /* 0x0000005b4f4f7224 */ /* 0x000fc800078e02ff */
[----:B------:R-:W-:-:S06]  /*3cf0*/  IMAD.HI.U32 R80, R81, R79, R80 ;  /* 0x0000004f51507227 */ /* 0x000fcc00078e0050 */
[----:B------:R-:W-:-:S04]  /*3d00*/  IMAD.HI.U32 R80, R80, R75, RZ ;  /* 0x0000004b50507227 */ /* 0x000fc800078e00ff */
[----:B------:R-:W-:-:S04]  /*3d10*/  IMAD.MOV R80, RZ, RZ, -R80 ;  /* 0x000000ffff507224 */ /* 0x000fc800078e0a50 */
[----:B------:R-:W-:-:S05]  /*3d20*/  IMAD R80, R91, R80, R75 ;  /* 0x000000505b507224 */ /* 0x000fca00078e024b */
[----:B------:R-:W-:-:S13]  /*3d30*/  ISETP.GE.U32.AND P2, PT, R80, R91, PT ;  /* 0x0000005b5000720c */ /* 0x000fda0003f46070 */
[-C--:B------:R-:W-:Y:S02]  /*3d40*/  @P2 IADD3 R80, PT, PT, R80, -R91.reuse, RZ ;  /* 0x8000005b50502210 */ /* 0x080fe40007ffe0ff */
[----:B------:R-:W-:Y:S02]  /*3d50*/  ISETP.NE.U32.AND P2, PT, R91, RZ, PT ;  /* 0x000000ff5b00720c */ /* 0x000fe40003f45070 */
[----:B------:R-:W-:-:S13]  /*3d60*/  ISETP.GE.U32.AND P3, PT, R80, R91, PT ;  /* 0x0000005b5000720c */ /* 0x000fda0003f66070 */
[----:B------:R-:W-:Y:S01]  /*3d70*/  @P3 IMAD.IADD R80, R80, 0x1, -R91 ;  /* 0x0000000150503824 */ /* 0x000fe200078e0a5b */
[----:B------:R-:W-:-:S04]  /*3d80*/  @!P2 LOP3.LUT R80, RZ, R91, RZ, 0x33, !PT ;  /* 0x0000005bff50a212 */ /* 0x000fc800078e33ff */
[----:B------:R-:W-:Y:S01]  /*3d90*/  MOV R98, R80 ;  /* 0x0000005000627202 */ /* 0x000fe20000000f00 */
[----:B------:R-:W-:Y:S05]  /*3da0*/  BRA `(.L_x_27) ;  /* 0x0000000000187947 */ /* 0x000fea0003800000 */
.L_x_26:
[----:B------:R-:W-:Y:S01]  /*3db0*/  IMAD.MOV.U32 R98, RZ, RZ, R75 ;  /* 0x000000ffff627224 */ /* 0x000fe200078e004b */
[----:B------:R-:W-:Y:S01]  /*3dc0*/  MOV R96, R91 ;  /* 0x0000005b00607202 */ /* 0x000fe20000000f00 */
[----:B------:R-:W-:Y:S01]  /*3dd0*/  IMAD.MOV.U32 R97, RZ, RZ, R74 ;  /* 0x000000ffff617224 */ /* 0x000fe200078e004a */
[----:B------:R-:W-:Y:S02]  /*3de0*/  MOV R95, R90 ;  /* 0x0000005a005f7202 */ /* 0x000fe40000000f00 */
[----:B------:R-:W-:Y:S02]  /*3df0*/  MOV R94, 0x3e10 ;  /* 0x00003e10005e7802 */ /* 0x000fe40000000f00 */
[----:B-12-45:R-:W-:Y:S05]  /*3e00*/  CALL.REL.NOINC `($__internal_1_$__cuda_sm20_rem_u64) ;  /* 0x0000016000c07944 */ /* 0x036fea0003c00000 */
.L_x_27:
[----:B------:R-:W-:Y:S05]  /*3e10*/  BSYNC.RECONVERGENT B0 ;  /* 0x0000000000007941 */ /* 0x000fea0003800200 */
.L_x_25:
[----:B------:R-:W3:Y:S01]  /*3e20*/  LDCU UR4, c[0x0][0x384] ;  /* 0x00007080ff0477ac */ /* 0x000ee20008000800 */
[--C-:B------:R-:W-:Y:S02]  /*3e30*/  SHF.R.U64 R79, R98, 0x3, R99.reuse ;  /* 0x00000003624f7819 */ /* 0x100fe40000001263 */
[----:B------:R-:W-:Y:S02]  /*3e40*/  CS2R R86, SRZ ;  /* 0x0000000000567805 */ /* 0x000fe4000001ff00 */
[----:B------:R-:W-:Y:S02]  /*3e50*/  SHF.R.U32.HI R80, RZ, 0x3, R99 ;  /* 0x00000003ff507819 */ /* 0x000fe40000011663 */
[----:B------:R-:W-:Y:S02]  /*3e60*/  ISETP.LE.U32.AND P2, PT, R78, R79, PT ;  /* 0x0000004f4e00720c */ /* 0x000fe40003f43070 */
[----:B---3--:R-:W-:-:S04]  /*3e70*/  ISETP.LT.AND P1, PT, R76, UR4, !P1 ;  /* 0x000000044c007c0c */ /* 0x008fc8000cf21270 */
[----:B------:R-:W-:-:S13]  /*3e80*/  ISETP.LE.U32.AND.EX P1, PT, R77, R80, P1, P2 ;  /* 0x000000504d00720c */ /* 0x000fda0000f23120 */
[----:B------:R-:W-:-:S05]  /*3e90*/  @P1 IMAD.MOV.U32 R113, RZ, RZ, R105 ;  /* 0x000000ffff711224 */ /* 0x000fca00078e0069 */
[----:B------:R3:W4:Y:S01]  /*3ea0*/  @P1 LDG.E.LTC128B.64 R86, desc[UR14][R112.64+0x100] ;  /* 0x0001000e70561981 */ /* 0x000722000c1e1b20 */
[----:B--2---:R-:W-:Y:S01]  /*3eb0*/  IADD3 R76, P1, PT, R70, R112, RZ ;  /* 0x00000070464c7210 */ /* 0x004fe20007f3e0ff */
[----:B------:R-:W-:Y:S04]  /*3ec0*/  BSSY.RECONVERGENT B0, `(.L_x_28) ;  /* 0x000002b000007945 */ /* 0x000fe80003800200 */
[----:B------:R-:W-:Y:S01]  /*3ed0*/  IMAD.X R77, R71, 0x1, R105, P1 ;  /* 0x00000001474d7824 */ /* 0x000fe200008e0669 */
[----:B------:R-:W-:-:S05]  /*3ee0*/  IADD3 R78, P1, PT, -R2, R76, RZ ;  /* 0x0000004c024e7210 */ /* 0x000fca0007f3e1ff */
[----:B------:R-:W-:-:S05]  /*3ef0*/  IMAD.X R79, R77, 0x1, ~R3, P1 ;  /* 0x000000014d4f7824 */ /* 0x000fca00008e0e03 */
[----:B------:R-:W-:-:S04]  /*3f00*/  LOP3.LUT R80, R79, R90, RZ, 0xfc, !PT ;  /* 0x0000005a4f507212 */ /* 0x000fc800078efcff */
[----:B------:R-:W-:-:S13]  /*3f10*/  ISETP.NE.U32.AND P1, PT, R80, RZ, PT ;  /* 0x000000ff5000720c */ /* 0x000fda0003f25070 */
[----:B---3--:R-:W-:Y:S05]  /*3f20*/  @P1 BRA `(.L_x_29) ;  /* 0x0000000000581947 */ /* 0x008fea0003800000 */
[----:B------:R-:W2:Y:S01]  /*3f30*/  I2F.U32.RP R82, R91 ;  /* 0x0000005b00527306 */ /* 0x000ea20000209000 */
[----:B------:R-:W-:Y:S01]  /*3f40*/  IMAD.MOV.U32 R80, RZ, RZ, RZ ;  /* 0x000000ffff507224 */ /* 0x000fe200078e00ff */
[----:B------:R-:W-:-:S06]  /*3f50*/  ISETP.NE.U32.AND P1, PT, R91, RZ, PT ;  /* 0x000000ff5b00720c */ /* 0x000fcc0003f25070 */
[----:B--2---:R-:W2:Y:S02]  /*3f60*/  MUFU.RCP R81, R82 ;  /* 0x0000005200517308 */ /* 0x004ea40000001000 */
[----:B--2---:R-:W-:-:S06]  /*3f70*/  IADD3 R81, PT, PT, R81, 0xffffffe, RZ ;  /* 0x0ffffffe51517810 */ /* 0x004fcc0007ffe0ff */
[----:B------:R-:W2:Y:S02]  /*3f80*/  F2I.FTZ.U32.TRUNC.NTZ R81, R81 ;  /* 0x0000005100517305 */ /* 0x000ea4000021f000 */
[----:B--2---:R-:W-:-:S05]  /*3f90*/  IADD3 R79, PT, PT, RZ, -R81, RZ ;  /* 0x80000051ff4f7210 */ /* 0x004fca0007ffe0ff */
[----:B------:R-:W-:-:S04]  /*3fa0*/  IMAD R79, R79, R91, RZ ;  /* 0x0000005b4f4f7224 */ /* 0x000fc800078e02ff */
[----:B------:R-:W-:-:S04]  /*3fb0*/  IMAD.HI.U32 R79, R81, R79, R80 ;  /* 0x0000004f514f7227 */ /* 0x000fc800078e0050 */
[----:B------:R-:W-:Y:S02]  /*3fc0*/  IMAD.MOV.U32 R81, RZ, RZ, RZ ;  /* 0x000000ffff517224 */ /* 0x000fe400078e00ff */
[----:B------:R-:W-:-:S05]  /*3fd0*/  IMAD.HI.U32 R79, R79, R78, RZ ;  /* 0x0000004e4f4f7227 */ /* 0x000fca00078e00ff */
        /* <DEDUP_REMOVED lines=11> */
.L_x_29:
[----:B------:R-:W-:Y:S01]  /*4090*/  IMAD.MOV.U32 R92, RZ, RZ, R78 ;  /* 0x000000ffff5c7224 */ /* 0x000fe200078e004e */
[----:B------:R-:W-:Y:S01]  /*40a0*/  MOV R100, R91 ;  /* 0x0000005b00647202 */ /* 0x000fe20000000f00 */
[----:B------:R-:W-:Y:S01]  /*40b0*/  IMAD.MOV.U32 R93, RZ, RZ, R79 ;  /* 0x000000ffff5d7224 */ /* 0x000fe200078e004f */
[----:B------:R-:W-:Y:S02]  /*40c0*/  MOV R97, R90 ;  /* 0x0000005a00617202 */ /* 0x000fe40000000f00 */
[----:B------:R-:W-:Y:S02]  /*40d0*/  MOV R98, 0x40f0 ;  /* 0x000040f000627802 */ /* 0x000fe40000000f00 */
[----:B-1--45:R-:W-:Y:S05]  /*40e0*/  CALL.REL.NOINC `($__internal_0_$__cuda_sm20_div_u64) ;  /* 0x0000015800f87944 */ /* 0x032fea0003c00000 */
[----:B------:R-:W-:-:S04]  /*40f0*/  IADD3 R81, P1, PT, RZ, -R93, RZ ;  /* 0x8000005dff517210 */ /* 0x000fc80007f3e0ff */
[----:B------:R-:W-:Y:S01]  /*4100*/  IADD3.X R80, PT, PT, RZ, ~R92, RZ, P1, !PT ;  /* 0x8000005cff507210 */ /* 0x000fe20000ffe4ff */
[----:B------:R-:W-:Y:S01]  /*4110*/  IMAD.WIDE.U32 R82, R91, R81, R78 ;  /* 0x000000515b527225 */ /* 0x000fe200078e004e */
[----:B------:R-:W-:-:S03]  /*4120*/  MOV R79, R93 ;  /* 0x0000005d004f7202 */ /* 0x000fc60000000f00 */
[----:B------:R-:W-:Y:S01]  /*4130*/  IMAD R80, R80, R91, RZ ;  /* 0x0000005b50507224 */ /* 0x000fe200078e02ff */
[----:B------:R-:W-:-:S03]  /*4140*/  MOV R78, R82 ;  /* 0x00000052004e7202 */ /* 0x000fc60000000f00 */
[----:B------:R-:W-:-:S05]  /*4150*/  IMAD R80, R90, R81, R80 ;  /* 0x000000515a507224 */ /* 0x000fca00078e0250 */
[----:B------:R-:W-:Y:S02]  /*4160*/  IADD3 R81, PT, PT, R80, R83, RZ ;  /* 0x0000005350517210 */ /* 0x000fe40007ffe0ff */
.L_x_30:
[----:B------:R-:W-:Y:S05]  /*4170*/  BSYNC.RECONVERGENT B0 ;  /* 0x0000000000007941 */ /* 0x000fea0003800200 */
.L_x_28:
[----:B------:R-:W2:Y:S01]  /*4180*/  LDCU UR4, c[0x0][0x380] ;  /* 0x00007000ff0477ac */ /* 0x000ea20008000800 */
[--C-:B------:R-:W-:Y:S01]  /*4190*/  SHF.R.U64 R78, R78, 0x3, R81.reuse ;  /* 0x000000034e4e7819 */ /* 0x100fe20000001251 */
[----:B------:R-:W-:Y:S01]  /*41a0*/  VIADD R80, R104, 0x1 ;  /* 0x0000000168507836 */ /* 0x000fe20000000000 */
[----:B------:R-:W-:Y:S02]  /*41b0*/  SHF.R.U32.HI R81, RZ, 0x3, R81 ;  /* 0x00000003ff517819 */ /* 0x000fe40000011651 */
[----:B------:R-:W-:Y:S02]  /*41c0*/  CS2R R84, SRZ ;  /* 0x0000000000547805 */ /* 0x000fe4000001ff00 */
[----:B------:R-:W-:Y:S02]  /*41d0*/  ISETP.LE.U32.AND P2, PT, R79, R78, PT ;  /* 0x0000004e4f00720c */ /* 0x000fe40003f43070 */
[----:B------:R-:W-:Y:S02]  /*41e0*/  SHF.R.S32.HI R78, RZ, 0x1f, R79 ;  /* 0x0000001fff4e7819 */ /* 0x000fe4000001144f */
[----:B--2---:R-:W-:-:S04]  /*41f0*/  ISETP.LT.AND P1, PT, R80, UR4, !P0 ;  /* 0x0000000450007c0c */ /* 0x004fc8000c721270 */
[----:B------:R-:W-:-:S13]  /*4200*/  ISETP.LE.U32.AND.EX P1, PT, R78, R81, P1, P2 ;  /* 0x000000514e00720c */ /* 0x000fda0000f23120 */
[----:B------:R2:W4:Y:S01]  /*4210*/  @P1 LDG.E.LTC128B.64 R84, desc[UR14][R76.64] ;  /* 0x0000000e4c541981 */ /* 0x000522000c1e1b20 */
[----:B------:R-:W-:Y:S01]  /*4220*/  IADD3 R75, P1, PT, R70, R75, RZ ;  /* 0x0000004b464b7210 */ /* 0x000fe20007f3e0ff */
[----:B------:R-:W-:Y:S04]  /*4230*/  BSSY.RECONVERGENT B0, `(.L_x_31) ;  /* 0x0000020000007945 */ /* 0x000fe80003800200 */
[----:B------:R-:W-:Y:S01]  /*4240*/  IMAD.X R74, R71, 0x1, R74, P1 ;  /* 0x00000001474a7824 */ /* 0x000fe200008e064a */
[----:B------:R-:W-:-:S04]  /*4250*/  ISETP.GE.AND P1, PT, R80, UR4, PT ;  /* 0x0000000450007c0c */ /* 0x000fc8000bf26270 */
[----:B------:R-:W-:-:S04]  /*4260*/  LOP3.LUT R81, R74, R90, RZ, 0xfc, !PT ;  /* 0x0000005a4a517212 */ /* 0x000fc800078efcff */
[----:B------:R-:W-:-:S13]  /*4270*/  ISETP.NE.U32.AND P2, PT, R81, RZ, PT ;  /* 0x000000ff5100720c */ /* 0x000fda0003f45070 */
[----:B--2---:R-:W-:Y:S05]  /*4280*/  @P2 BRA `(.L_x_32) ;  /* 0x0000000000502947 */ /* 0x004fea0003800000 */
[----:B------:R-:W2:Y:S01]  /*4290*/  I2F.U32.RP R82, R91 ;  /* 0x0000005b00527306 */ /* 0x000ea20000209000 */
[----:B------:R-:W-:Y:S02]  /*42a0*/  MOV R92, RZ ;  /* 0x000000ff005c7202 */ /* 0x000fe40000000f00 */
[----:B------:R-:W-:-:S05]  /*42b0*/  MOV R99, RZ ;  /* 0x000000ff00637202 */ /* 0x000fca0000000f00 */
[----:B--2---:R-:W2:Y:S02]  /*42c0*/  MUFU.RCP R81, R82 ;  /* 0x0000005200517308 */ /* 0x004ea40000001000 */
[----:B--2---:R-:W-:-:S06]  /*42d0*/  VIADD R81, R81, 0xffffffe ;  /* 0x0ffffffe51517836 */ /* 0x004fcc0000000000 */
[----:B------:R-:W2:Y:S02]  /*42e0*/  F2I.FTZ.U32.TRUNC.NTZ R93, R81 ;  /* 0x00000051005d7305 */ /* 0x000ea4000021f000 */
[----:B--2---:R-:W-:-:S04]  /*42f0*/  IMAD.MOV R80, RZ, RZ, -R93 ;  /* 0x000000ffff507224 */ /* 0x004fc800078e0a5d */
        /* <DEDUP_REMOVED lines=13> */
.L_x_32:
[----:B------:R-:W-:Y:S01]  /*43d0*/  IMAD.MOV.U32 R98, RZ, RZ, R75 ;  /* 0x000000ffff627224 */ /* 0x000fe200078e004b */
[----:B------:R-:W-:Y:S01]  /*43e0*/  MOV R96, R91 ;  /* 0x0000005b00607202 */ /* 0x000fe20000000f00 */
[----:B------:R-:W-:Y:S01]  /*43f0*/  IMAD.MOV.U32 R97, RZ, RZ, R74 ;  /* 0x000000ffff617224 */ /* 0x000fe200078e004a */
[----:B------:R-:W-:Y:S02]  /*4400*/  MOV R95, R90 ;  /* 0x0000005a005f7202 */ /* 0x000fe40000000f00 */
[----:B------:R-:W-:Y:S02]  /*4410*/  MOV R94, 0x4430 ;  /* 0x00004430005e7802 */ /* 0x000fe40000000f00 */
[----:B-1--45:R-:W-:Y:S05]  /*4420*/  CALL.REL.NOINC `($__internal_1_$__cuda_sm20_rem_u64) ;  /* 0x0000015c00387944 */ /* 0x032fea0003c00000 */
.L_x_33:
[----:B------:R-:W-:Y:S05]  /*4430*/  BSYNC.RECONVERGENT B0 ;  /* 0x0000000000007941 */ /* 0x000fea0003800200 */
.L_x_31:
[----:B------:R-:W2:Y:S01]  /*4440*/  LDCU UR4, c[0x0][0x384] ;  /* 0x00007080ff0477ac */ /* 0x000ea20008000800 */
[----:B------:R-:W-:Y:S01]  /*4450*/  VIADD R82, R102, 0x20 ;  /* 0x0000002066527836 */ /* 0x000fe20000000000 */
[--C-:B------:R-:W-:Y:S02]  /*4460*/  SHF.R.U64 R80, R98, 0x3, R99.reuse ;  /* 0x0000000362507819 */ /* 0x100fe40000001263 */
[----:B------:R-:W-:Y:S02]  /*4470*/  SHF.R.U32.HI R81, RZ, 0x3, R99 ;  /* 0x00000003ff517819 */ /* 0x000fe40000011663 */
[----:B------:R-:W-:Y:S02]  /*4480*/  ISETP.LE.U32.AND P2, PT, R79, R80, PT ;  /* 0x000000504f00720c */ /* 0x000fe40003f43070 */
[----:B--2---:R-:W-:Y:S02]  /*4490*/  ISETP.LT.AND P1, PT, R82, UR4, !P1 ;  /* 0x0000000452007c0c */ /* 0x004fe4000cf21270 */
[----:B------:R-:W-:-:S02]  /*44a0*/  CS2R R82, SRZ ;  /* 0x0000000000527805 */ /* 0x000fc4000001ff00 */
[----:B------:R-:W-:-:S13]  /*44b0*/  ISETP.LE.U32.AND.EX P1, PT, R78, R81, P1, P2 ;  /* 0x000000514e00720c */ /* 0x000fda0000f23120 */
[----:B------:R-:W-:Y:S02]  /*44c0*/  @P1 IMAD.MOV.U32 R92, RZ, RZ, R76 ;  /* 0x000000ffff5c1224 */ /* 0x000fe400078e004c */
[----:B------:R-:W-:-:S05]  /*44d0*/  @P1 IMAD.MOV.U32 R93, RZ, RZ, R77 ;  /* 0x000000ffff5d1224 */ /* 0x000fca00078e004d */
[----:B------:R2:W4:Y:S01]  /*44e0*/  @P1 LDG.E.LTC128B.64 R82, desc[UR14][R92.64+0x100] ;  /* 0x0001000e5c521981 */ /* 0x000522000c1e1b20 */
[----:B------:R-:W-:Y:S01]  /*44f0*/  IADD3 R76, P1, PT, R70, R76, RZ ;  /* 0x0000004c464c7210 */ /* 0x000fe20007f3e0ff */
[----:B------:R-:W-:Y:S04]  /*4500*/  BSSY.RECONVERGENT B0, `(.L_x_34) ;  /* 0x000002b000007945 */ /* 0x000fe80003800200 */
[----:B------:R-:W-:Y:S01]  /*4510*/  IMAD.X R77, R71, 0x1, R77, P1 ;  /* 0x00000001474d7824 */ /* 0x000fe200008e064d */
[----:B------:R-:W-:-:S05]  /*4520*/  IADD3 R78, P1, PT, -R2, R76, RZ ;  /* 0x0000004c024e7210 */ /* 0x000fca0007f3e1ff */
[----:B------:R-:W-:-:S05]  /*4530*/  IMAD.X R79, R77, 0x1, ~R3, P1 ;  /* 0x000000014d4f7824 */ /* 0x000fca00008e0e03 */
[----:B------:R-:W-:-:S04]  /*4540*/  LOP3.LUT R80, R79, R90, RZ, 0xfc, !PT ;  /* 0x0000005a4f507212 */ /* 0x000fc800078efcff */
[----:B------:R-:W-:-:S13]  /*4550*/  ISETP.NE.U32.AND P1, PT, R80, RZ, PT ;  /* 0x000000ff5000720c */ /* 0x000fda0003f25070 */
[----:B--2---:R-:W-:Y:S05]  /*4560*/  @P1 BRA `(.L_x_35) ;  /* 0x0000000000581947 */ /* 0x004fea0003800000 */
        /* <DEDUP_REMOVED lines=8> */
[----:B------:R-:W-:-:S06]  /*45f0*/  IMAD.HI.U32 R79, R81, R79, R80 ;  /* 0x0000004f514f7227 */ /* 0x000fcc00078e0050 */
[----:B------:R-:W-:-:S05]  /*4600*/  IMAD.HI.U32 R79, R79, R78, RZ ;  /* 0x0000004e4f4f7227 */ /* 0x000fca00078e00ff */
[----:B------:R-:W-:-:S05]  /*4610*/  IADD3 R80, PT, PT, -R79, RZ, RZ ;  /* 0x000000ff4f507210 */ /* 0x000fca0007ffe1ff */
[----:B------:R-:W-:-:S05]  /*4620*/  IMAD R80, R91, R80, R78 ;  /* 0x000000505b507224 */ /* 0x000fca00078e024e */
[----:B------:R-:W-:-:S13]  /*4630*/  ISETP.GE.U32.AND P3, PT, R80, R91, PT ;  /* 0x0000005b5000720c */ /* 0x000fda0003f66070 */
[----:B------:R-:W-:Y:S01]  /*4640*/  @P3 IMAD.IADD R80, R80, 0x1, -R91 ;  /* 0x0000000150503824 */ /* 0x000fe200078e0a5b */
[----:B------:R-:W-:-:S04]  /*4650*/  @P3 IADD3 R79, PT, PT, R79, 0x1, RZ ;  /* 0x000000014f4f3810 */ /* 0x000fc80007ffe0ff */
[----:B------:R-:W-:Y:S01]  /*4660*/  ISETP.GE.U32.AND P2, PT, R80, R91, PT ;  /* 0x0000005b5000720c */ /* 0x000fe20003f46070 */
[----:B------:R-:W-:-:S12]  /*4670*/  IMAD.MOV.U32 R80, RZ, RZ, RZ ;  /* 0x000000ffff507224 */ /* 0x000fd800078e00ff */
[----:B------:R-:W-:Y:S01]  /*4680*/  @P2 VIADD R79, R79, 0x1 ;  /* 0x000000014f4f2836 */ /* 0x000fe20000000000 */
[----:B------:R-:W-:-:S04]  /*4690*/  @!P1 LOP3.LUT R79, RZ, R91, RZ, 0x33, !PT ;  /* 0x0000005bff4f9212 */ /* 0x000fc800078e33ff */
[----:B------:R-:W-:-:S05]  /*46a0*/  IADD3 R81, PT, PT, -R79, RZ, RZ ;  /* 0x000000ff4f517210 */ /* 0x000fca0007ffe1ff */
[----:B------:R-:W-:Y:S01]  /*46b0*/  IMAD R78, R91, R81, R78 ;  /* 0x000000515b4e7224 */ /* 0x000fe200078e024e */
[----:B------:R-:W-:Y:S05]  /*46c0*/  BRA `(.L_x_36) ;  /* 0x0000000000387947 */ /* 0x000fea0003800000 */
.L_x_35:
        /* <DEDUP_REMOVED lines=14> */
.L_x_36:
[----:B------:R-:W-:Y:S05]  /*47b0*/  BSYNC.RECONVERGENT B0 ;  /* 0x0000000000007941 */ /* 0x000fea0003800200 */
.L_x_34:
[----:B------:R-:W2:Y:S01]  /*47c0*/  LDCU UR4, c[0x0][0x380] ;  /* 0x00007000ff0477ac */ /* 0x000ea20008000800 */
[--C-:B------:R-:W-:Y:S01]  /*47d0*/  SHF.R.U64 R78, R78, 0x3, R80.reuse ;  /* 0x000000034e4e7819 */ /* 0x100fe20000001250 */
[----:B------:R-:W-:Y:S01]  /*47e0*/  VIADD R92, R104, 0x2 ;  /* 0x00000002685c7836 */ /* 0x000fe20000000000 */
[----:B------:R-:W-:Y:S02]  /*47f0*/  SHF.R.U32.HI R81, RZ, 0x3, R80 ;  /* 0x00000003ff517819 */ /* 0x000fe40000011650 */
[----:B------:R-:W-:Y:S02]  /*4800*/  ISETP.LE.U32.AND P2, PT, R79, R78, PT ;  /* 0x0000004e4f00720c */ /* 0x000fe40003f43070 */
[----:B------:R-:W-:Y:S02]  /*4810*/  SHF.R.S32.HI R78, RZ, 0x1f, R79 ;  /* 0x0000001fff4e7819 */ /* 0x000fe4000001144f */
[----:B--2---:R-:W-:-:S04]  /*4820*/  ISETP.LT.AND P1, PT, R92, UR4, !P0 ;  /* 0x000000045c007c0c */ /* 0x004fc8000c721270 */
[----:B------:R-:W-:Y:S02]  /*4830*/  ISETP.LE.U32.AND.EX P1, PT, R78, R81, P1, P2 ;  /* 0x000000514e00720c */ /* 0x000fe40000f23120 */
[----:B------:R-:W-:-:S11]  /*4840*/  CS2R R80, SRZ ;  /* 0x0000000000507805 */ /* 0x000fd6000001ff00 */
        /* <DEDUP_REMOVED lines=28> */
.L_x_38:
[----:B------:R-:W-:Y:S01]  /*4a10*/  IMAD.MOV.U32 R98, RZ, RZ, R75 ;  /* 0x000000ffff627224 */ /* 0x000fe200078e004b */
[----:B------:R-:W-:Y:S01]  /*4a20*/  MOV R96, R91 ;  /* 0x0000005b00607202 */ /* 0x000fe20000000f00 */
[----:B------:R-:W-:Y:S01]  /*4a30*/  IMAD.MOV.U32 R97, RZ, RZ, R74 ;  /* 0x000000ffff617224 */ /* 0x000fe200078e004a */
[----:B------:R-:W-:Y:S02]  /*4a40*/  MOV R95, R90 ;  /* 0x0000005a005f7202 */ /* 0x000fe40000000f00 */
[----:B------:R-:W-:Y:S02]  /*4a50*/  MOV R94, 0x4a70 ;  /* 0x00004a70005e7802 */ /* 0x000fe40000000f00 */
[----:B-1--45:R-:W-:Y:S05]  /*4a60*/  CALL.REL.NOINC `($__internal_1_$__cuda_sm20_rem_u64) ;  /* 0x0000015400a87944 */ /* 0x032fea0003c00000 */
.L_x_39:
[----:B------:R-:W-:Y:S05]  /*4a70*/  BSYNC.RECONVERGENT B0 ;  /* 0x0000000000007941 */ /* 0x000fea0003800200 */
.L_x_37:
[----:B------:R-:W2:Y:S01]  /*4a80*/  LDCU UR4, c[0x0][0x384] ;  /* 0x00007080ff0477ac */ /* 0x000ea20008000800 */
[----:B------:R-:W-:Y:S01]  /*4a90*/  VIADD R92, R102, 0x20 ;  /* 0x00000020665c7836 */ /* 0x000fe20000000000 */
[--C-:B------:R-:W-:Y:S02]  /*4aa0*/  SHF.R.U64 R94, R98, 0x3, R99.reuse ;  /* 0x00000003625e7819 */ /* 0x100fe40000001263 */
[----:B------:R-:W-:Y:S02]  /*4ab0*/  SHF.R.U32.HI R93, RZ, 0x3, R99 ;  /* 0x00000003ff5d7819 */ /* 0x000fe40000011663 */
[----:B------:R-:W-:Y:S02]  /*4ac0*/  ISETP.LE.U32.AND P2, PT, R79, R94, PT ;  /* 0x0000005e4f00720c */ /* 0x000fe40003f43070 */
[----:B--2---:R-:W-:-:S04]  /*4ad0*/  ISETP.LT.AND P1, PT, R92, UR4, !P1 ;  /* 0x000000045c007c0c */ /* 0x004fc8000cf21270 */
[----:B------:R-:W-:Y:S02]  /*4ae0*/  ISETP.LE.U32.AND.EX P1, PT, R78, R93, P1, P2 ;  /* 0x0000005d4e00720c */ /* 0x000fe40000f23120 */
[----:B------:R-:W-:-:S11]  /*4af0*/  CS2R R78, SRZ ;  /* 0x00000000004e7805 */ /* 0x000fd6000001ff00 */
        /* <DEDUP_REMOVED lines=22> */
[----:B------:R-:W-:Y:S02]  /*4c60*/  IMAD R92, R91, R77, R76 ;  /* 0x0000004d5b5c7224 */ /* 0x000fe400078e024c */
[----:B------:R-:W-:-:S03]  /*4c70*/  IMAD.MOV.U32 R77, RZ, RZ, RZ ;  /* 0x000000ffff4d7224 */ /* 0x000fc600078e00ff */
        /* <DEDUP_REMOVED lines=9> */
.L_x_41:
        /* <DEDUP_REMOVED lines=13> */
.L_x_42:
[----:B------:R-:W-:Y:S05]  /*4de0*/  BSYNC.RECONVERGENT B0 ;  /* 0x0000000000007941 */ /* 0x000fea0003800200 */
.L_x_40:
[----:B------:R-:W2:Y:S01]  /*4df0*/  LDCU UR4, c[0x0][0x380] ;  /* 0x00007000ff0477ac */ /* 0x000ea20008000800 */
[----:B------:R-:W-:Y:S01]  /*4e00*/  VIADD R92, R104, 0x3 ;  /* 0x00000003685c7836 */ /* 0x000fe20000000000 */
[--C-:B------:R-:W-:Y:S02]  /*4e10*/  SHF.R.U64 R93, R76, 0x3, R77.reuse ;  /* 0x000000034c5d7819 */ /* 0x100fe4000000124d */
        /* <DEDUP_REMOVED lines=34> */
.L_x_44:
[----:B------:R-:W-:Y:S01]  /*5040*/  IMAD.MOV.U32 R96, RZ, RZ, R91 ;  /* 0x000000ffff607224 */ /* 0x000fe200078e005b */
[----:B------:R-:W-:Y:S02]  /*5050*/  MOV R95, R90 ;  /* 0x0000005a005f7202 */ /* 0x000fe40000000f00 */
[----:B------:R-:W-:Y:S02]  /*5060*/  MOV R94, 0x5080 ;  /* 0x00005080005e7802 */ /* 0x000fe40000000f00 */
[----:B-1--45:R-:W-:Y:S05]  /*5070*/  CALL.REL.NOINC `($__internal_1_$__cuda_sm20_rem_u64) ;  /* 0x0000015000247944 */ /* 0x032fea0003c00000 */
.L_x_45:
[----:B------:R-:W-:Y:S05]  /*5080*/  BSYNC.RECONVERGENT B0 ;  /* 0x0000000000007941 */ /* 0x000fea0003800200 */
.L_x_43:
        /* <DEDUP_REMOVED lines=8> */
[----:B------:R-:W-:Y:S05]  /*5110*/  @!P0 BRA `(.L_x_21) ;  /* 0x00000000000c8947 */ /* 0x000fea0003800000 */
[----:B------:R-:W-:Y:S02]  /*5120*/  MOV R74, R114 ;  /* 0x00000072004a7202 */ /* 0x000fe40000000f00 */
[----:B------:R-:W-:-:S06]  /*5130*/  MOV R75, R115 ;  /* 0x00000073004b7202 */ /* 0x000fcc0000000f00 */
[----:B------:R-:W4:Y:S02]  /*5140*/  LDG.E.LTC128B.64 R74, desc[UR14][R74.64+0x100] ;  /* 0x0001000e4a4a7981 */ /* 0x000f24000c1e1b20 */
.L_x_21:
[----:B------:R-:W-:Y:S05]  /*5150*/  BSYNC.RECONVERGENT B1 ;  /* 0x0000000000017941 */ /* 0x000fea0003800200 */
.L_x_19:
[----:B------:R-:W-:Y:S08]  /*5160*/  BAR.SYNC.DEFER_BLOCKING 0x0 ;  /* 0x0000000000007b1d */ /* 0x000ff00000010000 */
[----:B------:R-:W1:Y:S01]  /*5170*/  S2UR UR4, SR_CgaCtaId ;  /* 0x00000000000479c3 */ /* 0x000e620000008800 */
[----:B------:R-:W-:Y:S01]  /*5180*/  UMOV UR5, 0x400 ;  /* 0x0000040000057882 */ /* 0x000fe20000000000 */
[----:B--23--:R-:W2:Y:S01]  /*5190*/  S2R R92, SR_TID.X ;  /* 0x00000000005c7919 */ /* 0x00cea20000002100 */
[----:B------:R-:W3:Y:S01]  /*51a0*/  LDCU UR6, c[0x0][0x398] ;  /* 0x00007300ff0677ac */ /* 0x000ee20008000800 */
[----:B------:R-:W-:Y:S04]  /*51b0*/  BSSY.RECONVERGENT B1, `(.L_x_46) ;  /* 0x000024a000017945 */ /* 0x000fe80003800200 */
[----:B------:R-:W2:Y:S01]  /*51c0*/  S2UR UR7, SR_CTAID.X ;  /* 0x00000000000779c3 */ /* 0x000ea20000002500 */
[----:B------:R-:W-:-:S04]  /*51d0*/  DEPBAR.LE SB5, 0xe ;  /* 0x0000d3800000791a */ /* 0x000fc80000000000 */
[----:B------:R-:W-:Y:S04]  /*51e0*/  STS.128 [R103], R4 ;  /* 0x0000000467007388 */ /* 0x000fe80000000c00 */
[----:B------:R-:W-:Y:S01]  /*51f0*/  STS.128 [R103+0x40], R8 ;  /* 0x0000400867007388 */ /* 0x000fe20000000c00 */
[----:B-1----:R-:W-:Y:S01]  /*5200*/  ULEA UR4, UR4, UR5, 0x18 ;  /* 0x0000000504047291 */ /* 0x002fe2000f8ec0ff */
[----:B------:R-:W-:-:S04]  /*5210*/  DEPBAR.LE SB5, 0xd ;  /* 0x0000d3400000791a */ /* 0x000fc80000000000 */
[----:B------:R-:W-:Y:S01]  /*5220*/  STS.128 [R103+0x80], R12 ;  /* 0x0000800c67007388 */ /* 0x000fe20000000c00 */
[----:B------:R-:W-:Y:S02]  /*5230*/  UMOV UR5, 0xffffffff ;  /* 0xffffffff00057882 */ /* 0x000fe40000000000 */
[----:B---3--:R-:W-:Y:S01]  /*5240*/  USHF.L.U32 UR5, UR5, UR6, URZ ;  /* 0x0000000605057299 */ /* 0x008fe200080006ff */
[----:B------:R-:W-:-:S04]  /*5250*/  DEPBAR.LE SB5, 0xc ;  /* 0x0000d3000000791a */ /* 0x000fc80000000000 */
[----:B------:R-:W-:Y:S01]  /*5260*/  STS.128 [R103+0xc0], R16 ;  /* 0x0000c01067007388 */ /* 0x000fe20000000c00 */
[----:B--2---:R-:W-:Y:S01]  /*5270*/  ULOP3.LUT UR5, UR7, UR5, URZ, 0x30, !UPT ;  /* 0x0000000507057292 */ /* 0x004fe2000f8e30ff */
[----:B------:R-:W-:Y:S01]  /*5280*/  IMAD.SHL.U32 R93, R92, 0x8, RZ ;  /* 0x000000085c5d7824 */ /* 0x000fe200078e00ff */
[----:B------:R-:W-:-:S04]  /*5290*/  SHF.R.U32.HI R92, RZ, 0x3, R92 ;  /* 0x00000003ff5c7819 */ /* 0x000fc8000001165c */
[----:B------:R-:W-:Y:S02]  /*52a0*/  LOP3.LUT R93, R93, 0xf8, RZ, 0xc0, !PT ;  /* 0x000000f85d5d7812 */ /* 0x000fe400078ec0ff */
[----:B------:R-:W-:-:S05]  /*52b0*/  LOP3.LUT R92, R92, 0x7c, RZ, 0xc0, !PT ;  /* 0x0000007c5c5c7812 */ /* 0x000fca00078ec0ff */
[----:B------:R-:W-:Y:S01]  /*52c0*/  IMAD R92, R92, 0x220, R93 ;  /* 0x000002205c5c7824 */ /* 0x000fe200078e025d */
[----:B------:R-:W-:Y:S06]  /*52d0*/  BAR.SYNC.DEFER_BLOCKING 0x0 ;  /* 0x0000000000007b1d */ /* 0x000fec0000010000 */
[----:B------:R-:W1:Y:S04]  /*52e0*/  LDS.64 R118, [R92+UR4+0x760] ;  /* 0x000760045c767984 */ /* 0x000e680008000a00 */
[----:B------:R-:W2:Y:S04]  /*52f0*/  LDS.64 R116, [R92+UR4+0x660] ;  /* 0x000660045c747984 */ /* 0x000ea80008000a00 */
[----:B------:R-:W3:Y:S04]  /*5300*/  LDS.64 R100, [R92+UR4+0x540] ;  /* 0x000540045c647984 */ /* 0x000ee80008000a00 */
[----:B------:R-:W3:Y:S04]  /*5310*/  LDS.64 R98, [R92+UR4+0x440] ;  /* 0x000440045c627984 */ /* 0x000ee80008000a00 */
[----:B------:R-:W3:Y:S04]  /*5320*/  LDS.64 R96, [R92+UR4+0x320] ;  /* 0x000320045c607984 */ /* 0x000ee80008000a00 */
[----:B------:R-:W3:Y:S04]  /*5330*/  LDS.64 R94, [R92+UR4+0x220] ;  /* 0x000220045c5e7984 */ /* 0x000ee80008000a00 */
[----:B------:R-:W3:Y:S04]  /*5340*/  LDS.64 R4, [R92+UR4+0x100] ;  /* 0x000100045c047984 */ /* 0x000ee80008000a00 */
[----:B------:R-:W3:Y:S01]  /*5350*/  LDS.64 R114, [R92+UR4] ;  /* 0x000000045c727984 */ /* 0x000ee20008000a00 */
[----:B------:R-:W3:Y:S01]  /*5360*/  S2UR UR4, SR_CTAID.Y ;  /* 0x00000000000479c3 */ /* 0x000ee20000002600 */
[----:B-1----:R-:W-:-:S02]  /*5370*/  DMUL R6, R118, R110 ;  /* 0x0000006e76067228 */ /* 0x002fc40000000000 */
[-C--:B--2---:R-:W-:Y:S02]  /*5380*/  DMUL R8, R116, R110.reuse ;  /* 0x0000006e74087228 */ /* 0x084fe40000000000 */
[----:B---3--:R-:W-:-:S04]  /*5390*/  DMUL R10, R100, R110 ;  /* 0x0000006e640a7228 */ /* 0x008fc80000000000 */
[----:B----4-:R-:W-:Y:S02]  /*53a0*/  DFMA R6, R74, R108, R6 ;  /* 0x0000006c4a06722b */ /* 0x010fe40000000006 */
[----:B------:R-:W-:Y:S01]  /*53b0*/  DMUL R12, R98, R110 ;  /* 0x0000006e620c7228 */ /* 0x000fe20000000000 */
[----:B------:R-:W-:Y:S01]  /*53c0*/  USHF.L.U32 UR4, UR4, UR6, URZ ;  /* 0x0000000604047299 */ /* 0x000fe200080006ff */
[----:B------:R-:W-:Y:S01]  /*53d0*/  DFMA R8, R76, R108, R8 ;  /* 0x0000006c4c08722b */ /* 0x000fe20000000008 */
[----:B------:R-:W-:Y:S01]  /*53e0*/  USHF.R.U32.HI UR6, URZ, UR6, UR7 ;  /* 0x00000006ff067299 */ /* 0x000fe20008011607 */
[----:B------:R-:W-:Y:S01]  /*53f0*/  DMUL R14, R96, R110 ;  /* 0x0000006e600e7228 */ /* 0x000fe20000000000 */
[----:B------:R-:W-:Y:S01]  /*5400*/  UIADD3 UR4, UPT, UPT, UR4, UR5, URZ ;  /* 0x0000000504047290 */ /* 0x000fe2000fffe0ff */
[----:B------:R-:W-:Y:S01]  /*5410*/  DFMA R10, R78, R108, R10 ;  /* 0x0000006c4e0a722b */ /* 0x000fe2000000000a */
[----:B------:R-:W-:Y:S01]  /*5420*/  ULEA UR6, UR6, 0x40, 0x6 ;  /* 0x0000004006067891 */ /* 0x000fe2000f8e30ff */
[----:B------:R-:W-:Y:S01]  /*5430*/  DMUL R16, R94, R110 ;  /* 0x0000006e5e107228 */ /* 0x000fe20000000000 */
[----:B------:R-:W-:Y:S01]  /*5440*/  USHF.L.U32 UR4, UR4, 0x6, URZ ;  /* 0x0000000604047899 */ /* 0x000fe200080006ff */
[----:B------:R-:W-:-:S02]  /*5450*/  DFMA R12, R80, R108, R12 ;  /* 0x0000006c500c722b */ /* 0x000fc4000000000c */
[----:B------:R-:W-:Y:S01]  /*5460*/  DMUL R18, R4, R110 ;  /* 0x0000006e04127228 */ /* 0x000fe20000000000 */
[----:B------:R-:W-:Y:S01]  /*5470*/  UISETP.GT.AND UP0, UPT, UR6, UR4, UPT ;  /* 0x000000040600728c */ /* 0x000fe2000bf04270 */
[----:B------:R-:W-:Y:S02]  /*5480*/  DFMA R14, R82, R108, R14 ;  /* 0x0000006c520e722b */ /* 0x000fe4000000000e */
[----:B------:R-:W-:Y:S02]  /*5490*/  DMUL R114, R114, R110 ;  /* 0x0000006e72727228 */ /* 0x000fe40000000000 */
[-C--:B------:R-:W-:Y:S02]  /*54a0*/  DFMA R16, R84, R108.reuse, R16 ;  /* 0x0000006c5410722b */ /* 0x080fe40000000010 */
[----:B------:R-:W-:-:S04]  /*54b0*/  DFMA R18, R86, R108, R18 ;  /* 0x0000006c5612722b */ /* 0x000fc80000000012 */
[----:B------:R-:W-:Y:S01]  /*54c0*/  DFMA R114, R88, R108, R114 ;  /* 0x0000006c5872722b */ /* 0x000fe20000000072 */
[----:B------:R-:W-:Y:S10]  /*54d0*/  BRA.U UP0, `(.L_x_47) ;  /* 0x0000000100a07547 */ /* 0x000ff4000b800000 */
[----:B------:R-:W1:Y:S01]  /*54e0*/  LDCU.64 UR6, c[0x0][0x420] ;  /* 0x00008400ff0677ac */ /* 0x000e620008000a00 */
[C---:B------:R-:W-:Y:S01]  /*54f0*/  VIADD R4, R102.reuse, 0x20 ;  /* 0x0000002066047836 */ /* 0x040fe20000000000 */
[C---:B------:R-:W-:Y:S01]  /*5500*/  ISETP.GE.AND P0, PT, R102.reuse, UR9, PT ;  /* 0x0000000966007c0c */ /* 0x040fe2000bf06270 */
[----:B------:R-:W-:Y:S01]  /*5510*/  IMAD.WIDE R96, R102, 0x8, RZ ;  /* 0x0000000866607825 */ /* 0x000fe200078e02ff */
[----:B------:R-:W2:Y:S02]  /*5520*/  LDCU UR8, c[0x0][0x380] ;  /* 0x00007000ff0877ac */ /* 0x000ea40008000800 */
[----:B------:R-:W-:Y:S01]  /*5530*/  ISETP.GE.AND P3, PT, R4, UR9, PT ;  /* 0x0000000904007c0c */ /* 0x000fe2000bf66270 */
[C---:B------:R-:W-:Y:S01]  /*5540*/  VIADD R5, R104.reuse, 0x1 ;  /* 0x0000000168057836 */ /* 0x040fe20000000000 */
[----:B------:R-:W3:Y:S01]  /*5550*/  LDCU.64 UR4, c[0x0][0x428] ;  /* 0x00008500ff0477ac */ /* 0x000ee20008000a00 */
[C---:B-1----:R-:W-:Y:S01]  /*5560*/  IMAD.WIDE.U32 R96, R104.reuse, UR6, R96 ;  /* 0x0000000668607c25 */ /* 0x042fe2000f8e0060 */
[----:B--2---:R-:W-:-:S03]  /*5570*/  ISETP.LT.AND P6, PT, R104, UR8, !P0 ;  /* 0x0000000868007c0c */ /* 0x004fc6000c7c1270 */
[C---:B------:R-:W-:Y:S01]  /*5580*/  IMAD R92, R104.reuse, UR7, R97 ;  /* 0x00000007685c7c24 */ /* 0x040fe2000f8e0261 */
[----:B------:R-:W-:Y:S02]  /*5590*/  ISETP.LT.AND P2, PT, R104, UR8, !P3 ;  /* 0x0000000868007c0c */ /* 0x000fe4000df41270 */
[----:B------:R-:W-:Y:S02]  /*55a0*/  IADD3 R96, P4, PT, R68, R96, RZ ;  /* 0x0000006044607210 */ /* 0x000fe40007f9e0ff */
[----:B------:R-:W-:-:S03]  /*55b0*/  ISETP.LT.AND P1, PT, R5, UR8, !P0 ;  /* 0x0000000805007c0c */ /* 0x000fc6000c721270 */
[----:B------:R-:W-:Y:S01]  /*55c0*/  IMAD.X R97, R69, 0x1, R92, P4 ;  /* 0x0000000145617824 */ /* 0x000fe200020e065c */
[----:B---3--:R-:W-:Y:S01]  /*55d0*/  IADD3 R94, P4, PT, R96, UR4, RZ ;  /* 0x00000004605e7c10 */ /* 0x008fe2000ff9e0ff */
[----:B------:R-:W-:-:S03]  /*55e0*/  VIADD R92, R104, 0x3 ;  /* 0x00000003685c7836 */ /* 0x000fc60000000000 */
[----:B------:R1:W-:Y:S01]  /*55f0*/  @P6 STG.E.64 desc[UR14][R96.64], R114 ;  /* 0x0000007260006986 */ /* 0x0003e2000c101b0e */
[----:B------:R-:W-:Y:S01]  /*5600*/  @P2 IMAD.MOV.U32 R100, RZ, RZ, R96 ;  /* 0x000000ffff642224 */ /* 0x000fe200078e0060 */
[----:B------:R-:W-:Y:S01]  /*5610*/  IADD3.X R95, PT, PT, R97, UR5, RZ, P4, !PT ;  /* 0x00000005615f7c10 */ /* 0x000fe2000a7fe4ff */
[----:B------:R-:W-:Y:S01]  /*5620*/  @P2 IMAD.MOV.U32 R101, RZ, RZ, R97 ;  /* 0x000000ffff652224 */ /* 0x000fe200078e0061 */
[----:B------:R-:W-:Y:S01]  /*5630*/  ISETP.LT.AND P6, PT, R5, UR8, !P3 ;  /* 0x0000000805007c0c */ /* 0x000fe2000dfc1270 */
[----:B------:R-:W-:-:S03]  /*5640*/  VIADD R5, R104, 0x2 ;  /* 0x0000000268057836 */ /* 0x000fc60000000000 */
[----:B------:R2:W-:Y:S01]  /*5650*/  @P2 STG.E.64 desc[UR14][R100.64+0x100], R18 ;  /* 0x0001001264002986 */ /* 0x0005e2000c101b0e */
[----:B------:R-:W-:Y:S02]  /*5660*/  IADD3 R98, P2, PT, R94, UR4, RZ ;  /* 0x000000045e627c10 */ /* 0x000fe4000ff5e0ff */
[C---:B------:R-:W-:Y:S01]  /*5670*/  ISETP.LT.AND P4, PT, R5.reuse, UR8, !P3 ;  /* 0x0000000805007c0c */ /* 0x040fe2000df81270 */
[----:B------:R2:W-:Y:S01]  /*5680*/  @P1 STG.E.64 desc[UR14][R94.64], R16 ;  /* 0x000000105e001986 */ /* 0x0005e2000c101b0e */
[----:B------:R-:W-:Y:S02]  /*5690*/  ISETP.LT.AND P1, PT, R5, UR8, !P0 ;  /* 0x0000000805007c0c */ /* 0x000fe4000c721270 */
[C---:B------:R-:W-:Y:S02]  /*56a0*/  ISETP.LT.AND P0, PT, R92.reuse, UR8, !P0 ;  /* 0x000000085c007c0c */ /* 0x040fe4000c701270 */
[----:B------:R-:W-:Y:S01]  /*56b0*/  IADD3.X R99, PT, PT, R95, UR5, RZ, P2, !PT ;  /* 0x000000055f637c10 */ /* 0x000fe200097fe4ff */
[----:B------:R2:W-:Y:S01]  /*56c0*/  @P6 STG.E.64 desc[UR14][R94.64+0x100], R14 ;  /* 0x0001000e5e006986 */ /* 0x0005e2000c101b0e */
[----:B------:R-:W-:-:S07]  /*56d0*/  ISETP.LT.AND P3, PT, R92, UR8, !P3 ;  /* 0x000000085c007c0c */ /* 0x000fce000df61270 */
[----:B------:R2:W-:Y:S01]  /*56e0*/  @P1 STG.E.64 desc[UR14][R98.64], R12 ;  /* 0x0000000c62001986 */ /* 0x0005e2000c101b0e */
[----:B-1----:R-:W-:-:S03]  /*56f0*/  IADD3 R96, P2, PT, R98, UR4, RZ ;  /* 0x0000000462607c10 */ /* 0x002fc6000ff5e0ff */
[----:B------:R2:W-:Y:S01]  /*5700*/  @P4 STG.E.64 desc[UR14][R98.64+0x100], R10 ;  /* 0x0001000a62004986 */ /* 0x0005e2000c101b0e */
[----:B------:R-:W-:-:S05]  /*5710*/  IADD3.X R97, PT, PT, R99, UR5, RZ, P2, !PT ;  /* 0x0000000563617c10 */ /* 0x000fca00097fe4ff */
[----:B------:R2:W-:Y:S01]  /*5720*/  @P0 STG.E.64 desc[UR14][R96.64], R8 ;  /* 0x0000000860000986 */ /* 0x0005e2000c101b0e */
[----:B------:R-:W-:Y:S05]  /*5730*/  @!P3 BRA `(.L_x_48) ;  /* 0x0000001c00c4b947 */ /* 0x000fea0003800000 */
[----:B------:R3:W-:Y:S01]  /*5740*/  STG.E.64 desc[UR14][R96.64+0x100], R6 ;  /* 0x0001000660007986 */ /* 0x0007e2000c101b0e */
[----:B------:R-:W-:Y:S05]  /*5750*/  BRA `(.L_x_48) ;  /* 0x0000001c00bc7947 */ /* 0x000fea0003800000 */
.L_x_47:
[----:B------:R-:W1:Y:S01]  /*5760*/  LDCU.64 UR4, c[0x0][0x420] ;  /* 0x00008400ff0477ac */ /* 0x000e620008000a00 */
[----:B------:R-:W-:Y:S01]  /*5770*/  IMAD.WIDE R4, R102, 0x8, RZ ;  /* 0x0000000866047825 */ /* 0x000fe200078e02ff */
[----:B------:R-:W-:Y:S01]  /*5780*/  BSSY.RECONVERGENT B0, `(.L_x_49) ;  /* 0x0000034000007945 */ /* 0x000fe20003800200 */
[----:B-1----:R-:W-:Y:S02]  /*5790*/  MOV R97, UR4 ;  /* 0x0000000400617c02 */ /* 0x002fe40008000f00 */
[----:B------:R-:W-:-:S03]  /*57a0*/  MOV R95, UR5 ;  /* 0x00000005005f7c02 */ /* 0x000fc60008000f00 */
[----:B------:R-:W-:-:S04]  /*57b0*/  IMAD.WIDE.U32 R4, R104, R97, R4 ;  /* 0x0000006168047225 */ /* 0x000fc800078e0004 */
[----:B------:R-:W-:-:S05]  /*57c0*/  IMAD R121, R104, R95, RZ ;  /* 0x0000005f68797224 */ /* 0x000fca00078e02ff */
[----:B------:R-:W-:-:S04]  /*57d0*/  IADD3 R121, PT, PT, R5, R121, RZ ;  /* 0x0000007905797210 */ /* 0x000fc80007ffe0ff */
[----:B------:R-:W-:-:S04]  /*57e0*/  LOP3.LUT R92, R121, R95, RZ, 0xfc, !PT ;  /* 0x0000005f795c7212 */ /* 0x000fc800078efcff */
[----:B------:R-:W-:-:S13]  /*57f0*/  ISETP.NE.U32.AND P0, PT, R92, RZ, PT ;  /* 0x000000ff5c00720c */ /* 0x000fda0003f05070 */
[----:B------:R-:W-:Y:S05]  /*5800*/  @P0 BRA `(.L_x_50) ;  /* 0x0000000000600947 */ /* 0x000fea0003800000 */
[----:B------:R-:W1:Y:S01]  /*5810*/  I2F.U32.RP R94, R97 ;  /* 0x00000061005e7306 */ /* 0x000e620000209000 */
[----:B------:R-:W-:Y:S01]  /*5820*/  IMAD.MOV.U32 R98, RZ, RZ, RZ ;  /* 0x000000ffff627224 */ /* 0x000fe200078e00ff */
[----:B------:R-:W-:Y:S02]  /*5830*/  SHF.L.U32 R92, R102, 0x3, RZ ;  /* 0x00000003665c7819 */ /* 0x000fe400000006ff */
[----:B------:R-:W-:-:S03]  /*5840*/  ISETP.NE.U32.AND P0, PT, R97, RZ, PT ;  /* 0x000000ff6100720c */ /* 0x000fc60003f05070 */
[----:B------:R-:W-:Y:S01]  /*5850*/  IMAD R92, R104, R97, R92 ;  /* 0x00000061685c7224 */ /* 0x000fe200078e025c */
[----:B-1----:R-:W1:Y:S02]  /*5860*/  MUFU.RCP R93, R94 ;  /* 0x0000005e005d7308 */ /* 0x002e640000001000 */
[----:B-1----:R-:W-:-:S06]  /*5870*/  IADD3 R93, PT, PT, R93, 0xffffffe, RZ ;  /* 0x0ffffffe5d5d7810 */ /* 0x002fcc0007ffe0ff */
[----:B------:R-:W1:Y:S02]  /*5880*/  F2I.FTZ.U32.TRUNC.NTZ R99, R93 ;  /* 0x0000005d00637305 */ /* 0x000e64000021f000 */
[----:B-1----:R-:W-:Y:S01]  /*5890*/  IMAD.MOV R4, RZ, RZ, -R99 ;  /* 0x000000ffff047224 */ /* 0x002fe200078e0a63 */
[----:B------:R-:W-:-:S03]  /*58a0*/  MOV R93, RZ ;  /* 0x000000ff005d7202 */ /* 0x000fc60000000f00 */
        /* <DEDUP_REMOVED lines=14> */
.L_x_50:
[----:B------:R-:W1:Y:S01]  /*5990*/  LDCU.64 UR4, c[0x0][0x420] ;  /* 0x00008400ff0477ac */ /* 0x000e620008000a00 */
[----:B------:R-:W-:Y:S01]  /*59a0*/  IMAD.MOV.U32 R92, RZ, RZ, R4 ;  /* 0x000000ffff5c7224 */ /* 0x000fe200078e0004 */
[----:B------:R-:W-:Y:S02]  /*59b0*/  MOV R93, R121 ;  /* 0x00000079005d7202 */ /* 0x000fe40000000f00 */
[----:B------:R-:W-:Y:S01]  /*59c0*/  MOV R98, 0x5a00 ;  /* 0x00005a0000627802 */ /* 0x000fe20000000f00 */
[----:B-1----:R-:W-:Y:S01]  /*59d0*/  IMAD.U32 R100, RZ, RZ, UR4 ;  /* 0x00000004ff647e24 */ /* 0x002fe2000f8e00ff */
[----:B------:R-:W-:Y:S02]  /*59e0*/  MOV R97, UR5 ;  /* 0x0000000500617c02 */ /* 0x000fe40008000f00 */
[----:B-----5:R-:W-:Y:S05]  /*59f0*/  CALL.REL.NOINC `($__internal_0_$__cuda_sm20_div_u64) ;  /* 0x0000014000b47944 */ /* 0x020fea0003c00000 */
[----:B------:R-:W1:Y:S01]  /*5a00*/  LDCU.64 UR4, c[0x0][0x420] ;  /* 0x00008400ff0477ac */ /* 0x000e620008000a00 */
[----:B------:R-:W-:Y:S01]  /*5a10*/  IADD3 R94, P0, PT, RZ, -R93, RZ ;  /* 0x8000005dff5e7210 */ /* 0x000fe20007f1e0ff */
[----:B------:R-:W-:Y:S01]  /*5a20*/  IMAD.MOV.U32 R5, RZ, RZ, R93 ;  /* 0x000000ffff057224 */ /* 0x000fe200078e005d */
[----:B------:R-:W-:Y:S02]  /*5a30*/  MOV R120, R4 ;  /* 0x0000000400787202 */ /* 0x000fe40000000f00 */
[----:B------:R-:W-:Y:S02]  /*5a40*/  IADD3.X R92, PT, PT, RZ, ~R92, RZ, P0, !PT ;  /* 0x8000005cff5c7210 */ /* 0x000fe400007fe4ff */
[----:B-1----:R-:W-:Y:S01]  /*5a50*/  MOV R97, UR4 ;  /* 0x0000000400617c02 */ /* 0x002fe20008000f00 */
[----:B------:R-:W-:-:S04]  /*5a60*/  IMAD.U32 R95, RZ, RZ, UR5 ;  /* 0x00000005ff5f7e24 */ /* 0x000fc8000f8e00ff */
[-C--:B------:R-:W-:Y:S02]  /*5a70*/  IMAD R92, R92, R97.reuse, RZ ;  /* 0x000000615c5c7224 */ /* 0x080fe400078e02ff */
[----:B------:R-:W-:-:S04]  /*5a80*/  IMAD.WIDE.U32 R120, R94, R97, R120 ;  /* 0x000000615e787225 */ /* 0x000fc800078e0078 */
[----:B------:R-:W-:Y:S01]  /*5a90*/  IMAD R92, R94, R95, R92 ;  /* 0x0000005f5e5c7224 */ /* 0x000fe200078e025c */
[----:B------:R-:W-:-:S04]  /*5aa0*/  MOV R4, R120 ;  /* 0x0000007800047202 */ /* 0x000fc80000000f00 */
[----:B------:R-:W-:Y:S02]  /*5ab0*/  IADD3 R93, PT, PT, R121, R92, RZ ;  /* 0x0000005c795d7210 */ /* 0x000fe40007ffe0ff */
.L_x_51:
[----:B------:R-:W-:Y:S05]  /*5ac0*/  BSYNC.RECONVERGENT B0 ;  /* 0x0000000000007941 */ /* 0x000fea0003800200 */
.L_x_49:
[----:B------:R-:W1:Y:S01]  /*5ad0*/  LDCU.64 UR4, c[0x0][0x380] ;  /* 0x00007000ff0477ac */ /* 0x000e620008000a00 */
[----:B------:R-:W-:Y:S01]  /*5ae0*/  IMAD.WIDE R98, R102, 0x8, RZ ;  /* 0x0000000866627825 */ /* 0x000fe200078e02ff */
[--C-:B------:R-:W-:Y:S01]  /*5af0*/  SHF.R.U64 R4, R4, 0x3, R93.reuse ;  /* 0x0000000304047819 */ /* 0x100fe2000000125d */
[----:B------:R-:W-:Y:S01]  /*5b00*/  BSSY.RECONVERGENT B0, `(.L_x_52) ;  /* 0x000002e000007945 */ /* 0x000fe20003800200 */
[----:B------:R-:W-:Y:S02]  /*5b10*/  SHF.R.U32.HI R93, RZ, 0x3, R93 ;  /* 0x00000003ff5d7819 */ /* 0x000fe4000001165d */
[----:B------:R-:W-:Y:S01]  /*5b20*/  ISETP.LE.U32.AND P2, PT, R5, R4, PT ;  /* 0x000000040500720c */ /* 0x000fe20003f43070 */
[----:B------:R-:W-:Y:S01]  /*5b30*/  IMAD.WIDE.U32 R98, R104, R97, R98 ;  /* 0x0000006168627225 */ /* 0x000fe200078e0062 */
[----:B------:R-:W-:-:S03]  /*5b40*/  SHF.R.S32.HI R4, RZ, 0x1f, R5 ;  /* 0x0000001fff047819 */ /* 0x000fc60000011405 */
[C---:B------:R-:W-:Y:S01]  /*5b50*/  IMAD R92, R104.reuse, R95, R99 ;  /* 0x0000005f685c7224 */ /* 0x040fe200078e0263 */
[----:B-1----:R-:W-:-:S04]  /*5b60*/  ISETP.GE.AND P0, PT, R104, UR4, PT ;  /* 0x0000000468007c0c */ /* 0x002fc8000bf06270 */
[----:B------:R-:W-:-:S04]  /*5b70*/  ISETP.LT.AND P1, PT, R102, UR5, !P0 ;  /* 0x0000000566007c0c */ /* 0x000fc8000c721270 */
[----:B------:R-:W-:Y:S02]  /*5b80*/  ISETP.LE.U32.AND.EX P2, PT, R4, R93, P1, P2 ;  /* 0x0000005d0400720c */ /* 0x000fe40000f43120 */
[----:B------:R-:W-:-:S05]  /*5b90*/  IADD3 R100, P1, PT, R68, R98, RZ ;  /* 0x0000006244647210 */ /* 0x000fca0007f3e0ff */
[----:B------:R-:W-:Y:S01]  /*5ba0*/  IMAD.X R101, R69, 0x1, R92, P1 ;  /* 0x0000000145657824 */ /* 0x000fe200008e065c */
[----:B------:R-:W-:-:S05]  /*5bb0*/  IADD3 R98, P1, PT, R98, 0x100, RZ ;  /* 0x0000010062627810 */ /* 0x000fca0007f3e0ff */
[----:B------:R-:W-:Y:S01]  /*5bc0*/  IMAD.X R92, RZ, RZ, R92, P1 ;  /* 0x000000ffff5c7224 */ /* 0x000fe200008e065c */
[----:B------:R1:W-:Y:S04]  /*5bd0*/  @P2 STG.E.64 desc[UR14][R100.64], R114 ;  /* 0x0000007264002986 */ /* 0x0003e8000c101b0e */
[----:B------:R-:W-:-:S04]  /*5be0*/  LOP3.LUT R95, R92, R95, RZ, 0xfc, !PT ;  /* 0x0000005f5c5f7212 */ /* 0x000fc800078efcff */
[----:B------:R-:W-:-:S13]  /*5bf0*/  ISETP.NE.U32.AND P1, PT, R95, RZ, PT ;  /* 0x000000ff5f00720c */ /* 0x000fda0003f25070 */
[----:B------:R-:W-:Y:S05]  /*5c00*/  @P1 BRA `(.L_x_53) ;  /* 0x00000000005c1947 */ /* 0x000fea0003800000 */
[----:B------:R-:W2:Y:S01]  /*5c10*/  I2F.U32.RP R95, R97 ;  /* 0x00000061005f7306 */ /* 0x000ea20000209000 */
[----:B------:R-:W-:Y:S01]  /*5c20*/  SHF.L.U32 R93, R102, 0x3, RZ ;  /* 0x00000003665d7819 */ /* 0x000fe200000006ff */
[----:B------:R-:W-:-:S04]  /*5c30*/  IMAD.MOV.U32 R98, RZ, RZ, RZ ;  /* 0x000000ffff627224 */ /* 0x000fc800078e00ff */
[----:B------:R-:W-:-:S05]  /*5c40*/  IMAD R93, R104, R97, R93 ;  /* 0x00000061685d7224 */ /* 0x000fca00078e025d */
[----:B------:R-:W-:Y:S01]  /*5c50*/  IADD3 R93, PT, PT, R93, 0x100, RZ ;  /* 0x000001005d5d7810 */ /* 0x000fe20007ffe0ff */
[----:B--2---:R-:W2:Y:S02]  /*5c60*/  MUFU.RCP R94, R95 ;  /* 0x0000005f005e7308 */ /* 0x004ea40000001000 */
[----:B--2---:R-:W-:-:S06]  /*5c70*/  IADD3 R94, PT, PT, R94, 0xffffffe, RZ ;  /* 0x0ffffffe5e5e7810 */ /* 0x004fcc0007ffe0ff */
[----:B------:R-:W2:Y:S02]  /*5c80*/  F2I.FTZ.U32.TRUNC.NTZ R99, R94 ;  /* 0x0000005e00637305 */ /* 0x000ea4000021f000 */
[----:B--2---:R-:W-:-:S04]  /*5c90*/  IMAD.MOV R92, RZ, RZ, -R99 ;  /* 0x000000ffff5c7224 */ /* 0x004fc800078e0a63 */
[----:B------:R-:W-:-:S04]  /*5ca0*/  IMAD R92, R92, R97, RZ ;  /* 0x000000615c5c7224 */ /* 0x000fc800078e02ff */
[----:B------:R-:W-:Y:S01]  /*5cb0*/  IMAD.HI.U32 R92, R99, R92, R98 ;  /* 0x0000005c635c7227 */ /* 0x000fe200078e0062 */
[----:B------:R-:W-:-:S05]  /*5cc0*/  MOV R99, RZ ;  /* 0x000000ff00637202 */ /* 0x000fca0000000f00 */
        /* <DEDUP_REMOVED lines=11> */
.L_x_53:
[----:B------:R-:W2:Y:S01]  /*5d80*/  LDCU.64 UR4, c[0x0][0x420] ;  /* 0x00008400ff0477ac */ /* 0x000ea20008000a00 */
[----:B------:R-:W-:Y:S01]  /*5d90*/  IMAD.MOV.U32 R97, RZ, RZ, R92 ;  /* 0x000000ffff617224 */ /* 0x000fe200078e005c */
[----:B------:R-:W-:Y:S01]  /*5da0*/  MOV R94, 0x5de0 ;  /* 0x00005de0005e7802 */ /* 0x000fe20000000f00 */
[----:B--2---:R-:W-:Y:S01]  /*5db0*/  IMAD.U32 R96, RZ, RZ, UR4 ;  /* 0x00000004ff607e24 */ /* 0x004fe2000f8e00ff */
[----:B------:R-:W-:Y:S02]  /*5dc0*/  MOV R95, UR5 ;  /* 0x00000005005f7c02 */ /* 0x000fe40008000f00 */
[----:B-1---5:R-:W-:Y:S05]  /*5dd0*/  CALL.REL.NOINC `($__internal_1_$__cuda_sm20_rem_u64) ;  /* 0x0000014000cc7944 */ /* 0x022fea0003c00000 */
.L_x_54:
[----:B------:R-:W-:Y:S05]  /*5de0*/  BSYNC.RECONVERGENT B0 ;  /* 0x0000000000007941 */ /* 0x000fea0003800200 */
.L_x_52:
[----:B------:R-:W2:Y:S01]  /*5df0*/  LDCU.64 UR4, c[0x0][0x420] ;  /* 0x00008400ff0477ac */ /* 0x000ea20008000a00 */
[--C-:B------:R-:W-:Y:S01]  /*5e00*/  SHF.R.U64 R94, R98, 0x3, R99.reuse ;  /* 0x00000003625e7819 */ /* 0x100fe20000001263 */
[C---:B------:R-:W-:Y:S01]  /*5e10*/  VIADD R92, R102.reuse, 0x20 ;  /* 0x00000020665c7836 */ /* 0x040fe20000000000 */
[----:B------:R-:W-:Y:S01]  /*5e20*/  SHF.R.U32.HI R93, RZ, 0x3, R99 ;  /* 0x00000003ff5d7819 */ /* 0x000fe20000011663 */
[----:B------:R-:W3:Y:S01]  /*5e30*/  LDCU UR8, c[0x0][0x384] ;  /* 0x00007080ff0877ac */ /* 0x000ee20008000800 */
[----:B------:R-:W-:Y:S01]  /*5e40*/  IMAD.WIDE R98, R102, 0x8, RZ ;  /* 0x0000000866627825 */ /* 0x000fe200078e02ff */
[----:B------:R-:W-:Y:S01]  /*5e50*/  ISETP.LE.U32.AND P1, PT, R5, R94, PT ;  /* 0x0000005e0500720c */ /* 0x000fe20003f23070 */
[----:B------:R-:W-:Y:S01]  /*5e60*/  BSSY.RECONVERGENT B0, `(.L_x_55) ;  /* 0x000003b000007945 */ /* 0x000fe20003800200 */
[----:B------:R-:W4:Y:S01]  /*5e70*/  LDCU.64 UR6, c[0x0][0x428] ;  /* 0x00008500ff0677ac */ /* 0x000f220008000a00 */
[----:B--2---:R-:W-:Y:S02]  /*5e80*/  IMAD.U32 R97, RZ, RZ, UR4 ;  /* 0x00000004ff617e24 */ /* 0x004fe4000f8e00ff */
[----:B------:R-:W-:Y:S01]  /*5e90*/  IMAD.U32 R95, RZ, RZ, UR5 ;  /* 0x00000005ff5f7e24 */ /* 0x000fe2000f8e00ff */
[----:B---3--:R-:W-:Y:S01]  /*5ea0*/  ISETP.LT.AND P0, PT, R92, UR8, !P0 ;  /* 0x000000085c007c0c */ /* 0x008fe2000c701270 */
[----:B-1----:R-:W-:-:S03]  /*5eb0*/  IMAD.WIDE.U32 R100, R104, R97, R98 ;  /* 0x0000006168647225 */ /* 0x002fc600078e0062 */
[----:B------:R-:W-:Y:S01]  /*5ec0*/  ISETP.LE.U32.AND.EX P1, PT, R4, R93, P0, P1 ;  /* 0x0000005d0400720c */ /* 0x000fe20000723110 */
[----:B------:R-:W-:Y:S01]  /*5ed0*/  IMAD R92, R104, R95, RZ ;  /* 0x0000005f685c7224 */ /* 0x000fe200078e02ff */
[----:B------:R-:W-:-:S03]  /*5ee0*/  IADD3 R114, P0, PT, R68, R100, RZ ;  /* 0x0000006444727210 */ /* 0x000fc60007f1e0ff */
[----:B------:R-:W-:-:S04]  /*5ef0*/  IMAD.IADD R92, R101, 0x1, R92 ;  /* 0x00000001655c7824 */ /* 0x000fc800078e025c */
[----:B------:R-:W-:Y:S01]  /*5f00*/  IMAD.X R115, R69, 0x1, R92, P0 ;  /* 0x0000000145737824 */ /* 0x000fe200000e065c */
[----:B----4-:R-:W-:-:S04]  /*5f10*/  IADD3 R4, P0, PT, R100, UR6, RZ ;  /* 0x0000000664047c10 */ /* 0x010fc8000ff1e0ff */
[----:B------:R-:W-:Y:S01]  /*5f20*/  IADD3.X R5, PT, PT, R92, UR7, RZ, P0, !PT ;  /* 0x000000075c057c10 */ /* 0x000fe200087fe4ff */
[----:B------:R1:W-:Y:S03]  /*5f30*/  @P1 STG.E.64 desc[UR14][R114.64+0x100], R18 ;  /* 0x0001001272001986 */ /* 0x0003e6000c101b0e */
[----:B------:R-:W-:-:S04]  /*5f40*/  LOP3.LUT R92, R5, R95, RZ, 0xfc, !PT ;  /* 0x0000005f055c7212 */ /* 0x000fc800078efcff */
[----:B------:R-:W-:-:S13]  /*5f50*/  ISETP.NE.U32.AND P0, PT, R92, RZ, PT ;  /* 0x000000ff5c00720c */ /* 0x000fda0003f05070 */
[----:B------:R-:W-:Y:S05]  /*5f60*/  @P0 BRA `(.L_x_56) ;  /* 0x0000000000600947 */ /* 0x000fea0003800000 */
[----:B------:R-:W2:Y:S01]  /*5f70*/  I2F.U32.RP R5, R97 ;  /* 0x0000006100057306 */ /* 0x000ea20000209000 */
[----:B------:R-:W-:Y:S01]  /*5f80*/  IMAD R4, R104, R97, R98 ;  /* 0x0000006168047224 */ /* 0x000fe200078e0262 */
[----:B------:R-:W-:Y:S02]  /*5f90*/  ISETP.NE.U32.AND P0, PT, R97, RZ, PT ;  /* 0x000000ff6100720c */ /* 0x000fe40003f05070 */
[----:B------:R-:W-:Y:S01]  /*5fa0*/  MOV R99, RZ ;  /* 0x000000ff00637202 */ /* 0x000fe20000000f00 */
[----:B------:R-:W-:-:S03]  /*5fb0*/  VIADD R4, R4, UR6 ;  /* 0x0000000604047c36 */ /* 0x000fc60008000000 */
[----:B--2---:R-:W2:Y:S02]  /*5fc0*/  MUFU.RCP R92, R5 ;  /* 0x00000005005c7308 */ /* 0x004ea40000001000 */
[----:B--2---:R-:W-:-:S06]  /*5fd0*/  IADD3 R92, PT, PT, R92, 0xffffffe, RZ ;  /* 0x0ffffffe5c5c7810 */ /* 0x004fcc0007ffe0ff */
        /* <DEDUP_REMOVED lines=17> */
.L_x_56:
[----:B------:R-:W2:Y:S01]  /*60f0*/  LDCU.64 UR4, c[0x0][0x420] ;  /* 0x00008400ff0477ac */ /* 0x000ea20008000a00 */
[----:B------:R-:W-:Y:S01]  /*6100*/  IMAD.MOV.U32 R92, RZ, RZ, R4 ;  /* 0x000000ffff5c7224 */ /* 0x000fe200078e0004 */
[----:B------:R-:W-:Y:S02]  /*6110*/  MOV R93, R5 ;  /* 0x00000005005d7202 */ /* 0x000fe40000000f00 */
[----:B------:R-:W-:Y:S01]  /*6120*/  MOV R98, 0x6160 ;  /* 0x0000616000627802 */ /* 0x000fe20000000f00 */
[----:B--2---:R-:W-:Y:S01]  /*6130*/  IMAD.U32 R100, RZ, RZ, UR4 ;  /* 0x00000004ff647e24 */ /* 0x004fe2000f8e00ff */
[----:B------:R-:W-:Y:S02]  /*6140*/  MOV R97, UR5 ;  /* 0x0000000500617c02 */ /* 0x000fe40008000f00 */
[----:B-1---5:R-:W-:Y:S05]  /*6150*/  CALL.REL.NOINC `($__internal_0_$__cuda_sm20_div_u64) ;  /* 0x0000013800dc7944 */ /* 0x022fea0003c00000 */
[----:B------:R-:W1:Y:S01]  /*6160*/  LDCU.64 UR4, c[0x0][0x420] ;  /* 0x00008400ff0477ac */ /* 0x000e620008000a00 */
[----:B------:R-:W-:-:S04]  /*6170*/  IADD3 R18, P0, PT, RZ, -R93, RZ ;  /* 0x8000005dff127210 */ /* 0x000fc80007f1e0ff */
[----:B------:R-:W-:Y:S02]  /*6180*/  IADD3.X R92, PT, PT, RZ, ~R92, RZ, P0, !PT ;  /* 0x8000005cff5c7210 */ /* 0x000fe400007fe4ff */
[----:B-1----:R-:W-:Y:S02]  /*6190*/  MOV R97, UR4 ;  /* 0x0000000400617c02 */ /* 0x002fe40008000f00 */
[----:B------:R-:W-:-:S03]  /*61a0*/  MOV R95, UR5 ;  /* 0x00000005005f7c02 */ /* 0x000fc60008000f00 */
[-C--:B------:R-:W-:Y:S02]  /*61b0*/  IMAD R19, R92, R97.reuse, RZ ;  /* 0x000000615c137224 */ /* 0x080fe400078e02ff */
[----:B------:R-:W-:-:S04]  /*61c0*/  IMAD.WIDE.U32 R4, R18, R97, R4 ;  /* 0x0000006112047225 */ /* 0x000fc800078e0004 */
[----:B------:R-:W-:Y:S01]  /*61d0*/  IMAD R18, R18, R95, R19 ;  /* 0x0000005f12127224 */ /* 0x000fe200078e0213 */
[----:B------:R-:W-:Y:S01]  /*61e0*/  MOV R92, R4 ;  /* 0x00000004005c7202 */ /* 0x000fe20000000f00 */
[----:B------:R-:W-:Y:S02]  /*61f0*/  IMAD.MOV.U32 R19, RZ, RZ, R93 ;  /* 0x000000ffff137224 */ /* 0x000fe400078e005d */
[----:B------:R-:W-:Y:S02]  /*6200*/  IMAD.IADD R99, R18, 0x1, R5 ;  /* 0x0000000112637824 */ /* 0x000fe400078e0205 */
.L_x_57:
[----:B------:R-:W-:Y:S05]  /*6210*/  BSYNC.RECONVERGENT B0 ;  /* 0x0000000000007941 */ /* 0x000fea0003800200 */
.L_x_55:
[----:B------:R-:W1:Y:S01]  /*6220*/  LDC.64 R4, c[0x0][0x428] ;  /* 0x00010a00ff047b82 */ /* 0x000e620000000a00 */
[----:B------:R-:W2:Y:S01]  /*6230*/  LDCU.64 UR4, c[0x0][0x380] ;  /* 0x00007000ff0477ac */ /* 0x000ea20008000a00 */
[----:B------:R-:W-:Y:S01]  /*6240*/  IMAD.WIDE R100, R102, 0x8, RZ ;  /* 0x0000000866647825 */ /* 0x000fe200078e02ff */
[--C-:B------:R-:W-:Y:S01]  /*6250*/  SHF.R.U64 R92, R92, 0x3, R99.reuse ;  /* 0x000000035c5c7819 */ /* 0x100fe20000001263 */
[----:B------:R-:W-:Y:S01]  /*6260*/  BSSY.RECONVERGENT B0, `(.L_x_58) ;  /* 0x0000031000007945 */ /* 0x000fe20003800200 */
[----:B------:R-:W-:Y:S01]  /*6270*/  SHF.R.U32.HI R99, RZ, 0x3, R99 ;  /* 0x00000003ff637819 */ /* 0x000fe20000011663 */
[C---:B------:R-:W-:Y:S01]  /*6280*/  VIADD R18, R104.reuse, 0x1 ;  /* 0x0000000168127836 */ /* 0x040fe20000000000 */
[----:B------:R-:W-:Y:S01]  /*6290*/  ISETP.LE.U32.AND P2, PT, R19, R92, PT ;  /* 0x0000005c1300720c */ /* 0x000fe20003f43070 */
[----:B------:R-:W-:-:S04]  /*62a0*/  IMAD.WIDE.U32 R100, R104, R97, R100 ;  /* 0x0000006168647225 */ /* 0x000fc800078e0064 */
[----:B------:R-:W-:Y:S01]  /*62b0*/  IMAD R92, R104, R95, R101 ;  /* 0x0000005f685c7224 */ /* 0x000fe200078e0265 */
[----:B--2---:R-:W-:Y:S02]  /*62c0*/  ISETP.GE.AND P0, PT, R18, UR4, PT ;  /* 0x0000000412007c0c */ /* 0x004fe4000bf06270 */
[----:B------:R-:W-:Y:S02]  /*62d0*/  SHF.R.S32.HI R18, RZ, 0x1f, R19 ;  /* 0x0000001fff127819 */ /* 0x000fe40000011413 */
[----:B------:R-:W-:Y:S02]  /*62e0*/  ISETP.LT.AND P3, PT, R102, UR5, !P0 ;  /* 0x0000000566007c0c */ /* 0x000fe4000c761270 */
[----:B-1----:R-:W-:Y:S02]  /*62f0*/  IADD3 R93, P1, PT, R100, R4, RZ ;  /* 0x00000004645d7210 */ /* 0x002fe40007f3e0ff */
[----:B------:R-:W-:-:S03]  /*6300*/  ISETP.LE.U32.AND.EX P2, PT, R18, R99, P3, P2 ;  /* 0x000000631200720c */ /* 0x000fc60001f43120 */
[----:B------:R-:W-:Y:S01]  /*6310*/  IMAD.X R92, R92, 0x1, R5, P1 ;  /* 0x000000015c5c7824 */ /* 0x000fe200008e0605 */
[----:B------:R-:W-:-:S05]  /*6320*/  IADD3 R100, P1, PT, R68, R93, RZ ;  /* 0x0000005d44647210 */ /* 0x000fca0007f3e0ff */
[----:B------:R-:W-:Y:S01]  /*6330*/  IMAD.X R101, R69, 0x1, R92, P1 ;  /* 0x0000000145657824 */ /* 0x000fe200008e065c */
[----:B------:R-:W-:-:S04]  /*6340*/  IADD3 R98, P1, PT, R93, 0x100, RZ ;  /* 0x000001005d627810 */ /* 0x000fc80007f3e0ff */
[----:B------:R1:W-:Y:S01]  /*6350*/  @P2 STG.E.64 desc[UR14][R100.64], R16 ;  /* 0x0000001064002986 */ /* 0x0003e2000c101b0e */
[----:B------:R-:W-:-:S05]  /*6360*/  IMAD.X R92, RZ, RZ, R92, P1 ;  /* 0x000000ffff5c7224 */ /* 0x000fca00008e065c */
[----:B------:R-:W-:-:S04]  /*6370*/  LOP3.LUT R95, R92, R95, RZ, 0xfc, !PT ;  /* 0x0000005f5c5f7212 */ /* 0x000fc800078efcff */
[----:B------:R-:W-:-:S13]  /*6380*/  ISETP.NE.U32.AND P1, PT, R95, RZ, PT ;  /* 0x000000ff5f00720c */ /* 0x000fda0003f25070 */
[----:B------:R-:W-:Y:S05]  /*6390*/  @P1 BRA `(.L_x_59) ;  /* 0x00000000005c1947 */ /* 0x000fea0003800000 */
[----:B------:R-:W2:Y:S01]  /*63a0*/  I2F.U32.RP R93, R97 ;  /* 0x00000061005d7306 */ /* 0x000ea20000209000 */
[----:B-1----:R-:W-:Y:S01]  /*63b0*/  IMAD.SHL.U32 R16, R102, 0x8, RZ ;  /* 0x0000000866107824 */ /* 0x002fe200078e00ff */
[----:B------:R-:W-:Y:S01]  /*63c0*/  MOV R94, RZ ;  /* 0x000000ff005e7202 */ /* 0x000fe20000000f00 */
[----:B------:R-:W-:Y:S02]  /*63d0*/  IMAD.MOV.U32 R99, RZ, RZ, RZ ;  /* 0x000000ffff637224 */ /* 0x000fe400078e00ff */
[----:B------:R-:W-:-:S05]  /*63e0*/  IMAD R17, R104, R97, R16 ;  /* 0x0000006168117224 */ /* 0x000fca00078e0210 */
[----:B------:R-:W-:Y:S01]  /*63f0*/  IADD3 R4, PT, PT, R4, 0x100, R17 ;  /* 0x0000010004047810 */ /* 0x000fe20007ffe011 */
[----:B--2---:R-:W1:Y:S02]  /*6400*/  MUFU.RCP R92, R93 ;  /* 0x0000005d005c7308 */ /* 0x004e640000001000 */
[----:B-1----:R-:W-:-:S06]  /*6410*/  IADD3 R92, PT, PT, R92, 0xffffffe, RZ ;  /* 0x0ffffffe5c5c7810 */ /* 0x002fcc0007ffe0ff */
[----:B------:R-:W1:Y:S02]  /*6420*/  F2I.FTZ.U32.TRUNC.NTZ R95, R92 ;  /* 0x0000005c005f7305 */ /* 0x000e64000021f000 */
[----:B-1----:R-:W-:-:S05]  /*6430*/  IADD3 R5, PT, PT, RZ, -R95, RZ ;  /* 0x8000005fff057210 */ /* 0x002fca0007ffe0ff */
        /* <DEDUP_REMOVED lines=13> */
.L_x_59:
[----:B------:R-:W2:Y:S01]  /*6510*/  LDCU.64 UR4, c[0x0][0x420] ;  /* 0x00008400ff0477ac */ /* 0x000ea20008000a00 */
[----:B------:R-:W-:Y:S01]  /*6520*/  IMAD.MOV.U32 R97, RZ, RZ, R92 ;  /* 0x000000ffff617224 */ /* 0x000fe200078e005c */
[----:B------:R-:W-:Y:S01]  /*6530*/  MOV R94, 0x6570 ;  /* 0x00006570005e7802 */ /* 0x000fe20000000f00 */
[----:B--2---:R-:W-:Y:S01]  /*6540*/  IMAD.U32 R96, RZ, RZ, UR4 ;  /* 0x00000004ff607e24 */ /* 0x004fe2000f8e00ff */
[----:B------:R-:W-:Y:S02]  /*6550*/  MOV R95, UR5 ;  /* 0x00000005005f7c02 */ /* 0x000fe40008000f00 */
[----:B-1---5:R-:W-:Y:S05]  /*6560*/  CALL.REL.NOINC `($__internal_1_$__cuda_sm20_rem_u64) ;  /* 0x0000013800e87944 */ /* 0x022fea0003c00000 */
.L_x_60:
[----:B------:R-:W-:Y:S05]  /*6570*/  BSYNC.RECONVERGENT B0 ;  /* 0x0000000000007941 */ /* 0x000fea0003800200 */
.L_x_58:
[----:B------:R-:W1:Y:S01]  /*6580*/  LDCU.128 UR4, c[0x0][0x420] ;  /* 0x00008400ff0477ac */ /* 0x000e620008000c00 */
[----:B------:R-:W-:Y:S01]  /*6590*/  VIADD R4, R102, 0x20 ;  /* 0x0000002066047836 */ /* 0x000fe20000000000 */
[--C-:B------:R-:W-:Y:S01]  /*65a0*/  SHF.R.U64 R16, R98, 0x3, R99.reuse ;  /* 0x0000000362107819 */ /* 0x100fe20000001263 */
[----:B------:R-:W-:Y:S01]  /*65b0*/  IMAD.WIDE R92, R102, 0x8, RZ ;  /* 0x00000008665c7825 */ /* 0x000fe200078e02ff */
[----:B------:R-:W2:Y:S01]  /*65c0*/  LDCU UR8, c[0x0][0x384] ;  /* 0x00007080ff0877ac */ /* 0x000ea20008000800 */
[----:B------:R-:W-:Y:S01]  /*65d0*/  SHF.R.U32.HI R5, RZ, 0x3, R99 ;  /* 0x00000003ff057819 */ /* 0x000fe20000011663 */
[----:B------:R-:W-:Y:S01]  /*65e0*/  BSSY.RECONVERGENT B0, `(.L_x_61) ;  /* 0x000003e000007945 */ /* 0x000fe20003800200 */
[----:B------:R-:W-:Y:S01]  /*65f0*/  ISETP.LE.U32.AND P2, PT, R19, R16, PT ;  /* 0x000000101300720c */ /* 0x000fe20003f43070 */
[----:B-1----:R-:W-:Y:S02]  /*6600*/  IMAD.U32 R17, RZ, RZ, UR5 ;  /* 0x00000005ff117e24 */ /* 0x002fe4000f8e00ff */
[----:B------:R-:W-:Y:S01]  /*6610*/  IMAD.U32 R95, RZ, RZ, UR4 ;  /* 0x00000004ff5f7e24 */ /* 0x000fe2000f8e00ff */
[----:B--2---:R-:W-:Y:S01]  /*6620*/  ISETP.LT.AND P0, PT, R4, UR8, !P0 ;  /* 0x0000000804007c0c */ /* 0x004fe2000c701270 */
[----:B------:R-:W-:-:S02]  /*6630*/  IMAD R4, R104, R17, RZ ;  /* 0x0000001168047224 */ /* 0x000fc400078e02ff */
[----:B------:R-:W-:Y:S01]  /*6640*/  IMAD.WIDE.U32 R96, R104, R95, R92 ;  /* 0x0000005f68607225 */ /* 0x000fe200078e005c */
[----:B------:R-:W-:-:S03]  /*6650*/  ISETP.LE.U32.AND.EX P2, PT, R18, R5, P0, P2 ;  /* 0x000000051200720c */ /* 0x000fc60000743120 */
[----:B------:R-:W-:Y:S01]  /*6660*/  IMAD.IADD R4, R97, 0x1, R4 ;  /* 0x0000000161047824 */ /* 0x000fe200078e0204 */
[----:B------:R-:W-:-:S04]  /*6670*/  IADD3 R96, P1, P0, R68, UR6, R96 ;  /* 0x0000000644607c10 */ /* 0x000fc8000f83e060 */
[----:B------:R-:W-:Y:S02]  /*6680*/  IADD3.X R97, PT, PT, R69, UR7, R4, P1, P0 ;  /* 0x0000000745617c10 */ /* 0x000fe40008fe0404 */
[----:B------:R-:W-:-:S03]  /*6690*/  IADD3 RZ, P1, P0, -R68, UR6, R96 ;  /* 0x0000000644ff7c10 */ /* 0x000fc6000f83e160 */
[----:B------:R1:W-:Y:S01]  /*66a0*/  @P2 STG.E.64 desc[UR14][R96.64+0x100], R14 ;  /* 0x0001000e60002986 */ /* 0x0003e2000c101b0e */
[----:B------:R-:W-:-:S04]  /*66b0*/  IADD3.X R4, PT, PT, ~R69, UR7, R97, P1, P0 ;  /* 0x0000000745047c10 */ /* 0x000fc80008fe0561 */
[----:B------:R-:W-:-:S04]  /*66c0*/  LOP3.LUT R4, R4, R17, RZ, 0xfc, !PT ;  /* 0x0000001104047212 */ /* 0x000fc800078efcff */
[----:B------:R-:W-:-:S13]  /*66d0*/  ISETP.NE.U32.AND P0, PT, R4, RZ, PT ;  /* 0x000000ff0400720c */ /* 0x000fda0003f05070 */
[----:B------:R-:W-:Y:S05]  /*66e0*/  @P0 BRA `(.L_x_62) ;  /* 0x0000000000640947 */ /* 0x000fea0003800000 */
[----:B------:R-:W1:Y:S01]  /*66f0*/  I2F.U32.RP R16, R95 ;  /* 0x0000005f00107306 */ /* 0x000e620000209000 */
[----:B------:R-:W-:Y:S01]  /*6700*/  IMAD R5, R104, R95, R92 ;  /* 0x0000005f68057224 */ /* 0x000fe200078e025c */
[----:B------:R-:W-:Y:S01]  /*6710*/  ISETP.NE.U32.AND P0, PT, R95, RZ, PT ;  /* 0x000000ff5f00720c */ /* 0x000fe20003f05070 */
[----:B------:R-:W-:Y:S02]  /*6720*/  IMAD.MOV.U32 R18, RZ, RZ, RZ ;  /* 0x000000ffff127224 */ /* 0x000fe400078e00ff */
[----:B------:R-:W-:Y:S01]  /*6730*/  IMAD.MOV.U32 R93, RZ, RZ, RZ ;  /* 0x000000ffff5d7224 */ /* 0x000fe200078e00ff */
[----:B------:R-:W-:Y:S02]  /*6740*/  IADD3 R5, PT, PT, R68, UR6, R5 ;  /* 0x0000000644057c10 */ /* 0x000fe4000fffe005 */
[----:B-1----:R-:W1:Y:S02]  /*6750*/  MUFU.RCP R14, R16 ;  /* 0x00000010000e7308 */ /* 0x002e640000001000 */
[----:B-1----:R-:W-:-:S06]  /*6760*/  IADD3 R14, PT, PT, R14, 0xffffffe, RZ ;  /* 0x0ffffffe0e0e7810 */ /* 0x002fcc0007ffe0ff */
[----:B------:R-:W1:Y:S02]  /*6770*/  F2I.FTZ.U32.TRUNC.NTZ R19, R14 ;  /* 0x0000000e00137305 */ /* 0x000e64000021f000 */
[----:B-1----:R-:W-:-:S05]  /*6780*/  IADD3 R4, PT, PT, RZ, -R19, RZ ;  /* 0x80000013ff047210 */ /* 0x002fca0007ffe0ff */
[----:B------:R-:W-:Y:S01]  /*6790*/  IMAD R15, R4, R95, RZ ;  /* 0x0000005f040f7224 */ /* 0x000fe200078e02ff */
[----:B------:R-:W-:-:S03]  /*67a0*/  IADD3 R4, PT, PT, -R68, UR6, R5 ;  /* 0x0000000644047c10 */ /* 0x000fc6000fffe105 */
        /* <DEDUP_REMOVED lines=13> */
.L_x_62:
[----:B------:R-:W2:Y:S01]  /*6880*/  LDCU.64 UR4, c[0x0][0x420] ;  /* 0x00008400ff0477ac */ /* 0x000ea20008000a00 */
[----:B------:R-:W-:Y:S02]  /*6890*/  IADD3 R4, P1, P0, -R68, UR6, R96 ;  /* 0x0000000644047c10 */ /* 0x000fe4000f83e160 */
[----:B------:R-:W-:Y:S02]  /*68a0*/  MOV R98, 0x6910 ;  /* 0x0000691000627802 */ /* 0x000fe40000000f00 */
[----:B------:R-:W-:Y:S02]  /*68b0*/  IADD3.X R5, PT, PT, ~R69, UR7, R97, P1, P0 ;  /* 0x0000000745057c10 */ /* 0x000fe40008fe0561 */
[----:B------:R-:W-:-:S03]  /*68c0*/  MOV R92, R4 ;  /* 0x00000004005c7202 */ /* 0x000fc60000000f00 */
[----:B------:R-:W-:Y:S02]  /*68d0*/  IMAD.MOV.U32 R93, RZ, RZ, R5 ;  /* 0x000000ffff5d7224 */ /* 0x000fe400078e0005 */
[----:B--2---:R-:W-:Y:S02]  /*68e0*/  IMAD.U32 R100, RZ, RZ, UR4 ;  /* 0x00000004ff647e24 */ /* 0x004fe4000f8e00ff */
[----:B-1----:R-:W-:Y:S02]  /*68f0*/  IMAD.U32 R97, RZ, RZ, UR5 ;  /* 0x00000005ff617e24 */ /* 0x002fe4000f8e00ff */
[----:B-----5:R-:W-:Y:S05]  /*6900*/  CALL.REL.NOINC `($__internal_0_$__cuda_sm20_div_u64) ;  /* 0x0000013000f07944 */ /* 0x020fea0003c00000 */
        /* <DEDUP_REMOVED lines=11> */
.L_x_63:
[----:B------:R-:W-:Y:S05]  /*69c0*/  BSYNC.RECONVERGENT B0 ;  /* 0x0000000000007941 */ /* 0x000fea0003800200 */
.L_x_61:
        /* <DEDUP_REMOVED lines=14> */
[----:B------:R-:W-:Y:S02]  /*6ab0*/  ISETP.LE.U32.AND.EX P3, PT, R14, R93, P4, P3 ;  /* 0x0000005d0e00720c */ /* 0x000fe40002763130 */
[----:B------:R-:W-:-:S04]  /*6ac0*/  IADD3 R19, P2, PT, R4, R19, RZ ;  /* 0x0000001304137210 */ /* 0x000fc80007f5e0ff */
[----:B------:R-:W-:Y:S02]  /*6ad0*/  IADD3.X R16, PT, PT, R5, R16, R5, P2, P1 ;  /* 0x0000001005107210 */ /* 0x000fe400017e2405 */
        /* <DEDUP_REMOVED lines=8> */
[----:B------:R-:W1:Y:S01]  /*6b60*/  I2F.U32.RP R16, R95 ;  /* 0x0000005f00107306 */ /* 0x000e620000209000 */
[----:B------:R-:W-:Y:S02]  /*6b70*/  IMAD R5, R104, R95, R100 ;  /* 0x0000005f68057224 */ /* 0x000fe400078e0264 */
[----:B------:R-:W-:Y:S02]  /*6b80*/  IMAD.MOV.U32 R18, RZ, RZ, RZ ;  /* 0x000000ffff127224 */ /* 0x000fe400078e00ff */
[----:B------:R-:W-:Y:S01]  /*6b90*/  IMAD.MOV.U32 R99, RZ, RZ, RZ ;  /* 0x000000ffff637224 */ /* 0x000fe200078e00ff */
[----:B------:R-:W-:-:S04]  /*6ba0*/  IADD3 R5, PT, PT, R4, 0x100, R5 ;  /* 0x0000010004057810 */ /* 0x000fc80007ffe005 */
[----:B------:R-:W-:Y:S01]  /*6bb0*/  IADD3 R5, PT, PT, R5, R4, RZ ;  /* 0x0000000405057210 */ /* 0x000fe20007ffe0ff */
[----:B-1----:R-:W1:Y:S02]  /*6bc0*/  MUFU.RCP R13, R16 ;  /* 0x00000010000d7308 */ /* 0x002e640000001000 */
        /* <DEDUP_REMOVED lines=16> */
.L_x_65:
[----:B------:R-:W2:Y:S01]  /*6cd0*/  LDCU.64 UR4, c[0x0][0x420] ;  /* 0x00008400ff0477ac */ /* 0x000ea20008000a00 */
[----:B------:R-:W-:Y:S01]  /*6ce0*/  MOV R94, 0x6d20 ;  /* 0x00006d20005e7802 */ /* 0x000fe20000000f00 */
[----:B--2---:R-:W-:Y:S01]  /*6cf0*/  IMAD.U32 R96, RZ, RZ, UR4 ;  /* 0x00000004ff607e24 */ /* 0x004fe2000f8e00ff */
[----:B------:R-:W-:Y:S02]  /*6d00*/  MOV R95, UR5 ;  /* 0x00000005005f7c02 */ /* 0x000fe40008000f00 */
[----:B-1---5:R-:W-:Y:S05]  /*6d10*/  CALL.REL.NOINC `($__internal_1_$__cuda_sm20_rem_u64) ;  /* 0x0000013000fc7944 */ /* 0x022fea0003c00000 */
.L_x_66:
[----:B------:R-:W-:Y:S05]  /*6d20*/  BSYNC.RECONVERGENT B0 ;  /* 0x0000000000007941 */ /* 0x000fea0003800200 */
.L_x_64:
[----:B------:R-:W1:Y:S01]  /*6d30*/  LDCU.128 UR4, c[0x0][0x420] ;  /* 0x00008400ff0477ac */ /* 0x000e620008000c00 */
[----:B------:R-:W-:Y:S01]  /*6d40*/  IMAD.WIDE R92, R102, 0x8, RZ ;  /* 0x00000008665c7825 */ /* 0x000fe200078e02ff */
[--C-:B------:R-:W-:Y:S01]  /*6d50*/  SHF.R.U64 R12, R98, 0x3, R99.reuse ;  /* 0x00000003620c7819 */ /* 0x100fe20000001263 */
[----:B------:R-:W-:Y:S01]  /*6d60*/  BSSY.RECONVERGENT B0, `(.L_x_67) ;  /* 0x0000044000007945 */ /* 0x000fe20003800200 */
[----:B------:R-:W2:Y:S01]  /*6d70*/  LDCU UR8, c[0x0][0x384] ;  /* 0x00007080ff0877ac */ /* 0x000ea20008000800 */
[----:B------:R-:W-:Y:S01]  /*6d80*/  VIADD R5, R102, 0x20 ;  /* 0x0000002066057836 */ /* 0x000fe20000000000 */
[----:B------:R-:W-:Y:S02]  /*6d90*/  ISETP.LE.U32.AND P1, PT, R15, R12, PT ;  /* 0x0000000c0f00720c */ /* 0x000fe40003f23070 */
[----:B------:R-:W-:Y:S01]  /*6da0*/  SHF.R.U32.HI R19, RZ, 0x3, R99 ;  /* 0x00000003ff137819 */ /* 0x000fe20000011663 */
[----:B-1----:R-:W-:Y:S02]  /*6db0*/  IMAD.U32 R13, RZ, RZ, UR5 ;  /* 0x00000005ff0d7e24 */ /* 0x002fe4000f8e00ff */
[----:B------:R-:W-:-:S02]  /*6dc0*/  IMAD.U32 R17, RZ, RZ, UR4 ;  /* 0x00000004ff117e24 */ /* 0x000fc4000f8e00ff */
[C---:B------:R-:W-:Y:S01]  /*6dd0*/  IMAD R4, R104.reuse, R13, RZ ;  /* 0x0000000d68047224 */ /* 0x040fe200078e02ff */
[----:B--2---:R-:W-:Y:S01]  /*6de0*/  ISETP.LT.AND P3, PT, R5, UR8, !P0 ;  /* 0x0000000805007c0c */ /* 0x004fe2000c761270 */
[----:B------:R-:W-:-:S03]  /*6df0*/  IMAD.WIDE.U32 R94, R104, R17, R92 ;  /* 0x00000011685e7225 */ /* 0x000fc600078e005c */
[----:B------:R-:W-:Y:S01]  /*6e00*/  ISETP.LE.U32.AND.EX P1, PT, R14, R19, P3, P1 ;  /* 0x000000130e00720c */ /* 0x000fe20001f23110 */
[----:B------:R-:W-:Y:S01]  /*6e10*/  IMAD.IADD R12, R95, 0x1, R4 ;  /* 0x000000015f0c7824 */ /* 0x000fe200078e0204 */
[----:B------:R-:W-:-:S04]  /*6e20*/  IADD3 R4, P2, P0, R68, UR6, R94 ;  /* 0x0000000644047c10 */ /* 0x000fc8000f85e05e */
[----:B------:R-:W-:Y:S02]  /*6e30*/  IADD3.X R12, PT, PT, R69, UR7, R12, P2, P0 ;  /* 0x00000007450c7c10 */ /* 0x000fe400097e040c */
[----:B------:R-:W-:-:S04]  /*6e40*/  IADD3 R14, P0, PT, R4, UR6, RZ ;  /* 0x00000006040e7c10 */ /* 0x000fc8000ff1e0ff */
[----:B------:R-:W-:Y:S02]  /*6e50*/  IADD3.X R15, PT, PT, R12, UR7, RZ, P0, !PT ;  /* 0x000000070c0f7c10 */ /* 0x000fe400087fe4ff */
[----:B------:R-:W-:-:S03]  /*6e60*/  IADD3 RZ, P2, P0, -R68, UR6, R14 ;  /* 0x0000000644ff7c10 */ /* 0x000fc6000f85e10e */
[----:B------:R1:W-:Y:S01]  /*6e70*/  @P1 STG.E.64 desc[UR14][R14.64+0x100], R10 ;  /* 0x0001000a0e001986 */ /* 0x0003e2000c101b0e */
[----:B------:R-:W-:-:S04]  /*6e80*/  IADD3.X R4, PT, PT, ~R69, UR7, R15, P2, P0 ;  /* 0x0000000745047c10 */ /* 0x000fc800097e050f */
[----:B------:R-:W-:-:S04]  /*6e90*/  LOP3.LUT R4, R4, R13, RZ, 0xfc, !PT ;  /* 0x0000000d04047212 */ /* 0x000fc800078efcff */
[----:B------:R-:W-:-:S13]  /*6ea0*/  ISETP.NE.U32.AND P0, PT, R4, RZ, PT ;  /* 0x000000ff0400720c */ /* 0x000fda0003f05070 */
[----:B------:R-:W-:Y:S05]  /*6eb0*/  @P0 BRA `(.L_x_68) ;  /* 0x0000000000680947 */ /* 0x000fea0003800000 */
[----:B------:R-:W2:Y:S01]  /*6ec0*/  I2F.U32.RP R12, R17 ;  /* 0x00000011000c7306 */ /* 0x000ea20000209000 */
[----:B------:R-:W-:Y:S01]  /*6ed0*/  IMAD R5, R104, R17, R92 ;  /* 0x0000001168057224 */ /* 0x000fe200078e025c */
[----:B------:R-:W-:Y:S01]  /*6ee0*/  ISETP.NE.U32.AND P0, PT, R17, RZ, PT ;  /* 0x000000ff1100720c */ /* 0x000fe20003f05070 */
[----:B-1----:R-:W-:Y:S01]  /*6ef0*/  IMAD.MOV.U32 R14, RZ, RZ, RZ ;  /* 0x000000ffff0e7224 */ /* 0x002fe200078e00ff */
[----:B------:R-:W-:Y:S02]  /*6f00*/  MOV R19, RZ ;  /* 0x000000ff00137202 */ /* 0x000fe40000000f00 */
[----:B------:R-:W-:-:S04]  /*6f10*/  IADD3 R5, PT, PT, R68, UR6, R5 ;  /* 0x0000000644057c10 */ /* 0x000fc8000fffe005 */
[----:B------:R-:W-:Y:S01]  /*6f20*/  IADD3 R5, PT, PT, R5, UR6, RZ ;  /* 0x0000000605057c10 */ /* 0x000fe2000fffe0ff */
[----:B--2---:R-:W1:Y:S02]  /*6f30*/  MUFU.RCP R10, R12 ;  /* 0x0000000c000a7308 */ /* 0x004e640000001000 */
[----:B-1----:R-:W-:-:S06]  /*6f40*/  VIADD R10, R10, 0xffffffe ;  /* 0x0ffffffe0a0a7836 */ /* 0x002fcc0000000000 */
[----:B------:R-:W1:Y:S02]  /*6f50*/  F2I.FTZ.U32.TRUNC.NTZ R15, R10 ;  /* 0x0000000a000f7305 */ /* 0x000e64000021f000 */
[----:B-1----:R-:W-:-:S04]  /*6f60*/  IMAD.MOV R4, RZ, RZ, -R15 ;  /* 0x000000ffff047224 */ /* 0x002fc800078e0a0f */
        /* <DEDUP_REMOVED lines=15> */
.L_x_68:
[----:B------:R-:W2:Y:S01]  /*7060*/  LDCU.64 UR4, c[0x0][0x420] ;  /* 0x00008400ff0477ac */ /* 0x000ea20008000a00 */
[----:B------:R-:W-:Y:S02]  /*7070*/  IADD3 R4, P1, P0, -R68, UR6, R14 ;  /* 0x0000000644047c10 */ /* 0x000fe4000f83e10e */
[----:B------:R-:W-:Y:S02]  /*7080*/  MOV R98, 0x70f0 ;  /* 0x000070f000627802 */ /* 0x000fe40000000f00 */
[----:B------:R-:W-:Y:S02]  /*7090*/  IADD3.X R5, PT, PT, ~R69, UR7, R15, P1, P0 ;  /* 0x0000000745057c10 */ /* 0x000fe40008fe050f */
[----:B------:R-:W-:-:S03]  /*70a0*/  MOV R92, R4 ;  /* 0x00000004005c7202 */ /* 0x000fc60000000f00 */
[----:B------:R-:W-:Y:S02]  /*70b0*/  IMAD.MOV.U32 R93, RZ, RZ, R5 ;  /* 0x000000ffff5d7224 */ /* 0x000fe400078e0005 */
[----:B--2---:R-:W-:Y:S02]  /*70c0*/  IMAD.U32 R100, RZ, RZ, UR4 ;  /* 0x00000004ff647e24 */ /* 0x004fe4000f8e00ff */
[----:B------:R-:W-:Y:S02]  /*70d0*/  IMAD.U32 R97, RZ, RZ, UR5 ;  /* 0x00000005ff617e24 */ /* 0x000fe4000f8e00ff */
        /* <DEDUP_REMOVED lines=12> */
.L_x_69:
[----:B------:R-:W-:Y:S05]  /*71a0*/  BSYNC.RECONVERGENT B0 ;  /* 0x0000000000007941 */ /* 0x000fea0003800200 */
.L_x_67:
        /* <DEDUP_REMOVED lines=8> */
[----:B------:R-:W-:Y:S01]  /*7230*/  IMAD.WIDE.U32 R94, R104, R17, R92 ;  /* 0x00000011685e7225 */ /* 0x000fe200078e005c */
[----:B------:R-:W-:Y:S02]  /*7240*/  SHF.R.S32.HI R10, RZ, 0x1f, R11 ;  /* 0x0000001fff0a7819 */ /* 0x000fe4000001140b */
[----:B--2---:R-:W-:Y:S01]  /*7250*/  ISETP.GE.AND P0, PT, R12, UR4, PT ;  /* 0x000000040c007c0c */ /* 0x004fe2000bf06270 */
[----:B------:R-:W-:-:S03]  /*7260*/  IMAD R12, R104, R13, R95 ;  /* 0x0000000d680c7224 */ /* 0x000fc600078e025f */
[----:B------:R-:W-:Y:S02]  /*7270*/  ISETP.LT.AND P4, PT, R102, UR5, !P0 ;  /* 0x0000000566007c0c */ /* 0x000fe4000c781270 */
[----:B-1----:R-:W-:Y:S02]  /*7280*/  IADD3 R15, P2, PT, R94, R4, RZ ;  /* 0x000000045e0f7210 */ /* 0x002fe40007f5e0ff */
[----:B------:R-:W-:Y:S02]  /*7290*/  ISETP.LE.U32.AND.EX P3, PT, R10, R19, P4, P3 ;  /* 0x000000130a00720c */ /* 0x000fe40002763130 */
[----:B------:R-:W-:-:S04]  /*72a0*/  IADD3 R15, P1, PT, R4, R15, RZ ;  /* 0x0000000f040f7210 */ /* 0x000fc80007f3e0ff */
[----:B------:R-:W-:Y:S02]  /*72b0*/  IADD3.X R12, PT, PT, R5, R12, R5, P1, P2 ;  /* 0x0000000c050c7210 */ /* 0x000fe40000fe4405 */
[----:B------:R-:W-:-:S05]  /*72c0*/  IADD3 R15, P1, PT, R15, R4, RZ ;  /* 0x000000040f0f7210 */ /* 0x000fca0007f3e0ff */
        /* <DEDUP_REMOVED lines=14> */
[----:B------:R-:W-:Y:S01]  /*73b0*/  LEA R5, R4, R5, 0x1 ;  /* 0x0000000504057211 */ /* 0x000fe200078e08ff */
        /* <DEDUP_REMOVED lines=17> */
.L_x_71:
[----:B------:R-:W2:Y:S01]  /*74d0*/  LDCU.64 UR4, c[0x0][0x420] ;  /* 0x00008400ff0477ac */ /* 0x000ea20008000a00 */
[----:B------:R-:W-:Y:S01]  /*74e0*/  MOV R94, 0x7520 ;  /* 0x00007520005e7802 */ /* 0x000fe20000000f00 */
[----:B--2---:R-:W-:Y:S01]  /*74f0*/  IMAD.U32 R96, RZ, RZ, UR4 ;  /* 0x00000004ff607e24 */ /* 0x004fe2000f8e00ff */
[----:B------:R-:W-:Y:S02]  /*7500*/  MOV R95, UR5 ;  /* 0x00000005005f7c02 */ /* 0x000fe40008000f00 */
[----:B-1---5:R-:W-:Y:S05]  /*7510*/  CALL.REL.NOINC `($__internal_1_$__cuda_sm20_rem_u64) ;  /* 0x0000012800fc7944 */ /* 0x022fea0003c00000 */
.L_x_72:
[----:B------:R-:W-:Y:S05]  /*7520*/  BSYNC.RECONVERGENT B0 ;  /* 0x0000000000007941 */ /* 0x000fea0003800200 */
.L_x_70:
[----:B------:R-:W1:Y:S01]  /*7530*/  LDC.64 R4, c[0x0][0x420] ;  /* 0x00010800ff047b82 */ /* 0x000e620000000a00 */
[----:B------:R-:W2:Y:S01]  /*7540*/  LDCU UR9, c[0x0][0x384] ;  /* 0x00007080ff0977ac */ /* 0x000ea20008000800 */
[----:B------:R-:W-:Y:S01]  /*7550*/  IMAD.WIDE R14, R102, 0x8, RZ ;  /* 0x00000008660e7825 */ /* 0x000fe200078e02ff */
[--C-:B------:R-:W-:Y:S02]  /*7560*/  SHF.R.U64 R12, R98, 0x3, R99.reuse ;  /* 0x00000003620c7819 */ /* 0x100fe40000001263 */
[----:B------:R-:W-:Y:S02]  /*7570*/  SHF.R.U32.HI R13, RZ, 0x3, R99 ;  /* 0x00000003ff0d7819 */ /* 0x000fe40000011663 */
[----:B------:R-:W-:Y:S01]  /*7580*/  ISETP.LE.U32.AND P1, PT, R11, R12, PT ;  /* 0x0000000c0b00720c */ /* 0x000fe20003f23070 */
[----:B------:R-:W3:Y:S01]  /*7590*/  LDC.64 R8, c[0x0][0x428] ;  /* 0x00010a00ff087b82 */ /* 0x000ee20000000a00 */
[----:B-1----:R-:W-:-:S04]  /*75a0*/  IMAD.WIDE.U32 R14, R104, R4, R14 ;  /* 0x00000004680e7225 */ /* 0x002fc800078e000e */
[----:B------:R-:W-:Y:S02]  /*75b0*/  VIADD R4, R102, 0x20 ;  /* 0x0000002066047836 */ /* 0x000fe40000000000 */
[----:B------:R-:W-:-:S03]  /*75c0*/  IMAD R12, R104, R5, R15 ;  /* 0x00000005680c7224 */ /* 0x000fc600078e020f */
[----:B--2---:R-:W-:Y:S02]  /*75d0*/  ISETP.LT.AND P3, PT, R4, UR9, !P0 ;  /* 0x0000000904007c0c */ /* 0x004fe4000c761270 */
[----:B---3--:R-:W-:Y:S02]  /*75e0*/  IADD3 R11, P2, P0, R68, R8, R14 ;  /* 0x00000008440b7210 */ /* 0x008fe4000785e00e */
[----:B------:R-:W-:Y:S02]  /*75f0*/  ISETP.LE.U32.AND.EX P3, PT, R10, R13, P3, P1 ;  /* 0x0000000d0a00720c */ /* 0x000fe40001f63110 */
[C---:B------:R-:W-:Y:S02]  /*7600*/  IADD3 R11, P1, PT, R8.reuse, R11, RZ ;  /* 0x0000000b080b7210 */ /* 0x040fe40007f3e0ff */
[----:B------:R-:W-:Y:S02]  /*7610*/  IADD3.X R12, PT, PT, R69, R9, R12, P2, P0 ;  /* 0x00000009450c7210 */ /* 0x000fe400017e040c */
[----:B------:R-:W-:-:S04]  /*7620*/  IADD3 R8, P0, PT, R8, R11, RZ ;  /* 0x0000000b08087210 */ /* 0x000fc80007f1e0ff */
[----:B------:R-:W-:-:S05]  /*7630*/  IADD3.X R9, PT, PT, R9, R9, R12, P0, P1 ;  /* 0x0000000909097210 */ /* 0x000fca00007e240c */
[----:B------:R1:W-:Y:S04]  /*7640*/  @P3 STG.E.64 desc[UR14][R8.64+0x100], R6 ;  /* 0x0001000608003986 */ /* 0x0003e8000c101b0e */
.L_x_48:
[----:B------:R-:W-:Y:S05]  /*7650*/  BSYNC.RECONVERGENT B1 ;  /* 0x0000000000017941 */ /* 0x000fea0003800200 */
.L_x_46:
[----:B------:R-:W4:Y:S01]  /*7660*/  S2UR UR4, SR_CTAID.Y ;  /* 0x00000000000479c3 */ /* 0x000f220000002600 */
[----:B------:R-:W2:Y:S01]  /*7670*/  LDCU UR6, c[0x0][0x398] ;  /* 0x00007300ff0677ac */ /* 0x000ea20008000800 */
[----:B------:R-:W-:Y:S01]  /*7680*/  IADD3 R112, P0, PT, R72, R112, RZ ;  /* 0x0000007048707210 */ /* 0x000fe20007f1e0ff */
[----:B------:R-:W-:Y:S01]  /*7690*/  BSSY.RECONVERGENT B1, `(.L_x_73) ;  /* 0x00001ac000017945 */ /* 0x000fe20003800200 */
[----:B-1-3--:R-:W-:Y:S01]  /*76a0*/  VIADD R7, R104, 0x8 ;  /* 0x0000000868077836 */ /* 0x00afe20000000000 */
[----:B------:R-:W-:Y:S01]  /*76b0*/  UMOV UR5, 0xffffffff ;  /* 0xffffffff00057882 */ /* 0x000fe20000000000 */
[----:B------:R-:W-:Y:S02]  /*76c0*/  IADD3.X R113, PT, PT, R73, R105, RZ, P0, !PT ;  /* 0x0000006949717210 */ /* 0x000fe400007fe4ff */
[----:B------:R-:W1:Y:S01]  /*76d0*/  S2UR UR7, SR_CTAID.X ;  /* 0x00000000000779c3 */ /* 0x000e620000002500 */
[----:B--2---:R-:W-:Y:S02]  /*76e0*/  USHF.L.U32 UR5, UR5, UR6, URZ ;  /* 0x0000000605057299 */ /* 0x004fe400080006ff */
[----:B----4-:R-:W-:-:S02]  /*76f0*/  USHF.L.U32 UR4, UR4, UR6, URZ ;  /* 0x0000000604047299 */ /* 0x010fc400080006ff */
[----:B-1----:R-:W-:Y:S02]  /*7700*/  ULOP3.LUT UR5, UR7, UR5, URZ, 0x30, !UPT ;  /* 0x0000000507057292 */ /* 0x002fe4000f8e30ff */
[----:B------:R-:W-:Y:S02]  /*7710*/  USHF.R.U32.HI UR6, URZ, UR6, UR7 ;  /* 0x00000006ff067299 */ /* 0x000fe40008011607 */
[----:B------:R-:W-:Y:S02]  /*7720*/  UIADD3 UR4, UPT, UPT, UR4, UR5, URZ ;  /* 0x0000000504047290 */ /* 0x000fe4000fffe0ff */
[----:B------:R-:W-:Y:S02]  /*7730*/  ULEA UR6, UR6, 0x40, 0x6 ;  /* 0x0000004006067891 */ /* 0x000fe4000f8e30ff */
[----:B------:R-:W-:-:S04]  /*7740*/  USHF.L.U32 UR4, UR4, 0x6, URZ ;  /* 0x0000000604047899 */ /* 0x000fc800080006ff */
[----:B------:R-:W-:-:S09]  /*7750*/  UISETP.GT.AND UP0, UPT, UR6, UR4, UPT ;  /* 0x000000040600728c */ /* 0x000fd2000bf04270 */
[----:B------:R-:W-:Y:S05]  /*7760*/  BRA.U !UP0, `(.L_x_74) ;  /* 0x0000001508f87547 */ /* 0x000fea000b800000 */
[----:B------:R-:W-:Y:S01]  /*7770*/  IADD3 R10, P0, PT, -R2, R112, RZ ;  /* 0x00000070020a7210 */ /* 0x000fe20007f1e1ff */
[----:B------:R-:W-:Y:S04]  /*7780*/  BSSY.RECONVERGENT B0, `(.L_x_75) ;  /* 0x0000029000007945 */ /* 0x000fe80003800200 */
[----:B------:R-:W-:-:S05]  /*7790*/  IMAD.X R11, R113, 0x1, ~R3, P0 ;  /* 0x00000001710b7824 */ /* 0x000fca00000e0e03 */
[----:B------:R-:W-:-:S04]  /*77a0*/  LOP3.LUT R5, R11, R90, RZ, 0xfc, !PT ;  /* 0x0000005a0b057212 */ /* 0x000fc800078efcff */
[----:B------:R-:W-:-:S13]  /*77b0*/  ISETP.NE.U32.AND P0, PT, R5, RZ, PT ;  /* 0x000000ff0500720c */ /* 0x000fda0003f05070 */
[----:B------:R-:W-:Y:S05]  /*77c0*/  @P0 BRA `(.L_x_76) ;  /* 0x0000000000580947 */ /* 0x000fea0003800000 */
[----:B------:R-:W1:Y:S01]  /*77d0*/  I2F.U32.RP R12, R91 ;  /* 0x0000005b000c7306 */ /* 0x000e620000209000 */
[----:B------:R-:W-:-:S07]  /*77e0*/  ISETP.NE.U32.AND P0, PT, R91, RZ, PT ;  /* 0x000000ff5b00720c */ /* 0x000fce0003f05070 */
[----:B-1----:R-:W1:Y:S02]  /*77f0*/  MUFU.RCP R8, R12 ;  /* 0x0000000c00087308 */ /* 0x002e640000001000 */
[----:B-1----:R-:W-:-:S06]  /*7800*/  IADD3 R8, PT, PT, R8, 0xffffffe, RZ ;  /* 0x0ffffffe08087810 */ /* 0x002fcc0007ffe0ff */
[----:B------:R-:W1:Y:S02]  /*7810*/  F2I.FTZ.U32.TRUNC.NTZ R9, R8 ;  /* 0x0000000800097305 */ /* 0x000e64000021f000 */
[----:B-1----:R-:W-:Y:S01]  /*7820*/  IADD3 R5, PT, PT, RZ, -R9, RZ ;  /* 0x80000009ff057210 */ /* 0x002fe20007ffe0ff */
[----:B------:R-:W-:-:S04]  /*7830*/  IMAD.MOV.U32 R8, RZ, RZ, RZ ;  /* 0x000000ffff087224 */ /* 0x000fc800078e00ff */
        /* <DEDUP_REMOVED lines=15> */
.L_x_76:
[----:B------:R-:W-:Y:S01]  /*7930*/  IMAD.MOV.U32 R92, RZ, RZ, R10 ;  /* 0x000000ffff5c7224 */ /* 0x000fe200078e000a */
[----:B------:R-:W-:Y:S01]  /*7940*/  MOV R100, R91 ;  /* 0x0000005b00647202 */ /* 0x000fe20000000f00 */
[----:B------:R-:W-:Y:S01]  /*7950*/  IMAD.MOV.U32 R93, RZ, RZ, R11 ;  /* 0x000000ffff5d7224 */ /* 0x000fe200078e000b */
[----:B------:R-:W-:Y:S02]  /*7960*/  MOV R97, R90 ;  /* 0x0000005a00617202 */ /* 0x000fe40000000f00 */
[----:B------:R-:W-:Y:S02]  /*7970*/  MOV R98, 0x7990 ;  /* 0x0000799000627802 */ /* 0x000fe40000000f00 */
[----:B-----5:R-:W-:Y:S05]  /*7980*/  CALL.REL.NOINC `($__internal_0_$__cuda_sm20_div_u64) ;  /* 0x0000012000d07944 */ /* 0x020fea0003c00000 */
[-C--:B------:R-:W-:Y:S02]  /*7990*/  IADD3 R5, P0, PT, RZ, -R93.reuse, RZ ;  /* 0x8000005dff057210 */ /* 0x080fe40007f1e0ff */
[----:B------:R-:W-:Y:S02]  /*79a0*/  MOV R9, R93 ;  /* 0x0000005d00097202 */ /* 0x000fe40000000f00 */
[----:B------:R-:W-:Y:S01]  /*79b0*/  IADD3.X R6, PT, PT, RZ, ~R92, RZ, P0, !PT ;  /* 0x8000005cff067210 */ /* 0x000fe200007fe4ff */
[----:B------:R-:W-:-:S04]  /*79c0*/  IMAD.WIDE.U32 R12, R91, R5, R10 ;  /* 0x000000055b0c7225 */ /* 0x000fc800078e000a */
[----:B------:R-:W-:-:S04]  /*79d0*/  IMAD R6, R6, R91, RZ ;  /* 0x0000005b06067224 */ /* 0x000fc800078e02ff */
[----:B------:R-:W-:Y:S01]  /*79e0*/  IMAD R5, R90, R5, R6 ;  /* 0x000000055a057224 */ /* 0x000fe200078e0206 */
[----:B------:R-:W-:-:S04]  /*79f0*/  MOV R6, R12 ;  /* 0x0000000c00067202 */ /* 0x000fc80000000f00 */
[----:B------:R-:W-:Y:S02]  /*7a00*/  IADD3 R5, PT, PT, R5, R13, RZ ;  /* 0x0000000d05057210 */ /* 0x000fe40007ffe0ff */
.L_x_77:
[----:B------:R-:W-:Y:S05]  /*7a10*/  BSYNC.RECONVERGENT B0 ;  /* 0x0000000000007941 */ /* 0x000fea0003800200 */
.L_x_75:
[----:B------:R-:W1:Y:S01]  /*7a20*/  LDCU.64 UR4, c[0x0][0x380] ;  /* 0x00007000ff0477ac */ /* 0x000e620008000a00 */
[--C-:B------:R-:W-:Y:S02]  /*7a30*/  SHF.R.U64 R6, R6, 0x3, R5.reuse ;  /* 0x0000000306067819 */ /* 0x100fe40000001205 */
[----:B------:R-:W-:Y:S02]  /*7a40*/  SHF.R.U32.HI R5, RZ, 0x3, R5 ;  /* 0x00000003ff057819 */ /* 0x000fe40000011605 */
[----:B------:R-:W-:Y:S02]  /*7a50*/  ISETP.LE.U32.AND P0, PT, R9, R6, PT ;  /* 0x000000060900720c */ /* 0x000fe40003f03070 */
[----:B------:R-:W-:Y:S02]  /*7a60*/  SHF.R.S32.HI R8, RZ, 0x1f, R9 ;  /* 0x0000001fff087819 */ /* 0x000fe40000011409 */
[----:B-1----:R-:W-:-:S04]  /*7a70*/  ISETP.GE.AND P1, PT, R102, UR5, PT ;  /* 0x0000000566007c0c */ /* 0x002fc8000bf26270 */
[----:B------:R-:W-:-:S04]  /*7a80*/  ISETP.LT.AND P2, PT, R7, UR4, !P1 ;  /* 0x0000000407007c0c */ /* 0x000fc8000cf41270 */
[----:B------:R-:W-:-:S13]  /*7a90*/  ISETP.LE.U32.AND.EX P0, PT, R8, R5, P2, P0 ;  /* 0x000000050800720c */ /* 0x000fda0001703100 */
[----:B------:R1:W4:Y:S01]  /*7aa0*/  @P0 LDG.E.LTC128B.64 R88, desc[UR14][R112.64] ;  /* 0x0000000e70580981 */ /* 0x000322000c1e1b20 */
[----:B------:R-:W-:Y:S01]  /*7ab0*/  IADD3 R6, P0, PT, R10, 0x100, RZ ;  /* 0x000001000a067810 */ /* 0x000fe20007f1e0ff */
[----:B------:R-:W-:Y:S04]  /*7ac0*/  BSSY.RECONVERGENT B0, `(.L_x_78) ;  /* 0x000001f000007945 */ /* 0x000fe80003800200 */
[----:B------:R-:W-:-:S05]  /*7ad0*/  IMAD.X R5, RZ, RZ, R11, P0 ;  /* 0x000000ffff057224 */ /* 0x000fca00000e060b */
[----:B------:R-:W-:-:S04]  /*7ae0*/  LOP3.LUT R10, R5, R90, RZ, 0xfc, !PT ;  /* 0x0000005a050a7212 */ /* 0x000fc800078efcff */
[----:B------:R-:W-:-:S13]  /*7af0*/  ISETP.NE.U32.AND P0, PT, R10, RZ, PT ;  /* 0x000000ff0a00720c */ /* 0x000fda0003f05070 */
[----:B-1----:R-:W-:Y:S05]  /*7b00*/  @P0 BRA `(.L_x_79) ;  /* 0x0000000000500947 */ /* 0x002fea0003800000 */
[----:B------:R-:W1:Y:S01]  /*7b10*/  I2F.U32.RP R13, R91 ;  /* 0x0000005b000d7306 */ /* 0x000e620000209000 */
[----:B------:R-:W-:Y:S02]  /*7b20*/  MOV R14, RZ ;  /* 0x000000ff000e7202 */ /* 0x000fe40000000f00 */
[----:B------:R-:W-:-:S05]  /*7b30*/  MOV R99, RZ ;  /* 0x000000ff00637202 */ /* 0x000fca0000000f00 */
[----:B-1----:R-:W1:Y:S02]  /*7b40*/  MUFU.RCP R12, R13 ;  /* 0x0000000d000c7308 */ /* 0x002e640000001000 */
[----:B-1----:R-:W-:-:S06]  /*7b50*/  VIADD R12, R12, 0xffffffe ;  /* 0x0ffffffe0c0c7836 */ /* 0x002fcc0000000000 */
[----:B------:R-:W1:Y:S02]  /*7b60*/  F2I.FTZ.U32.TRUNC.NTZ R15, R12 ;  /* 0x0000000c000f7305 */ /* 0x000e64000021f000 */
[----:B-1----:R-:W-:-:S04]  /*7b70*/  IMAD.MOV R10, RZ, RZ, -R15 ;  /* 0x000000ffff0a7224 */ /* 0x002fc800078e0a0f */
        /* <DEDUP_REMOVED lines=13> */
.L_x_79:
[----:B------:R-:W-:Y:S01]  /*7c50*/  IMAD.MOV.U32 R98, RZ, RZ, R6 ;  /* 0x000000ffff627224 */ /* 0x000fe200078e0006 */
[----:B------:R-:W-:Y:S01]  /*7c60*/  MOV R96, R91 ;  /* 0x0000005b00607202 */ /* 0x000fe20000000f00 */
[----:B------:R-:W-:Y:S01]  /*7c70*/  IMAD.MOV.U32 R97, RZ, RZ, R5 ;  /* 0x000000ffff617224 */ /* 0x000fe200078e0005 */
[----:B------:R-:W-:Y:S02]  /*7c80*/  MOV R95, R90 ;  /* 0x0000005a005f7202 */ /* 0x000fe40000000f00 */
[----:B------:R-:W-:Y:S02]  /*7c90*/  MOV R94, 0x7cb0 ;  /* 0x00007cb0005e7802 */ /* 0x000fe40000000f00 */
[----:B----45:R-:W-:Y:S05]  /*7ca0*/  CALL.REL.NOINC `($__internal_1_$__cuda_sm20_rem_u64) ;  /* 0x0000012400187944 */ /* 0x030fea0003c00000 */
.L_x_80:
[----:B------:R-:W-:Y:S05]  /*7cb0*/  BSYNC.RECONVERGENT B0 ;  /* 0x0000000000007941 */ /* 0x000fea0003800200 */
.L_x_78:
[----:B------:R-:W1:Y:S01]  /*7cc0*/  LDCU.64 UR4, c[0x0][0x380] ;  /* 0x00007000ff0477ac */ /* 0x000e620008000a00 */
[--C-:B------:R-:W-:Y:S02]  /*7cd0*/  SHF.R.U64 R10, R98, 0x3, R99.reuse ;  /* 0x00000003620a7819 */ /* 0x100fe40000001263 */
[----:B------:R-:W-:Y:S02]  /*7ce0*/  SHF.R.U32.HI R11, RZ, 0x3, R99 ;  /* 0x00000003ff0b7819 */ /* 0x000fe40000011663 */
[----:B------:R-:W-:Y:S02]  /*7cf0*/  ISETP.LE.U32.AND P2, PT, R9, R10, PT ;  /* 0x0000000a0900720c */ /* 0x000fe40003f43070 */
[----:B-1----:R-:W-:-:S04]  /*7d00*/  ISETP.GE.AND P0, PT, R4, UR5, PT ;  /* 0x0000000504007c0c */ /* 0x002fc8000bf06270 */
[----:B------:R-:W-:-:S04]  /*7d10*/  ISETP.LT.AND P3, PT, R7, UR4, !P0 ;  /* 0x0000000407007c0c */ /* 0x000fc8000c761270 */
        /* <DEDUP_REMOVED lines=11> */
[----:B-1----:R-:W-:Y:S05]  /*7dd0*/  @P2 BRA `(.L_x_82) ;  /* 0x0000000000582947 */ /* 0x002fea0003800000 */
[----:B------:R-:W1:Y:S01]  /*7de0*/  I2F.U32.RP R14, R91 ;  /* 0x0000005b000e7306 */ /* 0x000e620000209000 */
[----:B------:R-:W-:Y:S01]  /*7df0*/  IMAD.MOV.U32 R12, RZ, RZ, RZ ;  /* 0x000000ffff0c7224 */ /* 0x000fe200078e00ff */
[----:B------:R-:W-:-:S06]  /*7e00*/  ISETP.NE.U32.AND P2, PT, R91, RZ, PT ;  /* 0x000000ff5b00720c */ /* 0x000fcc0003f45070 */
[----:B-1----:R-:W1:Y:S02]  /*7e10*/  MUFU.RCP R13, R14 ;  /* 0x0000000e000d7308 */ /* 0x002e640000001000 */
[----:B-1----:R-:W-:-:S06]  /*7e20*/  IADD3 R13, PT, PT, R13, 0xffffffe, RZ ;  /* 0x0ffffffe0d0d7810 */ /* 0x002fcc0007ffe0ff */
[----:B------:R-:W1:Y:S02]  /*7e30*/  F2I.FTZ.U32.TRUNC.NTZ R13, R13 ;  /* 0x0000000d000d7305 */ /* 0x000e64000021f000 */
[----:B-1----:R-:W-:-:S05]  /*7e40*/  IADD3 R7, PT, PT, RZ, -R13, RZ ;  /* 0x8000000dff077210 */ /* 0x002fca0007ffe0ff */
        /* <DEDUP_REMOVED lines=15> */
.L_x_82:
[----:B------:R-:W-:Y:S01]  /*7f40*/  IMAD.MOV.U32 R92, RZ, RZ, R10 ;  /* 0x000000ffff5c7224 */ /* 0x000fe200078e000a */
[----:B------:R-:W-:Y:S01]  /*7f50*/  MOV R100, R91 ;  /* 0x0000005b00647202 */ /* 0x000fe20000000f00 */
[----:B------:R-:W-:Y:S01]  /*7f60*/  IMAD.MOV.U32 R93, RZ, RZ, R11 ;  /* 0x000000ffff5d7224 */ /* 0x000fe200078e000b */
[----:B------:R-:W-:Y:S02]  /*7f70*/  MOV R97, R90 ;  /* 0x0000005a00617202 */ /* 0x000fe40000000f00 */
[----:B------:R-:W-:Y:S02]  /*7f80*/  MOV R98, 0x7fa0 ;  /* 0x00007fa000627802 */ /* 0x000fe40000000f00 */
[----:B----45:R-:W-:Y:S05]  /*7f90*/  CALL.REL.NOINC `($__internal_0_$__cuda_sm20_div_u64) ;  /* 0x0000011c004c7944 */ /* 0x030fea0003c00000 */
        /* <DEDUP_REMOVED lines=8> */
.L_x_83:
[----:B------:R-:W-:Y:S05]  /*8020*/  BSYNC.RECONVERGENT B0 ;  /* 0x0000000000007941 */ /* 0x000fea0003800200 */
.L_x_81:
[----:B------:R-:W1:Y:S01]  /*8030*/  LDCU UR4, c[0x0][0x380] ;  /* 0x00007000ff0477ac */ /* 0x000e620008000800 */
[----:B------:R-:W-:Y:S01]  /*8040*/  SHF.R.U64 R12, R10, 0x3, R7 ;  /* 0x000000030a0c7819 */ /* 0x000fe20000001207 */
[----:B------:R-:W-:-:S03]  /*8050*/  VIADD R10, R104, 0x9 ;  /* 0x00000009680a7836 */ /* 0x000fc60000000000 */
[----:B------:R-:W-:Y:S02]  /*8060*/  ISETP.LE.U32.AND P2, PT, R11, R12, PT ;  /* 0x0000000c0b00720c */ /* 0x000fe40003f43070 */
[----:B------:R-:W-:Y:S02]  /*8070*/  SHF.R.U32.HI R12, RZ, 0x3, R7 ;  /* 0x00000003ff0c7819 */ /* 0x000fe40000011607 */
[----:B------:R-:W-:Y:S02]  /*8080*/  SHF.R.S32.HI R7, RZ, 0x1f, R11 ;  /* 0x0000001fff077819 */ /* 0x000fe4000001140b */
[----:B-1----:R-:W-:-:S04]  /*8090*/  ISETP.LT.AND P1, PT, R10, UR4, !P1 ;  /* 0x000000040a007c0c */ /* 0x002fc8000cf21270 */
[----:B------:R-:W-:-:S13]  /*80a0*/  ISETP.LE.U32.AND.EX P1, PT, R7, R12, P1, P2 ;  /* 0x0000000c0700720c */ /* 0x000fda0000f23120 */
[----:B------:R1:W4:Y:S01]  /*80b0*/  @P1 LDG.E.LTC128B.64 R84, desc[UR14][R8.64] ;  /* 0x0000000e08541981 */ /* 0x000322000c1e1b20 */
[----:B------:R-:W-:Y:S01]  /*80c0*/  IADD3 R6, P1, PT, R70, R6, RZ ;  /* 0x0000000646067210 */ /* 0x000fe20007f3e0ff */
[----:B------:R-:W-:Y:S04]  /*80d0*/  BSSY.RECONVERGENT B0, `(.L_x_84) ;  /* 0x000001f000007945 */ /* 0x000fe80003800200 */
[----:B------:R-:W-:-:S05]  /*80e0*/  IMAD.X R5, R71, 0x1, R5, P1 ;  /* 0x0000000147057824 */ /* 0x000fca00008e0605 */
        /* <DEDUP_REMOVED lines=23> */
.L_x_85:
[----:B------:R-:W-:Y:S01]  /*8260*/  IMAD.MOV.U32 R98, RZ, RZ, R6 ;  /* 0x000000ffff627224 */ /* 0x000fe200078e0006 */
[----:B------:R-:W-:Y:S01]  /*8270*/  MOV R96, R91 ;  /* 0x0000005b00607202 */ /* 0x000fe20000000f00 */
[----:B------:R-:W-:Y:S01]  /*8280*/  IMAD.MOV.U32 R97, RZ, RZ, R5 ;  /* 0x000000ffff617224 */ /* 0x000fe200078e0005 */
[----:B------:R-:W-:Y:S02]  /*8290*/  MOV R95, R90 ;  /* 0x0000005a005f7202 */ /* 0x000fe40000000f00 */
[----:B------:R-:W-:Y:S02]  /*82a0*/  MOV R94, 0x82c0 ;  /* 0x000082c0005e7802 */ /* 0x000fe40000000f00 */
[----:B----45:R-:W-:Y:S05]  /*82b0*/  CALL.REL.NOINC `($__internal_1_$__cuda_sm20_rem_u64) ;  /* 0x0000011c00947944 */ /* 0x030fea0003c00000 */
.L_x_86:
[----:B------:R-:W-:Y:S05]  /*82c0*/  BSYNC.RECONVERGENT B0 ;  /* 0x0000000000007941 */ /* 0x000fea0003800200 */
.L_x_84:
[----:B------:R-:W1:Y:S01]  /*82d0*/  LDCU UR4, c[0x0][0x380] ;  /* 0x00007000ff0477ac */ /* 0x000e620008000800 */
[--C-:B------:R-:W-:Y:S02]  /*82e0*/  SHF.R.U64 R14, R98, 0x3, R99.reuse ;  /* 0x00000003620e7819 */ /* 0x100fe40000001263 */
[----:B------:R-:W-:Y:S02]  /*82f0*/  SHF.R.U32.HI R12, RZ, 0x3, R99 ;  /* 0x00000003ff0c7819 */ /* 0x000fe40000011663 */
[----:B------:R-:W-:Y:S02]  /*8300*/  ISETP.LE.U32.AND P1, PT, R11, R14, PT ;  /* 0x0000000e0b00720c */ /* 0x000fe40003f23070 */
[----:B-1----:R-:W-:-:S04]  /*8310*/  ISETP.LT.AND P0, PT, R10, UR4, !P0 ;  /* 0x000000040a007c0c */ /* 0x002fc8000c701270 */
        /* <DEDUP_REMOVED lines=34> */
.L_x_88:
        /* <DEDUP_REMOVED lines=14> */
.L_x_89:
[----:B------:R-:W-:Y:S05]  /*8620*/  BSYNC.RECONVERGENT B0 ;  /* 0x0000000000007941 */ /* 0x000fea0003800200 */
.L_x_87:
[----:B------:R-:W1:Y:S01]  /*8630*/  LDCU.64 UR4, c[0x0][0x380] ;  /* 0x00007000ff0477ac */ /* 0x000e620008000a00 */
[----:B------:R-:W-:Y:S01]  /*8640*/  SHF.R.U64 R12, R10, 0x3, R7 ;  /* 0x000000030a0c7819 */ /* 0x000fe20000001207 */
[----:B------:R-:W-:-:S03]  /*8650*/  VIADD R10, R104, 0xa ;  /* 0x0000000a680a7836 */ /* 0x000fc60000000000 */
[----:B------:R-:W-:Y:S02]  /*8660*/  ISETP.LE.U32.AND P0, PT, R11, R12, PT ;  /* 0x0000000c0b00720c */ /* 0x000fe40003f03070 */
[----:B------:R-:W-:Y:S02]  /*8670*/  SHF.R.U32.HI R12, RZ, 0x3, R7 ;  /* 0x00000003ff0c7819 */ /* 0x000fe40000011607 */
[----:B------:R-:W-:Y:S02]  /*8680*/  SHF.R.S32.HI R7, RZ, 0x1f, R11 ;  /* 0x0000001fff077819 */ /* 0x000fe4000001140b */
[----:B-1----:R-:W-:-:S04]  /*8690*/  ISETP.GE.AND P1, PT, R102, UR5, PT ;  /* 0x0000000566007c0c */ /* 0x002fc8000bf26270 */
[----:B------:R-:W-:-:S04]  /*86a0*/  ISETP.LT.AND P2, PT, R10, UR4, !P1 ;  /* 0x000000040a007c0c */ /* 0x000fc8000cf41270 */
        /* <DEDUP_REMOVED lines=28> */
.L_x_91:
[----:B------:R-:W-:Y:S01]  /*8870*/  IMAD.MOV.U32 R98, RZ, RZ, R6 ;  /* 0x000000ffff627224 */ /* 0x000fe200078e0006 */
[----:B------:R-:W-:Y:S01]  /*8880*/  MOV R96, R91 ;  /* 0x0000005b00607202 */ /* 0x000fe20000000f00 */
[----:B------:R-:W-:Y:S01]  /*8890*/  IMAD.MOV.U32 R97, RZ, RZ, R5 ;  /* 0x000000ffff617224 */ /* 0x000fe200078e0005 */
[----:B------:R-:W-:Y:S02]  /*88a0*/  MOV R95, R90 ;  /* 0x0000005a005f7202 */ /* 0x000fe40000000f00 */
[----:B------:R-:W-:Y:S02]  /*88b0*/  MOV R94, 0x88d0 ;  /* 0x000088d0005e7802 */ /* 0x000fe40000000f00 */
[----:B----45:R-:W-:Y:S05]  /*88c0*/  CALL.REL.NOINC `($__internal_1_$__cuda_sm20_rem_u64) ;  /* 0x0000011800107944 */ /* 0x030fea0003c00000 */
.L_x_92:
[----:B------:R-:W-:Y:S05]  /*88d0*/  BSYNC.RECONVERGENT B0 ;  /* 0x0000000000007941 */ /* 0x000fea0003800200 */
.L_x_90:
[----:B------:R-:W1:Y:S01]  /*88e0*/  LDCU.64 UR4, c[0x0][0x380] ;  /* 0x00007000ff0477ac */ /* 0x000e620008000a00 */
[----:B------:R-:W-:-:S04]  /*88f0*/  SHF.R.U64 R12, R98, 0x3, R99 ;  /* 0x00000003620c7819 */ /* 0x000fc80000001263 */
[----:B------:R-:W-:Y:S02]  /*8900*/  ISETP.LE.U32.AND P2, PT, R11, R12, PT ;  /* 0x0000000c0b00720c */ /* 0x000fe40003f43070 */
[----:B-1----:R-:W-:Y:S02]  /*8910*/  ISETP.GE.AND P0, PT, R4, UR5, PT ;  /* 0x0000000504007c0c */ /* 0x002fe4000bf06270 */
[----:B------:R-:W-:Y:S02]  /*8920*/  SHF.R.U32.HI R4, RZ, 0x3, R99 ;  /* 0x00000003ff047819 */ /* 0x000fe40000011663 */
        /* <DEDUP_REMOVED lines=35> */
.L_x_94:
[----:B------:R-:W-:Y:S01]  /*8b60*/  IMAD.MOV.U32 R92, RZ, RZ, R12 ;  /* 0x000000ffff5c7224 */ /* 0x000fe200078e000c */
[----:B------:R-:W-:Y:S01]  /*8b70*/  MOV R100, R91 ;  /* 0x0000005b00647202 */ /* 0x000fe20000000f00 */
[----:B------:R-:W-:Y:S01]  /*8b80*/  IMAD.MOV.U32 R93, RZ, RZ, R13 ;  /* 0x000000ffff5d7224 */ /* 0x000fe200078e000d */
[----:B------:R-:W-:Y:S02]  /*8b90*/  MOV R97, R90 ;  /* 0x0000005a00617202 */ /* 0x000fe40000000f00 */
[----:B------:R-:W-:Y:S02]  /*8ba0*/  MOV R98, 0x8bc0 ;  /* 0x00008bc000627802 */ /* 0x000fe40000000f00 */
[----:B----45:R-:W-:Y:S05]  /*8bb0*/  CALL.REL.NOINC `($__internal_0_$__cuda_sm20_div_u64) ;  /* 0x0000011000447944 */ /* 0x030fea0003c00000 */
        /* <DEDUP_REMOVED lines=8> */
.L_x_95:
[----:B------:R-:W-:Y:S05]  /*8c40*/  BSYNC.RECONVERGENT B0 ;  /* 0x0000000000007941 */ /* 0x000fea0003800200 */
.L_x_93:
        /* <DEDUP_REMOVED lines=16> */
[----:B------:R-:W-:Y:S02]  /*8d50*/  IMAD.MOV.U32 R12, RZ, RZ, RZ ;  /* 0x000000ffff0c7224 */ /* 0x000fe400078e00ff */
[----:B------:R-:W-:-:S05]  /*8d60*/  IMAD.MOV.U32 R99, RZ, RZ, RZ ;  /* 0x000000ffff637224 */ /* 0x000fca00078e00ff */
        /* <DEDUP_REMOVED lines=11> */
[----:B------:R-:W-:-:S04]  /*8e20*/  ISETP.NE.U32.AND P1, PT, R91, RZ, PT ;  /* 0x000000ff5b00720c */ /* 0x000fc80003f25070 */
[----:B------:R-:W-:-:S13]  /*8e30*/  ISETP.GE.U32.AND P2, PT, R98, R91, PT ;  /* 0x0000005b6200720c */ /* 0x000fda0003f46070 */
[-C--:B------:R-:W-:Y:S02]  /*8e40*/  @P2 IADD3 R98, PT, PT, R98, -R91.reuse, RZ ;  /* 0x8000005b62622210 */ /* 0x080fe40007ffe0ff */
[----:B------:R-:W-:Y:S01]  /*8e50*/  @!P1 LOP3.LUT R98, RZ, R91, RZ, 0x33, !PT ;  /* 0x0000005bff629212 */ /* 0x000fe200078e33ff */
[----:B------:R-:W-:Y:S05]  /*8e60*/  BRA `(.L_x_98) ;  /* 0x0000000000107947 */ /* 0x000fea0003800000 */
.L_x_97:
[----:B------:R-:W-:Y:S01]  /*8e70*/  IMAD.MOV.U32 R96, RZ, RZ, R91 ;  /* 0x000000ffff607224 */ /* 0x000fe200078e005b */
[----:B------:R-:W-:Y:S02]  /*8e80*/  MOV R95, R90 ;  /* 0x0000005a005f7202 */ /* 0x000fe40000000f00 */
[----:B------:R-:W-:Y:S02]  /*8e90*/  MOV R94, 0x8eb0 ;  /* 0x00008eb0005e7802 */ /* 0x000fe40000000f00 */
[----:B----45:R-:W-:Y:S05]  /*8ea0*/  CALL.REL.NOINC `($__internal_1_$__cuda_sm20_rem_u64) ;  /* 0x0000011000987944 */ /* 0x030fea0003c00000 */
.L_x_98:
[----:B------:R-:W-:Y:S05]  /*8eb0*/  BSYNC.RECONVERGENT B0 ;  /* 0x0000000000007941 */ /* 0x000fea0003800200 */
.L_x_96:
[----:B------:R-:W1:Y:S01]  /*8ec0*/  LDCU UR8, c[0x0][0x380] ;  /* 0x00007000ff0877ac */ /* 0x000e620008000800 */
[--C-:B------:R-:W-:Y:S02]  /*8ed0*/  SHF.R.U64 R11, R98, 0x3, R99.reuse ;  /* 0x00000003620b7819 */ /* 0x100fe40000001263 */
[----:B------:R-:W-:Y:S02]  /*8ee0*/  SHF.R.U32.HI R5, RZ, 0x3, R99 ;  /* 0x00000003ff057819 */ /* 0x000fe40000011663 */
[----:B------:R-:W-:Y:S02]  /*8ef0*/  ISETP.LE.U32.AND P1, PT, R10, R11, PT ;  /* 0x0000000b0a00720c */ /* 0x000fe40003f23070 */
[----:B-1----:R-:W-:-:S04]  /*8f00*/  ISETP.LT.AND P6, PT, R7, UR8, !P0 ;  /* 0x0000000807007c0c */ /* 0x002fc8000c7c1270 */
[----:B------:R-:W-:-:S13]  /*8f10*/  ISETP.LE.U32.AND.EX P1, PT, R4, R5, P6, P1 ;  /* 0x000000050400720c */ /* 0x000fda0003723110 */
[----:B------:R-:W-:Y:S05]  /*8f20*/  @!P1 BRA `(.L_x_99) ;  /* 0x0000000000889947 */ /* 0x000fea0003800000 */
[----:B------:R1:W4:Y:S01]  /*8f30*/  LDG.E.LTC128B.64 R74, desc[UR14][R8.64+0x100] ;  /* 0x0001000e084a7981 */ /* 0x000322000c1e1b20 */
[----:B------:R-:W-:Y:S05]  /*8f40*/  BRA `(.L_x_99) ;  /* 0x0000000000807947 */ /* 0x000fea0003800000 */
.L_x_74:
[----:B------:R-:W1:Y:S01]  /*8f50*/  LDCU UR8, c[0x0][0x380] ;  /* 0x00007000ff0877ac */ /* 0x000e620008000800 */
[----:B------:R-:W-:Y:S02]  /*8f60*/  ISETP.GE.AND P4, PT, R102, UR9, PT ;  /* 0x0000000966007c0c */ /* 0x000fe4000bf86270 */
[----:B------:R-:W-:Y:S01]  /*8f70*/  ISETP.GE.AND P6, PT, R4, UR9, PT ;  /* 0x0000000904007c0c */ /* 0x000fe2000bfc6270 */
[----:B------:R-:W-:Y:S01]  /*8f80*/  VIADD R4, R104, 0x9 ;  /* 0x0000000968047836 */ /* 0x000fe20000000000 */
[C---:B-1----:R-:W-:Y:S02]  /*8f90*/  ISETP.LT.AND P1, PT, R7.reuse, UR8, !P4 ;  /* 0x0000000807007c0c */ /* 0x042fe4000e721270 */
[----:B------:R-:W-:Y:S02]  /*8fa0*/  ISETP.LT.AND P2, PT, R7, UR8, !P6 ;  /* 0x0000000807007c0c */ /* 0x000fe4000f741270 */
[C---:B------:R-:W-:Y:S02]  /*8fb0*/  ISETP.LT.AND P0, PT, R4.reuse, UR8, !P4 ;  /* 0x0000000804007c0c */ /* 0x040fe4000e701270 */
[----:B------:R-:W-:-:S07]  /*8fc0*/  ISETP.LT.AND P3, PT, R4, UR8, !P6 ;  /* 0x0000000804007c0c */ /* 0x000fce000f761270 */
[--C-:B------:R-:W-:Y:S02]  /*8fd0*/  @P1 IMAD.MOV.U32 R6, RZ, RZ, R112.reuse ;  /* 0x000000ffff061224 */ /* 0x100fe400078e0070 */
[----:B------:R-:W-:Y:S02]  /*8fe0*/  @P1 IMAD.MOV.U32 R7, RZ, RZ, R113 ;  /* 0x000000ffff071224 */ /* 0x000fe400078e0071 */
[----:B------:R-:W-:-:S03]  /*8ff0*/  @P2 IMAD.MOV.U32 R10, RZ, RZ, R112 ;  /* 0x000000ffff0a2224 */ /* 0x000fc600078e0070 */
[----:B------:R1:W4:Y:S01]  /*9000*/  @P1 LDG.E.LTC128B.64 R88, desc[UR14][R6.64] ;  /* 0x0000000e06581981 */ /* 0x000322000c1e1b20 */
[----:B------:R-:W-:Y:S01]  /*9010*/  IADD3 R8, P1, PT, R70, R112, RZ ;  /* 0x0000007046087210 */ /* 0x000fe20007f3e0ff */
[--C-:B------:R-:W-:Y:S02]  /*9020*/  @P2 IMAD.MOV.U32 R11, RZ, RZ, R113.reuse ;  /* 0x000000ffff0b2224 */ /* 0x100fe400078e0071 */
[----:B------:R-:W-:Y:S02]  /*9030*/  VIADD R4, R104, 0xa ;  /* 0x0000000a68047836 */ /* 0x000fe40000000000 */
[----:B------:R-:W-:Y:S01]  /*9040*/  IMAD.X R9, R71, 0x1, R113, P1 ;  /* 0x0000000147097824 */ /* 0x000fe200008e0671 */
[----:B------:R2:W4:Y:S02]  /*9050*/  @P2 LDG.E.LTC128B.64 R86, desc[UR14][R10.64+0x100] ;  /* 0x0001000e0a562981 */ /* 0x000524000c1e1b20 */
[C---:B------:R-:W-:Y:S02]  /*9060*/  ISETP.LT.AND P2, PT, R4.reuse, UR8, !P4 ;  /* 0x0000000804007c0c */ /* 0x040fe4000e741270 */
[----:B------:R2:W4:Y:S01]  /*9070*/  @P0 LDG.E.LTC128B.64 R84, desc[UR14][R8.64] ;  /* 0x0000000e08540981 */ /* 0x000522000c1e1b20 */
[----:B------:R-:W-:Y:S01]  /*9080*/  ISETP.LT.AND P1, PT, R4, UR8, !P6 ;  /* 0x0000000804007c0c */ /* 0x000fe2000f721270 */
[----:B------:R-:W-:-:S02]  /*9090*/  VIADD R4, R104, 0xb ;  /* 0x0000000b68047836 */ /* 0x000fc40000000000 */
[----:B------:R2:W4:Y:S01]  /*90a0*/  @P3 LDG.E.LTC128B.64 R82, desc[UR14][R8.64+0x100] ;  /* 0x0001000e08523981 */ /* 0x000522000c1e1b20 */
[----:B-1----:R-:W-:Y:S02]  /*90b0*/  IADD3 R6, P0, PT, R70, R8, RZ ;  /* 0x0000000846067210 */ /* 0x002fe40007f1e0ff */
[----:B------:R-:W-:-:S03]  /*90c0*/  ISETP.LT.AND P6, PT, R4, UR8, !P6 ;  /* 0x0000000804007c0c */ /* 0x000fc6000f7c1270 */
[----:B------:R-:W-:Y:S01]  /*90d0*/  IMAD.X R7, R71, 0x1, R9, P0 ;  /* 0x0000000147077824 */ /* 0x000fe200000e0609 */
[----:B------:R-:W-:-:S04]  /*90e0*/  ISETP.LT.AND P0, PT, R4, UR8, !P4 ;  /* 0x0000000804007c0c */ /* 0x000fc8000e701270 */
[----:B------:R2:W4:Y:S01]  /*90f0*/  @P2 LDG.E.LTC128B.64 R80, desc[UR14][R6.64] ;  /* 0x0000000e06502981 */ /* 0x000522000c1e1b20 */
[----:B------:R-:W-:-:S03]  /*9100*/  IADD3 R4, P2, PT, R70, R6, RZ ;  /* 0x0000000646047210 */ /* 0x000fc60007f5e0ff */
[----:B------:R2:W4:Y:S02]  /*9110*/  @P1 LDG.E.LTC128B.64 R78, desc[UR14][R6.64+0x100] ;  /* 0x0001000e064e1981 */ /* 0x000524000c1e1b20 */
[----:B------:R-:W-:-:S05]  /*9120*/  IMAD.X R5, R71, 0x1, R7, P2 ;  /* 0x0000000147057824 */ /* 0x000fca00010e0607 */
[----:B------:R2:W4:Y:S04]  /*9130*/  @P0 LDG.E.LTC128B.64 R76, desc[UR14][R4.64] ;  /* 0x0000000e044c0981 */ /* 0x000528000c1e1b20 */
[----:B------:R2:W4:Y:S02]  /*9140*/  @P6 LDG.E.LTC128B.64 R74, desc[UR14][R4.64+0x100] ;  /* 0x0001000e044a6981 */ /* 0x000524000c1e1b20 */
.L_x_99:
[----:B------:R-:W-:Y:S05]  /*9150*/  BSYNC.RECONVERGENT B1 ;  /* 0x0000000000017941 */ /* 0x000fea0003800200 */
.L_x_73:
[----:B------:R-:W-:Y:S01]  /*9160*/  BAR.SYNC.DEFER_BLOCKING 0x0 ;  /* 0x0000000000007b1d */ /* 0x000fe20000010000 */
[----:B-12---:R-:W-:-:S07]  /*9170*/  IMAD.WIDE R8, R102, 0x8, RZ ;  /* 0x0000000866087825 */ /* 0x006fce00078e02ff */
[----:B------:R-:W1:Y:S01]  /*9180*/  S2UR UR6, SR_CgaCtaId ;  /* 0x00000000000679c3 */ /* 0x000e620000008800 */
[----:B------:R-:W-:Y:S01]  /*9190*/  UMOV UR4, 0x400 ;  /* 0x0000040000047882 */ /* 0x000fe20000000000 */
[----:B------:R-:W2:Y:S01]  /*91a0*/  S2R R4, SR_TID.X ;  /* 0x0000000000047919 */ /* 0x000ea20000002100 */
[----:B------:R-:W-:Y:S05]  /*91b0*/  BSSY.RECONVERGENT B1, `(.L_x_100) ;  /* 0x00001fc000017945 */ /* 0x000fea0003800200 */
[----:B------:R-:W-:Y:S01]  /*91c0*/  S2UR UR9, SR_CTAID.X ;  /* 0x00000000000979c3 */ /* 0x000fe20000002500 */
[----:B------:R-:W-:-:S04]  /*91d0*/  DEPBAR.LE SB5, 0x8 ;  /* 0x0000d2000000791a */ /* 0x000fc80000000000 */
[----:B------:R-:W-:Y:S04]  /*91e0*/  STS.128 [R103], R32 ;  /* 0x0000002067007388 */ /* 0x000fe80000000c00 */
[----:B------:R3:W-:Y:S01]  /*91f0*/  STS.128 [R103+0x40], R28 ;  /* 0x0000401c67007388 */ /* 0x0007e20000000c00 */
[----:B-1----:R-:W-:-:S03]  /*9200*/  ULEA UR6, UR6, UR4, 0x18 ;  /* 0x0000000406067291 */ /* 0x002fc6000f8ec0ff */
[----:B------:R-:W-:Y:S01]  /*9210*/  STS.128 [R103+0x80], R24 ;  /* 0x0000801867007388 */ /* 0x000fe20000000c00 */
[----:B------:R-:W3:Y:S03]  /*9220*/  LDCU.64 UR4, c[0x0][0x420] ;  /* 0x00008400ff0477ac */ /* 0x000ee60008000a00 */
[----:B------:R1:W-:Y:S01]  /*9230*/  STS.128 [R103+0xc0], R20 ;  /* 0x0000c01467007388 */ /* 0x0003e20000000c00 */
[----:B--2---:R-:W-:Y:S01]  /*9240*/  IMAD.SHL.U32 R5, R4, 0x8, RZ ;  /* 0x0000000804057824 */ /* 0x004fe200078e00ff */
[----:B------:R-:W-:-:S04]  /*9250*/  SHF.R.U32.HI R4, RZ, 0x3, R4 ;  /* 0x00000003ff047819 */ /* 0x000fc80000011604 */
[----:B------:R-:W-:Y:S02]  /*9260*/  LOP3.LUT R5, R5, 0xf8, RZ, 0xc0, !PT ;  /* 0x000000f805057812 */ /* 0x000fe400078ec0ff */
[----:B------:R-:W-:-:S05]  /*9270*/  LOP3.LUT R4, R4, 0x7c, RZ, 0xc0, !PT ;  /* 0x0000007c04047812 */ /* 0x000fca00078ec0ff */
[----:B------:R-:W-:Y:S01]  /*9280*/  IMAD R4, R4, 0x220, R5 ;  /* 0x0000022004047824 */ /* 0x000fe200078e0205 */
[----:B------:R-:W-:Y:S01]  /*9290*/  BAR.SYNC.DEFER_BLOCKING 0x0 ;  /* 0x0000000000007b1d */ /* 0x000fe20000010000 */
[----:B---3--:R-:W-:-:S07]  /*92a0*/  MOV R31, UR4 ;  /* 0x00000004001f7c02 */ /* 0x008fce0008000f00 */
[----:B------:R-:W2:Y:S01]  /*92b0*/  S2UR UR4, SR_CTAID.Y ;  /* 0x00000000000479c3 */ /* 0x000ea20000002600 */
[----:B------:R-:W-:-:S04]  /*92c0*/  IMAD.WIDE.U32 R8, R104, R31, R8 ;  /* 0x0000001f68087225 */ /* 0x000fc800078e0008 */
[----:B-1----:R-:W-:Y:S01]  /*92d0*/  IMAD.U32 R23, RZ, RZ, UR5 ;  /* 0x00000005ff177e24 */ /* 0x002fe2000f8e00ff */
[----:B------:R-:W2:Y:S01]  /*92e0*/  LDCU UR5, c[0x0][0x398] ;  /* 0x00007300ff0577ac */ /* 0x000ea20008000800 */
[----:B------:R-:W1:Y:S04]  /*92f0*/  LDS.64 R10, [R4+UR6+0x760] ;  /* 0x00076006040a7984 */ /* 0x000e680008000a00 */
[----:B------:R-:W3:Y:S04]  /*9300*/  LDS.64 R12, [R4+UR6+0x660] ;  /* 0x00066006040c7984 */ /* 0x000ee80008000a00 */
[----:B------:R-:W3:Y:S01]  /*9310*/  LDS.64 R14, [R4+UR6+0x540] ;  /* 0x00054006040e7984 */ /* 0x000ee20008000a00 */
[----:B--2---:R-:W-:-:S03]  /*9320*/  USHF.L.U32 UR4, UR4, UR5, URZ ;  /* 0x0000000504047299 */ /* 0x004fc600080006ff */
[----:B------:R-:W2:Y:S04]  /*9330*/  LDS.64 R16, [R4+UR6+0x440] ;  /* 0x0004400604107984 */ /* 0x000ea80008000a00 */
[----:B------:R-:W2:Y:S04]  /*9340*/  LDS.64 R18, [R4+UR6+0x320] ;  /* 0x0003200604127984 */ /* 0x000ea80008000a00 */
[----:B------:R-:W2:Y:S04]  /*9350*/  LDS.64 R32, [R4+UR6+0x220] ;  /* 0x0002200604207984 */ /* 0x000ea80008000a00 */
[----:B------:R-:W2:Y:S04]  /*9360*/  LDS.64 R6, [R4+UR6+0x100] ;  /* 0x0001000604067984 */ /* 0x000ea80008000a00 */
[----:B------:R2:W2:Y:S01]  /*9370*/  LDS.64 R26, [R4+UR6] ;  /* 0x00000006041a7984 */ /* 0x0004a20008000a00 */
[----:B------:R-:W2:Y:S01]  /*9380*/  LDCU.64 UR6, c[0x0][0x440] ;  /* 0x00008800ff0677ac */ /* 0x000ea20008000a00 */
[----:B-1----:R-:W-:-:S02]  /*9390*/  DMUL R10, R10, R110 ;  /* 0x0000006e0a0a7228 */ /* 0x002fc40000000000 */
[-C--:B---3--:R-:W-:Y:S01]  /*93a0*/  DMUL R12, R12, R110.reuse ;  /* 0x0000006e0c0c7228 */ /* 0x088fe20000000000 */
[----:B--2---:R-:W-:Y:S01]  /*93b0*/  IADD3 R8, P1, P0, R68, UR6, R8 ;  /* 0x0000000644087c10 */ /* 0x004fe2000f83e008 */
[----:B------:R-:W-:Y:S01]  /*93c0*/  UMOV UR6, 0xffffffff ;  /* 0xffffffff00067882 */ /* 0x000fe20000000000 */
[-C--:B------:R-:W-:Y:S01]  /*93d0*/  DMUL R14, R14, R110.reuse ;  /* 0x0000006e0e0e7228 */ /* 0x080fe20000000000 */
[----:B------:R-:W-:Y:S01]  /*93e0*/  USHF.L.U32 UR6, UR6, UR5, URZ ;  /* 0x0000000506067299 */ /* 0x000fe200080006ff */
[----:B------:R-:W-:Y:S01]  /*93f0*/  IMAD R4, R104, R23, RZ ;  /* 0x0000001768047224 */ /* 0x000fe200078e02ff */
[----:B------:R-:W-:Y:S01]  /*9400*/  USHF.R.U32.HI UR5, URZ, UR5, UR9 ;  /* 0x00000005ff057299 */ /* 0x000fe20008011609 */
[----:B------:R-:W-:Y:S01]  /*9410*/  DMUL R16, R16, R110 ;  /* 0x0000006e10107228 */ /* 0x000fe20000000000 */
[----:B------:R-:W-:Y:S01]  /*9420*/  ULOP3.LUT UR6, UR9, UR6, URZ, 0x30, !UPT ;  /* 0x0000000609067292 */ /* 0x000fe2000f8e30ff */
[----:B----4-:R-:W-:Y:S01]  /*9430*/  DFMA R10, R74, R108, R10 ;  /* 0x0000006c4a0a722b */ /* 0x010fe2000000000a */
[----:B------:R-:W-:Y:S01]  /*9440*/  ULEA UR5, UR5, 0x40, 0x6 ;  /* 0x0000004005057891 */ /* 0x000fe2000f8e30ff */
[-C--:B------:R-:W-:Y:S01]  /*9450*/  DMUL R18, R18, R110.reuse ;  /* 0x0000006e12127228 */ /* 0x080fe20000000000 */
[----:B------:R-:W-:Y:S01]  /*9460*/  UIADD3 UR4, UPT, UPT, UR4, UR6, URZ ;  /* 0x0000000604047290 */ /* 0x000fe2000fffe0ff */
[----:B------:R-:W-:Y:S01]  /*9470*/  IADD3 R4, PT, PT, R9, R4, RZ ;  /* 0x0000000409047210 */ /* 0x000fe20007ffe0ff */
[----:B------:R-:W-:-:S02]  /*9480*/  DMUL R20, R32, R110 ;  /* 0x0000006e20147228 */ /* 0x000fc40000000000 */
[----:B------:R-:W-:Y:S01]  /*9490*/  USHF.L.U32 UR4, UR4, 0x6, URZ ;  /* 0x0000000604047899 */ /* 0x000fe200080006ff */
[----:B------:R-:W-:Y:S01]  /*94a0*/  DFMA R12, R76, R108, R12 ;  /* 0x0000006c4c0c722b */ /* 0x000fe2000000000c */
[----:B------:R-:W-:Y:S01]  /*94b0*/  IADD3.X R9, PT, PT, R69, UR7, R4, P1, P0 ;  /* 0x0000000745097c10 */ /* 0x000fe20008fe0404 */
[----:B------:R-:W-:Y:S01]  /*94c0*/  DMUL R24, R6, R110 ;  /* 0x0000006e06187228 */ /* 0x000fe20000000000 */
[----:B------:R-:W-:Y:S01]  /*94d0*/  UISETP.GT.AND UP0, UPT, UR5, UR4, UPT ;  /* 0x000000040500728c */ /* 0x000fe2000bf04270 */
[----:B------:R-:W-:Y:S01]  /*94e0*/  DFMA R14, R78, R108, R14 ;  /* 0x0000006c4e0e722b */ /* 0x000fe2000000000e */
[----:B------:R-:W-:Y:S01]  /*94f0*/  VIADD R4, R104, 0x10 ;  /* 0x0000001068047836 */ /* 0x000fe20000000000 */
[----:B------:R-:W-:Y:S02]  /*9500*/  DMUL R26, R26, R110 ;  /* 0x0000006e1a1a7228 */ /* 0x000fe40000000000 */
[-C--:B------:R-:W-:Y:S02]  /*9510*/  DFMA R16, R80, R108.reuse, R16 ;  /* 0x0000006c5010722b */ /* 0x080fe40000000010 */
[----:B------:R-:W-:-:S02]  /*9520*/  DFMA R18, R82, R108, R18 ;  /* 0x0000006c5212722b */ /* 0x000fc40000000012 */
[-C--:B------:R-:W-:Y:S02]  /*9530*/  DFMA R20, R84, R108.reuse, R20 ;  /* 0x0000006c5414722b */ /* 0x080fe40000000014 */
[-C--:B------:R-:W-:Y:S02]  /*9540*/  DFMA R24, R86, R108.reuse, R24 ;  /* 0x0000006c5618722b */ /* 0x080fe40000000018 */
[----:B------:R-:W-:Y:S01]  /*9550*/  DFMA R26, R88, R108, R26 ;  /* 0x0000006c581a722b */ /* 0x000fe2000000001a */
[----:B------:R-:W-:Y:S10]  /*9560*/  BRA.U !UP0, `(.L_x_101) ;  /* 0x0000001908887547 */ /* 0x000ff4000b800000 */
[----:B------:R-:W-:Y:S01]  /*9570*/  IADD3 R28, P0, PT, -R68, R8, RZ ;  /* 0x00000008441c7210 */ /* 0x000fe20007f1e1ff */
[----:B------:R-:W-:Y:S04]  /*9580*/  BSSY.RECONVERGENT B0, `(.L_x_102) ;  /* 0x000002d000007945 */ /* 0x000fe80003800200 */
[----:B------:R-:W-:-:S05]  /*9590*/  IMAD.X R29, R9, 0x1, ~R69, P0 ;  /* 0x00000001091d7824 */ /* 0x000fca00000e0e45 */
[----:B------:R-:W-:-:S04]  /*95a0*/  LOP3.LUT R5, R29, R23, RZ, 0xfc, !PT ;  /* 0x000000171d057212 */ /* 0x000fc800078efcff */
[----:B------:R-:W-:-:S13]  /*95b0*/  ISETP.NE.U32.AND P0, PT, R5, RZ, PT ;  /* 0x000000ff0500720c */ /* 0x000fda0003f05070 */
[----:B------:R-:W-:Y:S05]  /*95c0*/  @P0 BRA `(.L_x_103) ;  /* 0x0000000000580947 */ /* 0x000fea0003800000 */
        /* <DEDUP_REMOVED lines=22> */
.L_x_103:
        /* <DEDUP_REMOVED lines=9> */
[----:B------:R-:W-:-:S03]  /*97c0*/  IMAD.MOV.U32 R22, RZ, RZ, R93 ;  /* 0x000000ffff167224 */ /* 0x000fc600078e005d */
[----:B------:R-:W-:Y:S02]  /*97d0*/  IADD3.X R92, PT, PT, RZ, ~R92, RZ, P0, !PT ;  /* 0x8000005cff5c7210 */ /* 0x000fe400007fe4ff */
[----:B-1----:R-:W-:Y:S02]  /*97e0*/  MOV R31, UR4 ;  /* 0x00000004001f7c02 */ /* 0x002fe40008000f00 */
[----:B------:R-:W-:-:S03]  /*97f0*/  MOV R23, UR5 ;  /* 0x0000000500177c02 */ /* 0x000fc60008000f00 */
[-C--:B------:R-:W-:Y:S02]  /*9800*/  IMAD R5, R92, R31.reuse, RZ ;  /* 0x0000001f5c057224 */ /* 0x080fe400078e02ff */
[----:B------:R-:W-:-:S04]  /*9810*/  IMAD.WIDE.U32 R32, R6, R31, R28 ;  /* 0x0000001f06207225 */ /* 0x000fc800078e001c */
[----:B------:R-:W-:Y:S01]  /*9820*/  IMAD R5, R6, R23, R5 ;  /* 0x0000001706057224 */ /* 0x000fe200078e0205 */
[----:B------:R-:W-:-:S03]  /*9830*/  MOV R6, R32 ;  /* 0x0000002000067202 */ /* 0x000fc60000000f00 */
[----:B------:R-:W-:Y:S02]  /*9840*/  IMAD.IADD R5, R5, 0x1, R33 ;  /* 0x0000000105057824 */ /* 0x000fe400078e0221 */
.L_x_104:
[----:B------:R-:W-:Y:S05]  /*9850*/  BSYNC.RECONVERGENT B0 ;  /* 0x0000000000007941 */ /* 0x000fea0003800200 */
.L_x_102:
[----:B------:R-:W1:Y:S01]  /*9860*/  LDCU.64 UR4, c[0x0][0x380] ;  /* 0x00007000ff0477ac */ /* 0x000e620008000a00 */
[--C-:B------:R-:W-:Y:S01]  /*9870*/  SHF.R.U64 R7, R6, 0x3, R5.reuse ;  /* 0x0000000306077819 */ /* 0x100fe20000001205 */
[----:B------:R-:W-:Y:S01]  /*9880*/  VIADD R30, R104, 0x8 ;  /* 0x00000008681e7836 */ /* 0x000fe20000000000 */
[----:B------:R-:W-:Y:S01]  /*9890*/  SHF.R.U32.HI R6, RZ, 0x3, R5 ;  /* 0x00000003ff067819 */ /* 0x000fe20000011605 */
[----:B------:R-:W-:Y:S01]  /*98a0*/  BSSY.RECONVERGENT B0, `(.L_x_105) ;  /* 0x0000028000007945 */ /* 0x000fe20003800200 */
[----:B------:R-:W-:Y:S02]  /*98b0*/  ISETP.LE.U32.AND P2, PT, R22, R7, PT ;  /* 0x000000071600720c */ /* 0x000fe40003f43070 */
[----:B------:R-:W-:Y:S02]  /*98c0*/  SHF.R.S32.HI R7, RZ, 0x1f, R22 ;  /* 0x0000001fff077819 */ /* 0x000fe40000011416 */
[----:B-1----:R-:W-:-:S04]  /*98d0*/  ISETP.GE.AND P1, PT, R102, UR5, PT ;  /* 0x0000000566007c0c */ /* 0x002fc8000bf26270 */
[----:B------:R-:W-:-:S04]  /*98e0*/  ISETP.LT.AND P0, PT, R30, UR4, !P1 ;  /* 0x000000041e007c0c */ /* 0x000fc8000cf01270 */
[----:B------:R-:W-:Y:S02]  /*98f0*/  ISETP.LE.U32.AND.EX P2, PT, R7, R6, P0, P2 ;  /* 0x000000060700720c */ /* 0x000fe40000743120 */
[----:B------:R-:W-:-:S05]  /*9900*/  IADD3 R6, P0, PT, R28, 0x100, RZ ;  /* 0x000001001c067810 */ /* 0x000fca0007f1e0ff */
[----:B------:R-:W-:Y:S01]  /*9910*/  IMAD.X R5, RZ, RZ, R29, P0 ;  /* 0x000000ffff057224 */ /* 0x000fe200000e061d */
[----:B------:R-:W-:-:S04]  /*9920*/  ISETP.GE.AND P0, PT, R30, UR4, PT ;  /* 0x000000041e007c0c */ /* 0x000fc8000bf06270 */
[----:B------:R-:W-:Y:S01]  /*9930*/  LOP3.LUT R23, R5, R23, RZ, 0xfc, !PT ;  /* 0x0000001705177212 */ /* 0x000fe200078efcff */
[----:B------:R1:W-:Y:S03]  /*9940*/  @P2 STG.E.64 desc[UR14][R8.64], R26 ;  /* 0x0000001a08002986 */ /* 0x0003e6000c101b0e */
[----:B------:R-:W-:-:S13]  /*9950*/  ISETP.NE.U32.AND P2, PT, R23, RZ, PT ;  /* 0x000000ff1700720c */ /* 0x000fda0003f45070 */
[----:B------:R-:W-:Y:S05]  /*9960*/  @P2 BRA `(.L_x_106) ;  /* 0x0000000000502947 */ /* 0x000fea0003800000 */
[----:B-1----:R-:W1:Y:S01]  /*9970*/  I2F.U32.RP R27, R31 ;  /* 0x0000001f001b7306 */ /* 0x002e620000209000 */
        /* <DEDUP_REMOVED lines=19> */
.L_x_106:
[----:B------:R-:W2:Y:S01]  /*9ab0*/  LDCU.64 UR4, c[0x0][0x420] ;  /* 0x00008400ff0477ac */ /* 0x000ea20008000a00 */
[----:B------:R-:W-:Y:S01]  /*9ac0*/  IMAD.MOV.U32 R98, RZ, RZ, R6 ;  /* 0x000000ffff627224 */ /* 0x000fe200078e0006 */
[----:B------:R-:W-:Y:S02]  /*9ad0*/  MOV R97, R5 ;  /* 0x0000000500617202 */ /* 0x000fe40000000f00 */
[----:B------:R-:W-:Y:S01]  /*9ae0*/  MOV R94, 0x9b20 ;  /* 0x00009b20005e7802 */ /* 0x000fe20000000f00 */
[----:B--2---:R-:W-:Y:S01]  /*9af0*/  IMAD.U32 R96, RZ, RZ, UR4 ;  /* 0x00000004ff607e24 */ /* 0x004fe2000f8e00ff */
[----:B------:R-:W-:Y:S02]  /*9b00*/  MOV R95, UR5 ;  /* 0x00000005005f7c02 */ /* 0x000fe40008000f00 */
[----:B-1---5:R-:W-:Y:S05]  /*9b10*/  CALL.REL.NOINC `($__internal_1_$__cuda_sm20_rem_u64) ;  /* 0x00000104007c7944 */ /* 0x022fea0003c00000 */
.L_x_107:
[----:B------:R-:W-:Y:S05]  /*9b20*/  BSYNC.RECONVERGENT B0 ;  /* 0x0000000000007941 */ /* 0x000fea0003800200 */
.L_x_105:
[----:B------:R-:W1:Y:S01]  /*9b30*/  LDCU UR6, c[0x0][0x384] ;  /* 0x00007080ff0677ac */ /* 0x000e620008000800 */
[----:B------:R-:W-:Y:S01]  /*9b40*/  VIADD R23, R102, 0x20 ;  /* 0x0000002066177836 */ /* 0x000fe20000000000 */
[--C-:B------:R-:W-:Y:S01]  /*9b50*/  SHF.R.U64 R27, R98, 0x3, R99.reuse ;  /* 0x00000003621b7819 */ /* 0x100fe20000001263 */
[----:B------:R-:W-:Y:S01]  /*9b60*/  BSSY.RECONVERGENT B0, `(.L_x_108) ;  /* 0x0000039000007945 */ /* 0x000fe20003800200 */
[----:B------:R-:W2:Y:S01]  /*9b70*/  LDCU.64 UR4, c[0x0][0x428] ;  /* 0x00008500ff0477ac */ /* 0x000ea20008000a00 */
[----:B------:R-:W-:Y:S02]  /*9b80*/  SHF.R.U32.HI R26, RZ, 0x3, R99 ;  /* 0x00000003ff1a7819 */ /* 0x000fe40000011663 */
[----:B------:R-:W-:Y:S02]  /*9b90*/  ISETP.LE.U32.AND P2, PT, R22, R27, PT ;  /* 0x0000001b1600720c */ /* 0x000fe40003f43070 */
[----:B-1----:R-:W-:Y:S01]  /*9ba0*/  ISETP.LT.AND P0, PT, R23, UR6, !P0 ;  /* 0x0000000617007c0c */ /* 0x002fe2000c701270 */
[----:B------:R-:W1:Y:S03]  /*9bb0*/  LDCU UR6, c[0x0][0x424] ;  /* 0x00008480ff0677ac */ /* 0x000e660008000800 */
[----:B------:R-:W-:-:S02]  /*9bc0*/  ISETP.LE.U32.AND.EX P2, PT, R7, R26, P0, P2 ;  /* 0x0000001a0700720c */ /* 0x000fc40000743120 */
[----:B--2---:R-:W-:-:S04]  /*9bd0*/  IADD3 R22, P0, PT, R8, UR4, RZ ;  /* 0x0000000408167c10 */ /* 0x004fc8000ff1e0ff */
[----:B------:R-:W-:Y:S02]  /*9be0*/  IADD3.X R23, PT, PT, R9, UR5, RZ, P0, !PT ;  /* 0x0000000509177c10 */ /* 0x000fe400087fe4ff */
[----:B------:R-:W-:-:S05]  /*9bf0*/  IADD3 R26, P0, PT, -R68, R22, RZ ;  /* 0x00000016441a7210 */ /* 0x000fca0007f1e1ff */
[----:B------:R-:W-:Y:S01]  /*9c00*/  IMAD.X R27, R23, 0x1, ~R69, P0 ;  /* 0x00000001171b7824 */ /* 0x000fe200000e0e45 */
[----:B------:R2:W-:Y:S01]  /*9c10*/  @P2 STG.E.64 desc[UR14][R8.64+0x100], R24 ;  /* 0x0001001808002986 */ /* 0x0005e2000c101b0e */
[----:B-1----:R-:W-:-:S05]  /*9c20*/  IMAD.U32 R28, RZ, RZ, UR6 ;  /* 0x00000006ff1c7e24 */ /* 0x002fca000f8e00ff */
[----:B------:R-:W-:-:S04]  /*9c30*/  LOP3.LUT R7, R27, R28, RZ, 0xfc, !PT ;  /* 0x0000001c1b077212 */ /* 0x000fc800078efcff */
[----:B------:R-:W-:-:S13]  /*9c40*/  ISETP.NE.U32.AND P0, PT, R7, RZ, PT ;  /* 0x000000ff0700720c */ /* 0x000fda0003f05070 */
[----:B------:R-:W-:Y:S05]  /*9c50*/  @P0 BRA `(.L_x_109) ;  /* 0x0000000000600947 */ /* 0x000fea0003800000 */
[----:B------:R-:W2:Y:S01]  /*9c60*/  LDCU UR4, c[0x0][0x420] ;  /* 0x00008400ff0477ac */ /* 0x000ea20008000800 */
[----:B------:R-:W-:Y:S01]  /*9c70*/  IMAD.MOV.U32 R30, RZ, RZ, RZ ;  /* 0x000000ffff1e7224 */ /* 0x000fe200078e00ff */
[----:B--2---:R-:W-:-:S04]  /*9c80*/  MOV R25, UR4 ;  /* 0x0000000400197c02 */ /* 0x004fc80008000f00 */
[----:B------:R-:W1:Y:S01]  /*9c90*/  I2F.U32.RP R29, R25 ;  /* 0x00000019001d7306 */ /* 0x000e620000209000 */
[----:B------:R-:W-:-:S07]  /*9ca0*/  ISETP.NE.U32.AND P0, PT, R25, RZ, PT ;  /* 0x000000ff1900720c */ /* 0x000fce0003f05070 */
[----:B-1----:R-:W1:Y:S02]  /*9cb0*/  MUFU.RCP R27, R29 ;  /* 0x0000001d001b7308 */ /* 0x002e640000001000 */
[----:B-1----:R-:W-:-:S06]  /*9cc0*/  VIADD R27, R27, 0xffffffe ;  /* 0x0ffffffe1b1b7836 */ /* 0x002fcc0000000000 */
[----:B------:R-:W1:Y:S02]  /*9cd0*/  F2I.FTZ.U32.TRUNC.NTZ R31, R27 ;  /* 0x0000001b001f7305 */ /* 0x000e64000021f000 */
[----:B-1----:R-:W-:-:S05]  /*9ce0*/  IMAD R7, R31, R25, RZ ;  /* 0x000000191f077224 */ /* 0x002fca00078e02ff */
[----:B------:R-:W-:-:S05]  /*9cf0*/  IADD3 R7, PT, PT, -R7, RZ, RZ ;  /* 0x000000ff07077210 */ /* 0x000fca0007ffe1ff */
[----:B------:R-:W-:-:S06]  /*9d00*/  IMAD.HI.U32 R7, R31, R7, R30 ;  /* 0x000000071f077227 */ /* 0x000fcc00078e001e */
[----:B------:R-:W-:-:S05]  /*9d10*/  IMAD.HI.U32 R24, R7, R26, RZ ;  /* 0x0000001a07187227 */ /* 0x000fca00078e00ff */
[----:B------:R-:W-:-:S05]  /*9d20*/  IADD3 R7, PT, PT, -R24, RZ, RZ ;  /* 0x000000ff18077210 */ /* 0x000fca0007ffe1ff */
[----:B------:R-:W-:Y:S01]  /*9d30*/  IMAD R30, R25, R7, R26 ;  /* 0x00000007191e7224 */ /* 0x000fe200078e021a */
[----:B------:R-:W-:-:S04]  /*9d40*/  MOV R7, RZ ;  /* 0x000000ff00077202 */ /* 0x000fc80000000f00 */
        /* <DEDUP_REMOVED lines=9> */
.L_x_109:
[----:B------:R-:W1:Y:S01]  /*9de0*/  LDCU.64 UR4, c[0x0][0x420] ;  /* 0x00008400ff0477ac */ /* 0x000e620008000a00 */
[----:B------:R-:W-:Y:S01]  /*9df0*/  IMAD.MOV.U32 R92, RZ, RZ, R26 ;  /* 0x000000ffff5c7224 */ /* 0x000fe200078e001a */
[----:B------:R-:W-:Y:S02]  /*9e00*/  MOV R93, R27 ;  /* 0x0000001b005d7202 */ /* 0x000fe40000000f00 */
[----:B------:R-:W-:Y:S01]  /*9e10*/  MOV R98, 0x9e50 ;  /* 0x00009e5000627802 */ /* 0x000fe20000000f00 */
[----:B-1----:R-:W-:Y:S01]  /*9e20*/  IMAD.U32 R100, RZ, RZ, UR4 ;  /* 0x00000004ff647e24 */ /* 0x002fe2000f8e00ff */
[----:B------:R-:W-:Y:S02]  /*9e30*/  MOV R97, UR5 ;  /* 0x0000000500617c02 */ /* 0x000fe40008000f00 */
[----:B--2--5:R-:W-:Y:S05]  /*9e40*/  CALL.REL.NOINC `($__internal_0_$__cuda_sm20_div_u64) ;  /* 0x000000fc00a07944 */ /* 0x024fea0003c00000 */
        /* <DEDUP_REMOVED lines=8> */
[----:B------:R-:W-:-:S04]  /*9ed0*/  MOV R24, R93 ;  /* 0x0000005d00187202 */ /* 0x000fc80000000f00 */
[----:B------:R-:W-:Y:S02]  /*9ee0*/  IADD3 R7, PT, PT, R7, R27, RZ ;  /* 0x0000001b07077210 */ /* 0x000fe40007ffe0ff */
.L_x_110:
[----:B------:R-:W-:Y:S05]  /*9ef0*/  BSYNC.RECONVERGENT B0 ;  /* 0x0000000000007941 */ /* 0x000fea0003800200 */
.L_x_108:
[----:B------:R-:W1:Y:S01]  /*9f00*/  LDCU UR6, c[0x0][0x380] ;  /* 0x00007000ff0677ac */ /* 0x000e620008000800 */
[--C-:B------:R-:W-:Y:S01]  /*9f10*/  SHF.R.U64 R27, R26, 0x3, R7.reuse ;  /* 0x000000031a1b7819 */ /* 0x100fe20000001207 */
[----:B------:R-:W-:Y:S01]  /*9f20*/  VIADD R26, R104, 0x9 ;  /* 0x00000009681a7836 */ /* 0x000fe20000000000 */
[----:B------:R-:W-:Y:S01]  /*9f30*/  SHF.R.U32.HI R30, RZ, 0x3, R7 ;  /* 0x00000003ff1e7819 */ /* 0x000fe20000011607 */
[----:B------:R-:W2:Y:S01]  /*9f40*/  LDCU.64 UR4, c[0x0][0x428] ;  /* 0x00008500ff0477ac */ /* 0x000ea20008000a00 */
[----:B------:R-:W-:Y:S01]  /*9f50*/  ISETP.LE.U32.AND P2, PT, R24, R27, PT ;  /* 0x0000001b1800720c */ /* 0x000fe20003f43070 */
[----:B------:R-:W-:Y:S01]  /*9f60*/  BSSY.RECONVERGENT B0, `(.L_x_111) ;  /* 0x0000026000007945 */ /* 0x000fe20003800200 */
[----:B------:R-:W-:Y:S02]  /*9f70*/  SHF.R.S32.HI R7, RZ, 0x1f, R24 ;  /* 0x0000001fff077819 */ /* 0x000fe40000011418 */
[----:B-1----:R-:W-:-:S04]  /*9f80*/  ISETP.LT.AND P0, PT, R26, UR6, !P1 ;  /* 0x000000061a007c0c */ /* 0x002fc8000cf01270 */
[----:B------:R-:W-:Y:S02]  /*9f90*/  ISETP.LE.U32.AND.EX P2, PT, R7, R30, P0, P2 ;  /* 0x0000001e0700720c */ /* 0x000fe40000743120 */
[----:B--2---:R-:W-:-:S04]  /*9fa0*/  IADD3 R6, P0, PT, R6, UR4, RZ ;  /* 0x0000000406067c10 */ /* 0x004fc8000ff1e0ff */
[----:B------:R-:W-:Y:S02]  /*9fb0*/  IADD3.X R5, PT, PT, R5, UR5, RZ, P0, !PT ;  /* 0x0000000505057c10 */ /* 0x000fe400087fe4ff */
[----:B------:R-:W-:Y:S02]  /*9fc0*/  ISETP.GE.AND P0, PT, R26, UR6, PT ;  /* 0x000000061a007c0c */ /* 0x000fe4000bf06270 */
[----:B------:R-:W-:-:S03]  /*9fd0*/  LOP3.LUT R28, R5, R28, RZ, 0xfc, !PT ;  /* 0x0000001c051c7212 */ /* 0x000fc600078efcff */
[----:B------:R1:W-:Y:S01]  /*9fe0*/  @P2 STG.E.64 desc[UR14][R22.64], R20 ;  /* 0x0000001416002986 */ /* 0x0003e2000c101b0e */
[----:B------:R-:W-:-:S13]  /*9ff0*/  ISETP.NE.U32.AND P2, PT, R28, RZ, PT ;  /* 0x000000ff1c00720c */ /* 0x000fda0003f45070 */
[----:B------:R-:W-:Y:S05]  /*a000*/  @P2 BRA `(.L_x_112) ;  /* 0x0000000000502947 */ /* 0x000fea0003800000 */
[----:B------:R-:W2:Y:S01]  /*a010*/  I2F.U32.RP R27, R25 ;  /* 0x00000019001b7306 */ /* 0x000ea20000209000 */
[----:B------:R-:W-:Y:S02]  /*a020*/  MOV R28, RZ ;  /* 0x000000ff001c7202 */ /* 0x000fe40000000f00 */
[----:B------:R-:W-:-:S05]  /*a030*/  MOV R99, RZ ;  /* 0x000000ff00637202 */ /* 0x000fca0000000f00 */
[----:B--2---:R-:W2:Y:S02]  /*a040*/  MUFU.RCP R26, R27 ;  /* 0x0000001b001a7308 */ /* 0x004ea40000001000 */
[----:B--2---:R-:W-:-:S06]  /*a050*/  VIADD R26, R26, 0xffffffe ;  /* 0x0ffffffe1a1a7836 */ /* 0x004fcc0000000000 */
        /* <DEDUP_REMOVED lines=15> */
.L_x_112:
[----:B------:R-:W2:Y:S01]  /*a150*/  LDCU.64 UR4, c[0x0][0x420] ;  /* 0x00008400ff0477ac */ /* 0x000ea20008000a00 */
[----:B------:R-:W-:Y:S01]  /*a160*/  IMAD.MOV.U32 R98, RZ, RZ, R6 ;  /* 0x000000ffff627224 */ /* 0x000fe200078e0006 */
[----:B------:R-:W-:Y:S02]  /*a170*/  MOV R97, R5 ;  /* 0x0000000500617202 */ /* 0x000fe40000000f00 */
[----:B------:R-:W-:Y:S01]  /*a180*/  MOV R94, 0xa1c0 ;  /* 0x0000a1c0005e7802 */ /* 0x000fe20000000f00 */
[----:B--2---:R-:W-:Y:S01]  /*a190*/  IMAD.U32 R96, RZ, RZ, UR4 ;  /* 0x00000004ff607e24 */ /* 0x004fe2000f8e00ff */
[----:B------:R-:W-:Y:S02]  /*a1a0*/  MOV R95, UR5 ;  /* 0x00000005005f7c02 */ /* 0x000fe40008000f00 */
[----:B-1---5:R-:W-:Y:S05]  /*a1b0*/  CALL.REL.NOINC `($__internal_1_$__cuda_sm20_rem_u64) ;  /* 0x000000fc00d47944 */ /* 0x022fea0003c00000 */
.L_x_113:
[----:B------:R-:W-:Y:S05]  /*a1c0*/  BSYNC.RECONVERGENT B0 ;  /* 0x0000000000007941 */ /* 0x000fea0003800200 */
.L_x_111:
        /* <DEDUP_REMOVED lines=13> */
[----:B------:R-:W-:Y:S02]  /*a2a0*/  @P2 IMAD.MOV.U32 R26, RZ, RZ, R22 ;  /* 0x000000ffff1a2224 */ /* 0x000fe400078e0016 */
[----:B------:R-:W-:Y:S02]  /*a2b0*/  @P2 IMAD.MOV.U32 R27, RZ, RZ, R23 ;  /* 0x000000ffff1b2224 */ /* 0x000fe400078e0017 */
[----:B-1----:R-:W-:Y:S02]  /*a2c0*/  IMAD.U32 R22, RZ, RZ, UR6 ;  /* 0x00000006ff167e24 */ /* 0x002fe4000f8e00ff */
[----:B------:R-:W-:Y:S01]  /*a2d0*/  IMAD.X R25, R21, 0x1, ~R69, P0 ;  /* 0x0000000115197824 */ /* 0x000fe200000e0e45 */
[----:B------:R1:W-:Y:S04]  /*a2e0*/  @P2 STG.E.64 desc[UR14][R26.64+0x100], R18 ;  /* 0x000100121a002986 */ /* 0x0003e8000c101b0e */
[----:B------:R-:W-:-:S04]  /*a2f0*/  LOP3.LUT R7, R25, R22, RZ, 0xfc, !PT ;  /* 0x0000001619077212 */ /* 0x000fc800078efcff */
[----:B------:R-:W-:-:S13]  /*a300*/  ISETP.NE.U32.AND P0, PT, R7, RZ, PT ;  /* 0x000000ff0700720c */ /* 0x000fda0003f05070 */
[----:B------:R-:W-:Y:S05]  /*a310*/  @P0 BRA `(.L_x_115) ;  /* 0x0000000000600947 */ /* 0x000fea0003800000 */
[----:B------:R-:W2:Y:S01]  /*a320*/  LDCU UR4, c[0x0][0x420] ;  /* 0x00008400ff0477ac */ /* 0x000ea20008000800 */
[----:B------:R-:W-:Y:S01]  /*a330*/  IMAD.MOV.U32 R28, RZ, RZ, RZ ;  /* 0x000000ffff1c7224 */ /* 0x000fe200078e00ff */
[----:B--2---:R-:W-:-:S04]  /*a340*/  MOV R23, UR4 ;  /* 0x0000000400177c02 */ /* 0x004fc80008000f00 */
[----:B-1----:R-:W1:Y:S01]  /*a350*/  I2F.U32.RP R26, R23 ;  /* 0x00000017001a7306 */ /* 0x002e620000209000 */
        /* <DEDUP_REMOVED lines=9> */
[----:B------:R-:W-:-:S05]  /*a3f0*/  IMAD R18, R23, R7, R24 ;  /* 0x0000000717127224 */ /* 0x000fca00078e0218 */
[----:B------:R-:W-:-:S13]  /*a400*/  ISETP.GE.U32.AND P3, PT, R18, R23, PT ;  /* 0x000000171200720c */ /* 0x000fda0003f66070 */
[----:B------:R-:W-:Y:S01]  /*a410*/  @P3 IMAD.IADD R18, R18, 0x1, -R23 ;  /* 0x0000000112123824 */ /* 0x000fe200078e0a17 */
[----:B------:R-:W-:-:S04]  /*a420*/  @P3 IADD3 R19, PT, PT, R19, 0x1, RZ ;  /* 0x0000000113133810 */ /* 0x000fc80007ffe0ff */
[----:B------:R-:W-:Y:S02]  /*a430*/  ISETP.GE.U32.AND P2, PT, R18, R23, PT ;  /* 0x000000171200720c */ /* 0x000fe40003f46070 */
[----:B------:R-:W-:-:S11]  /*a440*/  MOV R18, RZ ;  /* 0x000000ff00127202 */ /* 0x000fd60000000f00 */
[----:B------:R-:W-:Y:S01]  /*a450*/  @P2 VIADD R19, R19, 0x1 ;  /* 0x0000000113132836 */ /* 0x000fe20000000000 */
[----:B------:R-:W-:-:S04]  /*a460*/  @!P0 LOP3.LUT R19, RZ, R23, RZ, 0x33, !PT ;  /* 0x00000017ff138212 */ /* 0x000fc800078e33ff */
[----:B------:R-:W-:-:S05]  /*a470*/  IADD3 R7, PT, PT, -R19, RZ, RZ ;  /* 0x000000ff13077210 */ /* 0x000fca0007ffe1ff */
[----:B------:R-:W-:Y:S01]  /*a480*/  IMAD R7, R23, R7, R24 ;  /* 0x0000000717077224 */ /* 0x000fe200078e0218 */
[----:B------:R-:W-:Y:S05]  /*a490*/  BRA `(.L_x_116) ;  /* 0x0000000000487947 */ /* 0x000fea0003800000 */
.L_x_115:
        /* <DEDUP_REMOVED lines=18> */
.L_x_116:
[----:B------:R-:W-:Y:S05]  /*a5c0*/  BSYNC.RECONVERGENT B0 ;  /* 0x0000000000007941 */ /* 0x000fea0003800200 */
.L_x_114:
        /* <DEDUP_REMOVED lines=11> */
[----:B------:R-:W-:-:S04]  /*a680*/  IADD3.X R5, PT, PT, R5, UR5, RZ, P0, !PT ;  /* 0x0000000505057c10 */ /* 0x000fc800087fe4ff */
        /* <DEDUP_REMOVED lines=24> */
.L_x_118:
[----:B------:R-:W2:Y:S01]  /*a810*/  LDCU.64 UR4, c[0x0][0x420] ;  /* 0x00008400ff0477ac */ /* 0x000ea20008000a00 */
[----:B------:R-:W-:Y:S01]  /*a820*/  IMAD.MOV.U32 R98, RZ, RZ, R6 ;  /* 0x000000ffff627224 */ /* 0x000fe200078e0006 */
[----:B------:R-:W-:Y:S02]  /*a830*/  MOV R97, R5 ;  /* 0x0000000500617202 */ /* 0x000fe40000000f00 */
[----:B------:R-:W-:Y:S01]  /*a840*/  MOV R94, 0xa880 ;  /* 0x0000a880005e7802 */ /* 0x000fe20000000f00 */
[----:B--2---:R-:W-:Y:S01]  /*a850*/  IMAD.U32 R96, RZ, RZ, UR4 ;  /* 0x00000004ff607e24 */ /* 0x004fe2000f8e00ff */
[----:B------:R-:W-:Y:S02]  /*a860*/  MOV R95, UR5 ;  /* 0x00000005005f7c02 */ /* 0x000fe40008000f00 */
[----:B-1---5:R-:W-:Y:S05]  /*a870*/  CALL.REL.NOINC `($__internal_1_$__cuda_sm20_rem_u64) ;  /* 0x000000f800247944 */ /* 0x022fea0003c00000 */
.L_x_119:
[----:B------:R-:W-:Y:S05]  /*a880*/  BSYNC.RECONVERGENT B0 ;  /* 0x0000000000007941 */ /* 0x000fea0003800200 */
.L_x_117:
[----:B------:R-:W1:Y:S01]  /*a890*/  LDCU.64 UR6, c[0x0][0x380] ;  /* 0x00007000ff0677ac */ /* 0x000e620008000a00 */
[----:B------:R-:W-:Y:S01]  /*a8a0*/  VIADD R16, R102, 0x20 ;  /* 0x0000002066107836 */ /* 0x000fe20000000000 */
[--C-:B------:R-:W-:Y:S01]  /*a8b0*/  SHF.R.U64 R22, R98, 0x3, R99.reuse ;  /* 0x0000000362167819 */ /* 0x100fe20000001263 */
[----:B------:R-:W-:Y:S01]  /*a8c0*/  BSSY.RECONVERGENT B0, `(.L_x_120) ;  /* 0x000003a000007945 */ /* 0x000fe20003800200 */
[----:B------:R-:W2:Y:S01]  /*a8d0*/  LDCU.64 UR4, c[0x0][0x428] ;  /* 0x00008500ff0477ac */ /* 0x000ea20008000a00 */
[----:B------:R-:W-:Y:S02]  /*a8e0*/  SHF.R.U32.HI R17, RZ, 0x3, R99 ;  /* 0x00000003ff117819 */ /* 0x000fe40000011663 */
[----:B------:R-:W-:Y:S02]  /*a8f0*/  ISETP.LE.U32.AND P2, PT, R19, R22, PT ;  /* 0x000000161300720c */ /* 0x000fe40003f43070 */
[----:B-1----:R-:W-:-:S04]  /*a900*/  ISETP.GE.AND P0, PT, R16, UR7, PT ;  /* 0x0000000710007c0c */ /* 0x002fc8000bf06270 */
[----:B------:R-:W-:Y:S01]  /*a910*/  ISETP.LT.AND P3, PT, R7, UR6, !P0 ;  /* 0x0000000607007c0c */ /* 0x000fe2000c761270 */
[----:B------:R-:W1:Y:S03]  /*a920*/  LDCU UR6, c[0x0][0x424] ;  /* 0x00008480ff0677ac */ /* 0x000e660008000800 */
[----:B------:R-:W-:Y:S02]  /*a930*/  ISETP.LE.U32.AND.EX P3, PT, R18, R17, P3, P2 ;  /* 0x000000111200720c */ /* 0x000fe40001f63120 */
        /* <DEDUP_REMOVED lines=33> */
.L_x_121:
        /* <DEDUP_REMOVED lines=8> */
[-C--:B------:R-:W-:Y:S02]  /*abd0*/  IADD3 R14, P2, PT, RZ, -R93.reuse, RZ ;  /* 0x8000005dff0e7210 */ /* 0x080fe40007f5e0ff */
[----:B------:R-:W-:Y:S02]  /*abe0*/  MOV R15, R93 ;  /* 0x0000005d000f7202 */ /* 0x000fe40000000f00 */
[----:B------:R-:W-:Y:S02]  /*abf0*/  IADD3.X R92, PT, PT, RZ, ~R92, RZ, P2, !PT ;  /* 0x8000005cff5c7210 */ /* 0x000fe400017fe4ff */
[----:B-1----:R-:W-:Y:S02]  /*ac00*/  MOV R21, UR4 ;  /* 0x0000000400157c02 */ /* 0x002fe40008000f00 */
[----:B------:R-:W-:-:S03]  /*ac10*/  MOV R23, UR5 ;  /* 0x0000000500177c02 */ /* 0x000fc60008000f00 */
[-C--:B------:R-:W-:Y:S02]  /*ac20*/  IMAD R7, R92, R21.reuse, RZ ;  /* 0x000000155c077224 */ /* 0x080fe400078e02ff */
[----:B------:R-:W-:-:S04]  /*ac30*/  IMAD.WIDE.U32 R18, R14, R21, R18 ;  /* 0x000000150e127225 */ /* 0x000fc800078e0012 */
[----:B------:R-:W-:-:S05]  /*ac40*/  IMAD R7, R14, R23, R7 ;  /* 0x000000170e077224 */ /* 0x000fca00078e0207 */
[----:B------:R-:W-:Y:S02]  /*ac50*/  IADD3 R14, PT, PT, R7, R19, RZ ;  /* 0x00000013070e7210 */ /* 0x000fe40007ffe0ff */
.L_x_122:
[----:B------:R-:W-:Y:S05]  /*ac60*/  BSYNC.RECONVERGENT B0 ;  /* 0x0000000000007941 */ /* 0x000fea0003800200 */
.L_x_120:
[----:B------:R-:W1:Y:S01]  /*ac70*/  LDCU UR6, c[0x0][0x380] ;  /* 0x00007000ff0677ac */ /* 0x000e620008000800 */
[----:B------:R-:W-:Y:S01]  /*ac80*/  VIADD R7, R104, 0xb ;  /* 0x0000000b68077836 */ /* 0x000fe20000000000 */
[--C-:B------:R-:W-:Y:S01]  /*ac90*/  SHF.R.U64 R18, R18, 0x3, R14.reuse ;  /* 0x0000000312127819 */ /* 0x100fe2000000120e */
[----:B------:R-:W-:Y:S01]  /*aca0*/  BSSY.RECONVERGENT B0, `(.L_x_123) ;  /* 0x0000025000007945 */ /* 0x000fe20003800200 */
[----:B------:R-:W2:Y:S01]  /*acb0*/  LDCU.64 UR4, c[0x0][0x428] ;  /* 0x00008500ff0477ac */ /* 0x000ea20008000a00 */
[----:B------:R-:W-:Y:S02]  /*acc0*/  SHF.R.U32.HI R19, RZ, 0x3, R14 ;  /* 0x00000003ff137819 */ /* 0x000fe4000001160e */
[----:B------:R-:W-:Y:S02]  /*acd0*/  ISETP.LE.U32.AND P2, PT, R15, R18, PT ;  /* 0x000000120f00720c */ /* 0x000fe40003f43070 */
        /* <DEDUP_REMOVED lines=9> */
[----:B-1----:R-:W1:Y:S01]  /*ad70*/  I2F.U32.RP R12, R21 ;  /* 0x00000015000c7306 */ /* 0x002e620000209000 */
        /* <DEDUP_REMOVED lines=18> */
.L_x_124:
[----:B------:R-:W2:Y:S01]  /*aea0*/  LDCU.64 UR4, c[0x0][0x420] ;  /* 0x00008400ff0477ac */ /* 0x000ea20008000a00 */
[----:B------:R-:W-:Y:S01]  /*aeb0*/  MOV R94, 0xaef0 ;  /* 0x0000aef0005e7802 */ /* 0x000fe20000000f00 */
[----:B--2---:R-:W-:Y:S01]  /*aec0*/  IMAD.U32 R96, RZ, RZ, UR4 ;  /* 0x00000004ff607e24 */ /* 0x004fe2000f8e00ff */
[----:B------:R-:W-:Y:S02]  /*aed0*/  MOV R95, UR5 ;  /* 0x00000005005f7c02 */ /* 0x000fe40008000f00 */
[----:B-1---5:R-:W-:Y:S05]  /*aee0*/  CALL.REL.NOINC `($__internal_1_$__cuda_sm20_rem_u64) ;  /* 0x000000f000887944 */ /* 0x022fea0003c00000 */
.L_x_125:
[----:B------:R-:W-:Y:S05]  /*aef0*/  BSYNC.RECONVERGENT B0 ;  /* 0x0000000000007941 */ /* 0x000fea0003800200 */
.L_x_123:
[----:B------:R-:W1:Y:S01]  /*af00*/  LDCU UR8, c[0x0][0x380] ;  /* 0x00007000ff0877ac */ /* 0x000e620008000800 */
[--C-:B------:R-:W-:Y:S02]  /*af10*/  SHF.R.U64 R6, R98, 0x3, R99.reuse ;  /* 0x0000000362067819 */ /* 0x100fe40000001263 */
[----:B------:R-:W-:Y:S02]  /*af20*/  SHF.R.U32.HI R5, RZ, 0x3, R99 ;  /* 0x00000003ff057819 */ /* 0x000fe40000011663 */
[----:B------:R-:W-:Y:S02]  /*af30*/  ISETP.LE.U32.AND P1, PT, R15, R6, PT ;  /* 0x000000060f00720c */ /* 0x000fe40003f23070 */
[----:B-1----:R-:W-:-:S04]  /*af40*/  ISETP.LT.AND P0, PT, R7, UR8, !P0 ;  /* 0x0000000807007c0c */ /* 0x002fc8000c701270 */
[----:B------:R-:W-:-:S13]  /*af50*/  ISETP.LE.U32.AND.EX P0, PT, R14, R5, P0, P1 ;  /* 0x000000050e00720c */ /* 0x000fda0000703110 */
[----:B------:R-:W-:Y:S05]  /*af60*/  @!P0 BRA `(.L_x_126) ;  /* 0x0000000000808947 */ /* 0x000fea0003800000 */
[----:B------:R1:W-:Y:S01]  /*af70*/  STG.E.64 desc[UR14][R16.64+0x100], R10 ;  /* 0x0001000a10007986 */ /* 0x0003e2000c101b0e */
[----:B------:R-:W-:Y:S05]  /*af80*/  BRA `(.L_x_126) ;  /* 0x0000000000787947 */ /* 0x000fea0003800000 */
.L_x_101:
[----:B------:R-:W1:Y:S01]  /*af90*/  LDCU UR6, c[0x0][0x384] ;  /* 0x00007080ff0677ac */ /* 0x000e620008000800 */
[----:B------:R-:W-:Y:S02]  /*afa0*/  VIADD R5, R104, 0x8 ;  /* 0x0000000868057836 */ /* 0x000fe40000000000 */
[C---:B------:R-:W-:Y:S01]  /*afb0*/  VIADD R6, R102.reuse, 0x20 ;  /* 0x0000002066067836 */ /* 0x040fe20000000000 */
[----:B------:R-:W2:Y:S01]  /*afc0*/  LDCU.64 UR4, c[0x0][0x428] ;  /* 0x00008500ff0477ac */ /* 0x000ea20008000a00 */
[----:B-1----:R-:W-:-:S03]  /*afd0*/  ISETP.GE.AND P0, PT, R102, UR6, PT ;  /* 0x0000000666007c0c */ /* 0x002fc6000bf06270 */
[----:B------:R-:W-:Y:S01]  /*afe0*/  ISETP.GE.AND P1, PT, R6, UR6, PT ;  /* 0x0000000606007c0c */ /* 0x000fe2000bf26270 */
[C---:B------:R-:W-:Y:S01]  /*aff0*/  VIADD R6, R104.reuse, 0xb ;  /* 0x0000000b68067836 */ /* 0x040fe20000000000 */
[C---:B------:R-:W-:Y:S02]  /*b000*/  ISETP.LT.AND P3, PT, R5.reuse, UR8, !P0 ;  /* 0x0000000805007c0c */ /* 0x040fe4000c761270 */
[----:B------:R-:W-:Y:S01]  /*b010*/  ISETP.LT.AND P4, PT, R5, UR8, !P1 ;  /* 0x0000000805007c0c */ /* 0x000fe2000cf81270 */
[----:B------:R-:W-:-:S05]  /*b020*/  VIADD R5, R104, 0x9 ;  /* 0x0000000968057836 */ /* 0x000fca0000000000 */
[----:B------:R-:W-:-:S05]  /*b030*/  ISETP.LT.AND P2, PT, R5, UR8, !P0 ;  /* 0x0000000805007c0c */ /* 0x000fca000c741270 */
[----:B------:R3:W-:Y:S01]  /*b040*/  @P3 STG.E.64 desc[UR14][R8.64], R26 ;  /* 0x0000001a08003986 */ /* 0x0007e2000c101b0e */
[----:B--2---:R-:W-:-:S03]  /*b050*/  IADD3 R22, P3, PT, R8, UR4, RZ ;  /* 0x0000000408167c10 */ /* 0x004fc6000ff7e0ff */
[----:B------:R3:W-:Y:S01]  /*b060*/  @P4 STG.E.64 desc[UR14][R8.64+0x100], R24 ;  /* 0x0001001808004986 */ /* 0x0007e2000c101b0e */
[----:B------:R-:W-:Y:S02]  /*b070*/  IADD3.X R23, PT, PT, R9, UR5, RZ, P3, !PT ;  /* 0x0000000509177c10 */ /* 0x000fe40009ffe4ff */
[----:B------:R-:W-:Y:S01]  /*b080*/  ISETP.LT.AND P3, PT, R5, UR8, !P1 ;  /* 0x0000000805007c0c */ /* 0x000fe2000cf61270 */
[----:B------:R-:W-:Y:S01]  /*b090*/  VIADD R5, R104, 0xa ;  /* 0x0000000a68057836 */ /* 0x000fe20000000000 */
[----:B------:R-:W-:Y:S01]  /*b0a0*/  IADD3 R28, P4, PT, R22, UR4, RZ ;  /* 0x00000004161c7c10 */ /* 0x000fe2000ff9e0ff */
[----:B------:R3:W-:Y:S03]  /*b0b0*/  @P2 STG.E.64 desc[UR14][R22.64], R20 ;  /* 0x0000001416002986 */ /* 0x0007e6000c101b0e */
[C---:B------:R-:W-:Y:S02]  /*b0c0*/  ISETP.LT.AND P2, PT, R5.reuse, UR8, !P0 ;  /* 0x0000000805007c0c */ /* 0x040fe4000c741270 */
[----:B------:R-:W-:-:S02]  /*b0d0*/  ISETP.LT.AND P1, PT, R5, UR8, !P1 ;  /* 0x0000000805007c0c */ /* 0x000fc4000cf21270 */
[----:B------:R-:W-:Y:S02]  /*b0e0*/  ISETP.LT.AND P0, PT, R6, UR8, !P0 ;  /* 0x0000000806007c0c */ /* 0x000fe4000c701270 */
[----:B------:R-:W-:Y:S01]  /*b0f0*/  IADD3.X R29, PT, PT, R23, UR5, RZ, P4, !PT ;  /* 0x00000005171d7c10 */ /* 0x000fe2000a7fe4ff */
[----:B------:R3:W-:Y:S01]  /*b100*/  @P3 STG.E.64 desc[UR14][R22.64+0x100], R18 ;  /* 0x0001001216003986 */ /* 0x0007e2000c101b0e */
[----:B------:R-:W-:-:S04]  /*b110*/  IADD3 R6, P4, PT, R28, UR4, RZ ;  /* 0x000000041c067c10 */ /* 0x000fc8000ff9e0ff */
[----:B------:R-:W-:Y:S01]  /*b120*/  IADD3.X R7, PT, PT, R29, UR5, RZ, P4, !PT ;  /* 0x000000051d077c10 */ /* 0x000fe2000a7fe4ff */
[----:B------:R3:W-:Y:S04]  /*b130*/  @P2 STG.E.64 desc[UR14][R28.64], R16 ;  /* 0x000000101c002986 */ /* 0x0007e8000c101b0e */
[----:B------:R3:W-:Y:S04]  /*b140*/  @P1 STG.E.64 desc[UR14][R28.64+0x100], R14 ;  /* 0x0001000e1c001986 */ /* 0x0007e8000c101b0e */
[----:B------:R3:W-:Y:S04]  /*b150*/  @P0 STG.E.64 desc[UR14][R6.64], R12 ;  /* 0x0000000c06000986 */ /* 0x0007e8000c101b0e */
[----:B------:R3:W-:Y:S02]  /*b160*/  @P6 STG.E.64 desc[UR14][R6.64+0x100], R10 ;  /* 0x0001000a06006986 */ /* 0x0007e4000c101b0e */
.L_x_126:
[----:B------:R-:W-:Y:S05]  /*b170*/  BSYNC.RECONVERGENT B1 ;  /* 0x0000000000017941 */ /* 0x000fea0003800200 */
.L_x_100:
[----:B------:R-:W2:Y:S01]  /*b180*/  S2UR UR4, SR_CTAID.Y ;  /* 0x00000000000479c3 */ /* 0x000ea20000002600 */
[----:B------:R-:W4:Y:S01]  /*b190*/  LDCU UR6, c[0x0][0x398] ;  /* 0x00007300ff0677ac */ /* 0x000f220008000800 */
[----:B-1-3--:R-:W-:Y:S01]  /*b1a0*/  IADD3 R10, P0, PT, R72, R112, RZ ;  /* 0x00000070480a7210 */ /* 0x00afe20007f1e0ff */
[----:B------:R-:W-:Y:S01]  /*b1b0*/  BSSY.RECONVERGENT B1, `(.L_x_127) ;  /* 0x00001a8000017945 */ /* 0x000fe20003800200 */
[----:B------:R-:W-:Y:S01]  /*b1c0*/  VIADD R5, R102, 0x20 ;  /* 0x0000002066057836 */ /* 0x000fe20000000000 */
[----:B------:R-:W-:Y:S01]  /*b1d0*/  UMOV UR5, 0xffffffff ;  /* 0xffffffff00057882 */ /* 0x000fe20000000000 */
[----:B------:R-:W-:Y:S02]  /*b1e0*/  IADD3.X R11, PT, PT, R73, R113, RZ, P0, !PT ;  /* 0x00000071490b7210 */ /* 0x000fe400007fe4ff */
[----:B------:R-:W1:Y:S01]  /*b1f0*/  S2UR UR7, SR_CTAID.X ;  /* 0x00000000000779c3 */ /* 0x000e620000002500 */
[----:B----4-:R-:W-:Y:S02]  /*b200*/  USHF.L.U32 UR5, UR5, UR6, URZ ;  /* 0x0000000605057299 */ /* 0x010fe400080006ff */
[----:B--2---:R-:W-:-:S02]  /*b210*/  USHF.L.U32 UR4, UR4, UR6, URZ ;  /* 0x0000000604047299 */ /* 0x004fc400080006ff */
        /* <DEDUP_REMOVED lines=35> */
.L_x_130:
        /* <DEDUP_REMOVED lines=10> */
[----:B------:R-:W-:Y:S01]  /*b4f0*/  IMAD R6, R6, R91, RZ ;  /* 0x0000005b06067224 */ /* 0x000fe200078e02ff */
[----:B------:R-:W-:-:S03]  /*b500*/  MOV R12, R16 ;  /* 0x00000010000c7202 */ /* 0x000fc60000000f00 */
[----:B------:R-:W-:-:S05]  /*b510*/  IMAD R6, R90, R7, R6 ;  /* 0x000000075a067224 */ /* 0x000fca00078e0206 */
[----:B------:R-:W-:Y:S02]  /*b520*/  IADD3 R7, PT, PT, R6, R17, RZ ;  /* 0x0000001106077210 */ /* 0x000fe40007ffe0ff */
.L_x_131:
[----:B------:R-:W-:Y:S05]  /*b530*/  BSYNC.RECONVERGENT B0 ;  /* 0x0000000000007941 */ /* 0x000fea0003800200 */
.L_x_129:
        /* <DEDUP_REMOVED lines=11> */
[----:B------:R-:W-:Y:S01]  /*b5f0*/  IMAD.X R6, RZ, RZ, R15, P1 ;  /* 0x000000ffff067224 */ /* 0x000fe200008e060f */
[----:B------:R-:W-:-:S04]  /*b600*/  ISETP.GE.AND P1, PT, R4, UR4, PT ;  /* 0x0000000404007c0c */ /* 0x000fc8000bf26270 */
        /* <DEDUP_REMOVED lines=23> */
.L_x_133:
[----:B------:R-:W-:Y:S01]  /*b780*/  IMAD.MOV.U32 R98, RZ, RZ, R7 ;  /* 0x000000ffff627224 */ /* 0x000fe200078e0007 */
[----:B------:R-:W-:Y:S01]  /*b790*/  MOV R96, R91 ;  /* 0x0000005b00607202 */ /* 0x000fe20000000f00 */
[----:B------:R-:W-:Y:S01]  /*b7a0*/  IMAD.MOV.U32 R97, RZ, RZ, R6 ;  /* 0x000000ffff617224 */ /* 0x000fe200078e0006 */
[----:B------:R-:W-:Y:S02]  /*b7b0*/  MOV R95, R90 ;  /* 0x0000005a005f7202 */ /* 0x000fe40000000f00 */
[----:B------:R-:W-:Y:S02]  /*b7c0*/  MOV R94, 0xb7e0 ;  /* 0x0000b7e0005e7802 */ /* 0x000fe40000000f00 */
[----:B----45:R-:W-:Y:S05]  /*b7d0*/  CALL.REL.NOINC `($__internal_1_$__cuda_sm20_rem_u64) ;  /* 0x000000e8004c7944 */ /* 0x030fea0003c00000 */
.L_x_134:
[----:B------:R-:W-:Y:S05]  /*b7e0*/  BSYNC.RECONVERGENT B0 ;  /* 0x0000000000007941 */ /* 0x000fea0003800200 */
.L_x_132:
[----:B------:R-:W1:Y:S01]  /*b7f0*/  LDCU UR4, c[0x0][0x384] ;  /* 0x00007080ff0477ac */ /* 0x000e620008000800 */
[--C-:B------:R-:W-:Y:S02]  /*b800*/  SHF.R.U64 R14, R98, 0x3, R99.reuse ;  /* 0x00000003620e7819 */ /* 0x100fe40000001263 */
[----:B------:R-:W-:Y:S02]  /*b810*/  SHF.R.U32.HI R15, RZ, 0x3, R99 ;  /* 0x00000003ff0f7819 */ /* 0x000fe40000011663 */
[----:B------:R-:W-:Y:S02]  /*b820*/  ISETP.LE.U32.AND P2, PT, R13, R14, PT ;  /* 0x0000000e0d00720c */ /* 0x000fe40003f43070 */
[----:B-1----:R-:W-:-:S04]  /*b830*/  ISETP.LT.AND P1, PT, R5, UR4, !P1 ;  /* 0x0000000405007c0c */ /* 0x002fc8000cf21270 */
[----:B------:R-:W-:-:S13]  /*b840*/  ISETP.LE.U32.AND.EX P1, PT, R12, R15, P1, P2 ;  /* 0x0000000f0c00720c */ /* 0x000fda0000f23120 */
        /* <DEDUP_REMOVED lines=31> */
.L_x_136:
        /* <DEDUP_REMOVED lines=8> */
[----:B------:R-:W-:-:S04]  /*bac0*/  IMAD.WIDE.U32 R14, R91, R17, R14 ;  /* 0x000000115b0e7225 */ /* 0x000fc800078e000e */
[----:B------:R-:W-:-:S04]  /*bad0*/  IMAD R16, R16, R91, RZ ;  /* 0x0000005b10107224 */ /* 0x000fc800078e02ff */
[----:B------:R-:W-:Y:S01]  /*bae0*/  IMAD R17, R90, R17, R16 ;  /* 0x000000115a117224 */ /* 0x000fe200078e0210 */
[----:B------:R-:W-:-:S04]  /*baf0*/  MOV R16, R93 ;  /* 0x0000005d00107202 */ /* 0x000fc80000000f00 */
[----:B------:R-:W-:Y:S02]  /*bb00*/  IADD3 R17, PT, PT, R17, R15, RZ ;  /* 0x0000000f11117210 */ /* 0x000fe40007ffe0ff */
.L_x_137:
[----:B------:R-:W-:Y:S05]  /*bb10*/  BSYNC.RECONVERGENT B0 ;  /* 0x0000000000007941 */ /* 0x000fea0003800200 */
.L_x_135:
[----:B------:R-:W1:Y:S01]  /*bb20*/  LDCU UR4, c[0x0][0x380] ;  /* 0x00007000ff0477ac */ /* 0x000e620008000800 */
[----:B------:R-:W-:Y:S01]  /*bb30*/  VIADD R15, R104, 0x11 ;  /* 0x00000011680f7836 */ /* 0x000fe20000000000 */
[--C-:B------:R-:W-:Y:S02]  /*bb40*/  SHF.R.U64 R19, R14, 0x3, R17.reuse ;  /* 0x000000030e137819 */ /* 0x100fe40000001211 */
[----:B------:R-:W-:Y:S02]  /*bb50*/  SHF.R.U32.HI R17, RZ, 0x3, R17 ;  /* 0x00000003ff117819 */ /* 0x000fe40000011611 */
[----:B------:R-:W-:Y:S02]  /*bb60*/  ISETP.LE.U32.AND P1, PT, R16, R19, PT ;  /* 0x000000131000720c */ /* 0x000fe40003f23070 */
        /* <DEDUP_REMOVED lines=30> */
.L_x_139:
[----:B------:R-:W-:Y:S01]  /*bd50*/  IMAD.MOV.U32 R98, RZ, RZ, R7 ;  /* 0x000000ffff627224 */ /* 0x000fe200078e0007 */
[----:B------:R-:W-:Y:S01]  /*bd60*/  MOV R96, R91 ;  /* 0x0000005b00607202 */ /* 0x000fe20000000f00 */
[----:B------:R-:W-:Y:S01]  /*bd70*/  IMAD.MOV.U32 R97, RZ, RZ, R6 ;  /* 0x000000ffff617224 */ /* 0x000fe200078e0006 */
[----:B------:R-:W-:Y:S02]  /*bd80*/  MOV R95, R90 ;  /* 0x0000005a005f7202 */ /* 0x000fe40000000f00 */
[----:B------:R-:W-:Y:S02]  /*bd90*/  MOV R94, 0xbdb0 ;  /* 0x0000bdb0005e7802 */ /* 0x000fe40000000f00 */
[----:B----45:R-:W-:Y:S05]  /*bda0*/  CALL.REL.NOINC `($__internal_1_$__cuda_sm20_rem_u64) ;  /* 0x000000e000d87944 */ /* 0x030fea0003c00000 */
.L_x_140:
[----:B------:R-:W-:Y:S05]  /*bdb0*/  BSYNC.RECONVERGENT B0 ;  /* 0x0000000000007941 */ /* 0x000fea0003800200 */
.L_x_138:
        /* <DEDUP_REMOVED lines=40> */
.L_x_142:
        /* <DEDUP_REMOVED lines=13> */
.L_x_143:
[----:B------:R-:W-:Y:S05]  /*c110*/  BSYNC.RECONVERGENT B0 ;  /* 0x0000000000007941 */ /* 0x000fea0003800200 */
.L_x_141:
[----:B------:R-:W1:Y:S01]  /*c120*/  LDCU.64 UR4, c[0x0][0x380] ;  /* 0x00007000ff0477ac */ /* 0x000e620008000a00 */
[----:B------:R-:W-:Y:S01]  /*c130*/  VIADD R15, R104, 0x12 ;  /* 0x00000012680f7836 */ /* 0x000fe20000000000 */
        /* <DEDUP_REMOVED lines=34> */
.L_x_145:
[----:B------:R-:W-:Y:S01]  /*c360*/  IMAD.MOV.U32 R98, RZ, RZ, R7 ;  /* 0x000000ffff627224 */ /* 0x000fe200078e0007 */
[----:B------:R-:W-:Y:S01]  /*c370*/  MOV R96, R91 ;  /* 0x0000005b00607202 */ /* 0x000fe20000000f00 */
[----:B------:R-:W-:Y:S01]  /*c380*/  IMAD.MOV.U32 R97, RZ, RZ, R6 ;  /* 0x000000ffff617224 */ /* 0x000fe200078e0006 */
[----:B------:R-:W-:Y:S02]  /*c390*/  MOV R95, R90 ;  /* 0x0000005a005f7202 */ /* 0x000fe40000000f00 */
[----:B------:R-:W-:Y:S02]  /*c3a0*/  MOV R94, 0xc3c0 ;  /* 0x0000c3c0005e7802 */ /* 0x000fe40000000f00 */
[----:B----45:R-:W-:Y:S05]  /*c3b0*/  CALL.REL.NOINC `($__internal_1_$__cuda_sm20_rem_u64) ;  /* 0x000000dc00547944 */ /* 0x030fea0003c00000 */
.L_x_146:
[----:B------:R-:W-:Y:S05]  /*c3c0*/  BSYNC.RECONVERGENT B0 ;  /* 0x0000000000007941 */ /* 0x000fea0003800200 */
.L_x_144:
        /* <DEDUP_REMOVED lines=39> */
.L_x_148:
        /* <DEDUP_REMOVED lines=14> */
.L_x_149:
[----:B------:R-:W-:Y:S05]  /*c720*/  BSYNC.RECONVERGENT B0 ;  /* 0x0000000000007941 */ /* 0x000fea0003800200 */
.L_x_147:
        /* <DEDUP_REMOVED lines=36> */
.L_x_151:
[----:B------:R-:W-:Y:S01]  /*c970*/  IMAD.MOV.U32 R96, RZ, RZ, R91 ;  /* 0x000000ffff607224 */ /* 0x000fe200078e005b */
[----:B------:R-:W-:Y:S02]  /*c980*/  MOV R95, R90 ;  /* 0x0000005a005f7202 */ /* 0x000fe40000000f00 */
[----:B------:R-:W-:Y:S02]  /*c990*/  MOV R94, 0xc9b0 ;  /* 0x0000c9b0005e7802 */ /* 0x000fe40000000f00 */
[----:B----45:R-:W-:Y:S05]  /*c9a0*/  CALL.REL.NOINC `($__internal_1_$__cuda_sm20_rem_u64) ;  /* 0x000000d400d87944 */ /* 0x030fea0003c00000 */
.L_x_152:
[----:B------:R-:W-:Y:S05]  /*c9b0*/  BSYNC.RECONVERGENT B0 ;  /* 0x0000000000007941 */ /* 0x000fea0003800200 */
.L_x_150:
        /* <DEDUP_REMOVED lines=9> */
.L_x_128:
[----:B------:R-:W1:Y:S01]  /*ca50*/  LDCU UR6, c[0x0][0x384] ;  /* 0x00007080ff0677ac */ /* 0x000e620008000800 */
[----:B------:R-:W-:Y:S01]  /*ca60*/  VIADD R6, R104, 0x11 ;  /* 0x0000001168067836 */ /* 0x000fe20000000000 */
[----:B------:R-:W-:-:S05]  /*ca70*/  IADD3 R12, P0, PT, R70, R10, RZ ;  /* 0x0000000a460c7210 */ /* 0x000fca0007f1e0ff */
[----:B------:R-:W-:Y:S01]  /*ca80*/  IMAD.X R13, R71, 0x1, R11, P0 ;  /* 0x00000001470d7824 */ /* 0x000fe200000e060b */
[----:B-1----:R-:W-:Y:S01]  /*ca90*/  ISETP.GE.AND P4, PT, R5, UR6, PT ;  /* 0x0000000605007c0c */ /* 0x002fe2000bf86270 */
[----:B------:R-:W-:Y:S01]  /*caa0*/  VIADD R5, R104, 0x12 ;  /* 0x0000001268057836 */ /* 0x000fe20000000000 */
[----:B------:R-:W-:Y:S02]  /*cab0*/  ISETP.GE.AND P3, PT, R102, UR6, PT ;  /* 0x0000000666007c0c */ /* 0x000fe4000bf66270 */
[C---:B------:R-:W-:Y:S02]  /*cac0*/  ISETP.LT.AND P1, PT, R6.reuse, UR8, !P4 ;  /* 0x0000000806007c0c */ /* 0x040fe4000e721270 */
[----:B------:R-:W-:Y:S02]  /*cad0*/  ISETP.LT.AND P2, PT, R6, UR8, !P3 ;  /* 0x0000000806007c0c */ /* 0x000fe4000df41270 */
[C---:B------:R-:W-:Y:S02]  /*cae0*/  ISETP.LT.AND P0, PT, R5.reuse, UR8, !P4 ;  /* 0x0000000805007c0c */ /* 0x040fe4000e701270 */
[----:B------:R-:W-:-:S07]  /*caf0*/  ISETP.LT.AND P6, PT, R5, UR8, !P3 ;  /* 0x0000000805007c0c */ /* 0x000fce000dfc1270 */
[----:B------:R-:W4:Y:S01]  /*cb00*/  @P1 LDG.E.LTC128B.64 R82, desc[UR14][R12.64+0x100] ;  /* 0x0001000e0c521981 */ /* 0x000f22000c1e1b20 */
[----:B------:R-:W-:Y:S01]  /*cb10*/  IADD3 R6, P1, PT, R70, R12, RZ ;  /* 0x0000000c46067210 */ /* 0x000fe20007f3e0ff */
[----:B------:R-:W-:Y:S02]  /*cb20*/  VIADD R5, R104, 0x13 ;  /* 0x0000001368057836 */ /* 0x000fe40000000000 */
[----:B------:R1:W4:Y:S02]  /*cb30*/  @P2 LDG.E.LTC128B.64 R84, desc[UR14][R12.64] ;  /* 0x0000000e0c542981 */ /* 0x000324000c1e1b20 */
[----:B------:R-:W-:Y:S01]  /*cb40*/  IMAD.X R7, R71, 0x1, R13, P1 ;  /* 0x0000000147077824 */ /* 0x000fe200008e060d */
[C---:B------:R-:W-:Y:S02]  /*cb50*/  ISETP.LT.AND P1, PT, R4.reuse, UR8, !P3 ;  /* 0x0000000804007c0c */ /* 0x040fe4000df21270 */
[C---:B------:R-:W-:Y:S02]  /*cb60*/  ISETP.LT.AND P2, PT, R5.reuse, UR8, !P4 ;  /* 0x0000000805007c0c */ /* 0x040fe4000e741270 */
[----:B------:R-:W-:Y:S01]  /*cb70*/  ISETP.LT.AND P3, PT, R5, UR8, !P3 ;  /* 0x0000000805007c0c */ /* 0x000fe2000df61270 */
[----:B------:R2:W4:Y:S01]  /*cb80*/  @P6 LDG.E.LTC128B.64 R80, desc[UR14][R6.64] ;  /* 0x0000000e06506981 */ /* 0x000522000c1e1b20 */
[----:B------:R-:W-:-:S07]  /*cb90*/  ISETP.LT.AND P4, PT, R4, UR8, !P4 ;  /* 0x0000000804007c0c */ /* 0x000fce000e781270 */
[----:B------:R3:W4:Y:S06]  /*cba0*/  @P1 LDG.E.LTC128B.64 R88, desc[UR14][R10.64] ;  /* 0x0000000e0a581981 */ /* 0x00072c000c1e1b20 */
[----:B------:R3:W4:Y:S01]  /*cbb0*/  @P4 LDG.E.LTC128B.64 R86, desc[UR14][R10.64+0x100] ;  /* 0x0001000e0a564981 */ /* 0x000722000c1e1b20 */
[----:B-1----:R-:W-:Y:S02]  /*cbc0*/  @P0 IMAD.MOV.U32 R12, RZ, RZ, R6 ;  /* 0x000000ffff0c0224 */ /* 0x002fe400078e0006 */
[----:B------:R-:W-:-:S05]  /*cbd0*/  @P0 IMAD.MOV.U32 R13, RZ, RZ, R7 ;  /* 0x000000ffff0d0224 */ /* 0x000fca00078e0007 */
[----:B------:R3:W4:Y:S01]  /*cbe0*/  @P0 LDG.E.LTC128B.64 R78, desc[UR14][R12.64+0x100] ;  /* 0x0001000e0c4e0981 */ /* 0x000722000c1e1b20 */
[----:B--2---:R-:W-:-:S05]  /*cbf0*/  IADD3 R6, P0, PT, R70, R6, RZ ;  /* 0x0000000646067210 */ /* 0x004fca0007f1e0ff */
[----:B------:R-:W-:-:S05]  /*cc00*/  IMAD.X R7, R71, 0x1, R7, P0 ;  /* 0x0000000147077824 */ /* 0x000fca00000e0607 */
[----:B------:R3:W4:Y:S04]  /*cc10*/  @P3 LDG.E.LTC128B.64 R76, desc[UR14][R6.64] ;  /* 0x0000000e064c3981 */ /* 0x000728000c1e1b20 */
[----:B------:R3:W4:Y:S02]  /*cc20*/  @P2 LDG.E.LTC128B.64 R74, desc[UR14][R6.64+0x100] ;  /* 0x0001000e064a2981 */ /* 0x000724000c1e1b20 */
.L_x_153:
[----:B------:R-:W-:Y:S05]  /*cc30*/  BSYNC.RECONVERGENT B1 ;  /* 0x0000000000017941 */ /* 0x000fea0003800200 */
.L_x_127:
[----:B------:R-:W-:Y:S01]  /*cc40*/  BAR.SYNC.DEFER_BLOCKING 0x0 ;  /* 0x0000000000007b1d */ /* 0x000fe20000010000 */
[----:B------:R-:W-:Y:S01]  /*cc50*/  IADD3 R72, P0, PT, R72, R10, RZ ;  /* 0x0000000a48487210 */ /* 0x000fe20007f1e0ff */
[----:B---3--:R-:W-:-:S06]  /*cc60*/  VIADD R7, R104, 0x18 ;  /* 0x0000001868077836 */ /* 0x008fcc0000000000 */
[----:B------:R-:W2:Y:S01]  /*cc70*/  S2UR UR8, SR_CgaCtaId ;  /* 0x00000000000879c3 */ /* 0x000ea20000008800 */
[----:B------:R-:W-:Y:S01]  /*cc80*/  UMOV UR4, 0x400 ;  /* 0x0000040000047882 */ /* 0x000fe20000000000 */
[----:B------:R-:W3:Y:S01]  /*cc90*/  S2R R5, SR_TID.X ;  /* 0x0000000000057919 */ /* 0x000ee20000002100 */
[----:B------:R-:W-:Y:S01]  /*cca0*/  BSSY.RECONVERGENT B1, `(.L_x_154) ;  /* 0x00001ef000017945 */ /* 0x000fe20003800200 */
[----:B------:R-:W-:Y:S01]  /*ccb0*/  IMAD.X R73, R73, 0x1, R11, P0 ;  /* 0x0000000149497824 */ /* 0x000fe200000e060b */
[----:B------:R-:W-:-:S04]  /*ccc0*/  DEPBAR.LE SB5, 0x6 ;  /* 0x0000d1800000791a */ /* 0x000fc80000000000 */
[----:B------:R-:W-:Y:S04]  /*ccd0*/  STS.128 [R103], R36 ;  /* 0x0000002467007388 */ /* 0x000fe80000000c00 */
[----:B------:R-:W-:Y:S01]  /*cce0*/  STS.128 [R103+0x40], R40 ;  /* 0x0000402867007388 */ /* 0x000fe20000000c00 */
[----:B--2---:R-:W-:Y:S01]  /*ccf0*/  ULEA UR8, UR8, UR4, 0x18 ;  /* 0x0000000408087291 */ /* 0x004fe2000f8ec0ff */
[----:B------:R-:W-:-:S04]  /*cd00*/  DEPBAR.LE SB5, 0x4 ;  /* 0x0000d1000000791a */ /* 0x000fc80000000000 */
[----:B------:R-:W-:Y:S01]  /*cd10*/  STS.128 [R103+0x80], R44 ;  /* 0x0000802c67007388 */ /* 0x000fe20000000c00 */
[----:B------:R-:W2:Y:S03]  /*cd20*/  LDCU.64 UR4, c[0x0][0x440] ;  /* 0x00008800ff0477ac */ /* 0x000ea60008000a00 */
[----:B------:R-:W-:Y:S01]  /*cd30*/  STS.128 [R103+0xc0], R48 ;  /* 0x0000c03067007388 */ /* 0x000fe20000000c00 */
[----:B---3--:R-:W-:Y:S01]  /*cd40*/  IMAD.SHL.U32 R6, R5, 0x8, RZ ;  /* 0x0000000805067824 */ /* 0x008fe200078e00ff */
[----:B------:R-:W-:-:S04]  /*cd50*/  SHF.R.U32.HI R5, RZ, 0x3, R5 ;  /* 0x00000003ff057819 */ /* 0x000fc80000011605 */
[----:B------:R-:W-:Y:S02]  /*cd60*/  LOP3.LUT R6, R6, 0xf8, RZ, 0xc0, !PT ;  /* 0x000000f806067812 */ /* 0x000fe400078ec0ff */
[----:B------:R-:W-:Y:S01]  /*cd70*/  LOP3.LUT R5, R5, 0x7c, RZ, 0xc0, !PT ;  /* 0x0000007c05057812 */ /* 0x000fe200078ec0ff */
[----:B------:R-:W-:Y:S01]  /*cd80*/  BAR.SYNC.DEFER_BLOCKING 0x0 ;  /* 0x0000000000007b1d */ /* 0x000fe20000010000 */
[----:B--2---:R-:W-:-:S03]  /*cd90*/  IADD3 R10, P1, PT, R8, UR4, RZ ;  /* 0x00000004080a7c10 */ /* 0x004fc6000ff3e0ff */
[----:B------:R-:W-:Y:S02]  /*cda0*/  IMAD R5, R5, 0x220, R6 ;  /* 0x0000022005057824 */ /* 0x000fe400078e0206 */
[----:B------:R-:W-:Y:S01]  /*cdb0*/  VIADD R6, R102, 0x20 ;  /* 0x0000002066067836 */ /* 0x000fe20000000000 */
[----:B------:R-:W-:Y:S02]  /*cdc0*/  IADD3.X R11, PT, PT, R9, UR5, RZ, P1, !PT ;  /* 0x00000005090b7c10 */ /* 0x000fe40008ffe4ff */
[----:B------:R-:W2:Y:S04]  /*cdd0*/  LDS.64 R28, [R5+UR8] ;  /* 0x00000008051c7984 */ /* 0x000ea80008000a00 */
[----:B------:R-:W3:Y:S04]  /*cde0*/  LDS.64 R24, [R5+UR8+0x100] ;  /* 0x0001000805187984 */ /* 0x000ee80008000a00 */
[----:B------:R-:W3:Y:S04]  /*cdf0*/  LDS.64 R22, [R5+UR8+0x220] ;  /* 0x0002200805167984 */ /* 0x000ee80008000a00 */
[----:B------:R-:W3:Y:S04]  /*ce00*/  LDS.64 R20, [R5+UR8+0x320] ;  /* 0x0003200805147984 */ /* 0x000ee80008000a00 */
[----:B------:R-:W3:Y:S04]  /*ce10*/  LDS.64 R18, [R5+UR8+0x440] ;  /* 0x0004400805127984 */ /* 0x000ee80008000a00 */
[----:B------:R-:W3:Y:S04]  /*ce20*/  LDS.64 R16, [R5+UR8+0x540] ;  /* 0x0005400805107984 */ /* 0x000ee80008000a00 */
[----:B------:R-:W3:Y:S04]  /*ce30*/  LDS.64 R14, [R5+UR8+0x660] ;  /* 0x00066008050e7984 */ /* 0x000ee80008000a00 */
[----:B-1----:R-:W1:Y:S01]  /*ce40*/  LDS.64 R12, [R5+UR8+0x760] ;  /* 0x00076008050c7984 */ /* 0x002e620008000a00 */
[----:B--2---:R-:W-:-:S02]  /*ce50*/  DMUL R28, R28, R110 ;  /* 0x0000006e1c1c7228 */ /* 0x004fc40000000000 */
[-C--:B---3--:R-:W-:Y:S02]  /*ce60*/  DMUL R24, R24, R110.reuse ;  /* 0x0000006e18187228 */ /* 0x088fe40000000000 */
[----:B------:R-:W-:-:S04]  /*ce70*/  DMUL R22, R22, R110 ;  /* 0x0000006e16167228 */ /* 0x000fc80000000000 */
[----:B----4-:R-:W-:Y:S02]  /*ce80*/  DFMA R28, R88, R108, R28 ;  /* 0x0000006c581c722b */ /* 0x010fe4000000001c */
[----:B------:R-:W-:Y:S02]  /*ce90*/  DMUL R20, R20, R110 ;  /* 0x0000006e14147228 */ /* 0x000fe40000000000 */
[----:B------:R-:W-:Y:S02]  /*cea0*/  DFMA R24, R86, R108, R24 ;  /* 0x0000006c5618722b */ /* 0x000fe40000000018 */
[----:B------:R-:W-:Y:S02]  /*ceb0*/  DMUL R18, R18, R110 ;  /* 0x0000006e12127228 */ /* 0x000fe40000000000 */
[----:B------:R-:W-:Y:S02]  /*cec0*/  DFMA R22, R84, R108, R22 ;  /* 0x0000006c5416722b */ /* 0x000fe40000000016 */
[----:B------:R-:W-:-:S02]  /*ced0*/  DMUL R16, R16, R110 ;  /* 0x0000006e10107228 */ /* 0x000fc40000000000 */
[----:B------:R-:W-:Y:S02]  /*cee0*/  DFMA R20, R82, R108, R20 ;  /* 0x0000006c5214722b */ /* 0x000fe40000000014 */
[----:B------:R-:W-:Y:S02]  /*cef0*/  DMUL R14, R14, R110 ;  /* 0x0000006e0e0e7228 */ /* 0x000fe40000000000 */
[----:B------:R-:W-:Y:S02]  /*cf00*/  DFMA R18, R80, R108, R18 ;  /* 0x0000006c5012722b */ /* 0x000fe40000000012 */
[----:B-1----:R-:W-:Y:S02]  /*cf10*/  DMUL R12, R12, R110 ;  /* 0x0000006e0c0c7228 */ /* 0x002fe40000000000 */
[-C--:B------:R-:W-:Y:S02]  /*cf20*/  DFMA R16, R78, R108.reuse, R16 ;  /* 0x0000006c4e10722b */ /* 0x080fe40000000010 */
[----:B------:R-:W-:-:S04]  /*cf30*/  DFMA R14, R76, R108, R14 ;  /* 0x0000006c4c0e722b */ /* 0x000fc8000000000e */
[----:B------:R-:W-:Y:S01]  /*cf40*/  DFMA R12, R74, R108, R12 ;  /* 0x0000006c4a0c722b */ /* 0x000fe2000000000c */
[----:B------:R-:W-:Y:S10]  /*cf50*/  BRA.U !UP0, `(.L_x_155) ;  /* 0x0000001908907547 */ /* 0x000ff4000b800000 */
[----:B------:R-:W1:Y:S01]  /*cf60*/  LDCU UR4, c[0x0][0x424] ;  /* 0x00008480ff0477ac */ /* 0x000e620008000800 */
[----:B------:R-:W-:Y:S01]  /*cf70*/  IADD3 R30, P0, PT, -R68, R10, RZ ;  /* 0x0000000a441e7210 */ /* 0x000fe20007f1e1ff */
[----:B------:R-:W-:Y:S04]  /*cf80*/  BSSY.RECONVERGENT B0, `(.L_x_156) ;  /* 0x0000030000007945 */ /* 0x000fe80003800200 */
[----:B------:R-:W-:Y:S02]  /*cf90*/  IMAD.X R31, R11, 0x1, ~R69, P0 ;  /* 0x000000010b1f7824 */ /* 0x000fe400000e0e45 */
[----:B-1----:R-:W-:-:S05]  /*cfa0*/  IMAD.U32 R35, RZ, RZ, UR4 ;  /* 0x00000004ff237e24 */ /* 0x002fca000f8e00ff */
[----:B------:R-:W-:-:S04]  /*cfb0*/  LOP3.LUT R8, R31, R35, RZ, 0xfc, !PT ;  /* 0x000000231f087212 */ /* 0x000fc800078efcff */
[----:B------:R-:W-:-:S13]  /*cfc0*/  ISETP.NE.U32.AND P0, PT, R8, RZ, PT ;  /* 0x000000ff0800720c */ /* 0x000fda0003f05070 */
[----:B------:R-:W-:Y:S05]  /*cfd0*/  @P0 BRA `(.L_x_157) ;  /* 0x0000000000600947 */ /* 0x000fea0003800000 */
[----:B------:R-:W1:Y:S01]  /*cfe0*/  LDCU UR4, c[0x0][0x420] ;  /* 0x00008400ff0477ac */ /* 0x000e620008000800 */
[----:B------:R-:W-:Y:S01]  /*cff0*/  IMAD.MOV.U32 R8, RZ, RZ, RZ ;  /* 0x000000ffff087224 */ /* 0x000fe200078e00ff */
[----:B-1----:R-:W-:-:S04]  /*d000*/  MOV R33, UR4 ;  /* 0x0000000400217c02 */ /* 0x002fc80008000f00 */
[----:B------:R-:W1:Y:S01]  /*d010*/  I2F.U32.RP R26, R33 ;  /* 0x00000021001a7306 */ /* 0x000e620000209000 */
[----:B------:R-:W-:-:S07]  /*d020*/  ISETP.NE.U32.AND P0, PT, R33, RZ, PT ;  /* 0x000000ff2100720c */ /* 0x000fce0003f05070 */
[----:B-1----:R-:W1:Y:S02]  /*d030*/  MUFU.RCP R9, R26 ;  /* 0x0000001a00097308 */ /* 0x002e640000001000 */
[----:B-1----:R-:W-:-:S06]  /*d040*/  VIADD R9, R9, 0xffffffe ;  /* 0x0ffffffe09097836 */ /* 0x002fcc0000000000 */
[----:B------:R-:W1:Y:S02]  /*d050*/  F2I.FTZ.U32.TRUNC.NTZ R9, R9 ;  /* 0x0000000900097305 */ /* 0x000e64000021f000 */
[----:B-1----:R-:W-:-:S05]  /*d060*/  IMAD R27, R9, R33, RZ ;  /* 0x00000021091b7224 */ /* 0x002fca00078e02ff */
[----:B------:R-:W-:-:S05]  /*d070*/  IADD3 R27, PT, PT, -R27, RZ, RZ ;  /* 0x000000ff1b1b7210 */ /* 0x000fca0007ffe1ff */
[----:B------:R-:W-:Y:S01]  /*d080*/  IMAD.HI.U32 R27, R9, R27, R8 ;  /* 0x0000001b091b7227 */ /* 0x000fe200078e0008 */
[----:B------:R-:W-:-:S05]  /*d090*/  MOV R9, RZ ;  /* 0x000000ff00097202 */ /* 0x000fca0000000f00 */
        /* <DEDUP_REMOVED lines=12> */
.L_x_157:
        /* <DEDUP_REMOVED lines=18> */
.L_x_158:
[----:B------:R-:W-:Y:S05]  /*d280*/  BSYNC.RECONVERGENT B0 ;  /* 0x0000000000007941 */ /* 0x000fea0003800200 */
.L_x_156:
[----:B------:R-:W1:Y:S01]  /*d290*/  LDCU.64 UR4, c[0x0][0x380] ;  /* 0x00007000ff0477ac */ /* 0x000e620008000a00 */
[--C-:B------:R-:W-:Y:S01]  /*d2a0*/  SHF.R.U64 R26, R26, 0x3, R9.reuse ;  /* 0x000000031a1a7819 */ /* 0x100fe20000001209 */
[----:B------:R-:W-:Y:S01]  /*d2b0*/  BSSY.RECONVERGENT B0, `(.L_x_159) ;  /* 0x0000029000007945 */ /* 0x000fe20003800200 */
[----:B------:R-:W-:Y:S02]  /*d2c0*/  SHF.R.U32.HI R9, RZ, 0x3, R9 ;  /* 0x00000003ff097819 */ /* 0x000fe40000011609 */
        /* <DEDUP_REMOVED lines=32> */
.L_x_160:
[----:B------:R-:W2:Y:S01]  /*d4d0*/  LDCU.64 UR4, c[0x0][0x420] ;  /* 0x00008400ff0477ac */ /* 0x000ea20008000a00 */
[----:B------:R-:W-:Y:S01]  /*d4e0*/  IMAD.MOV.U32 R98, RZ, RZ, R9 ;  /* 0x000000ffff627224 */ /* 0x000fe200078e0009 */
[----:B------:R-:W-:Y:S02]  /*d4f0*/  MOV R97, R8 ;  /* 0x0000000800617202 */ /* 0x000fe40000000f00 */
[----:B------:R-:W-:Y:S01]  /*d500*/  MOV R94, 0xd540 ;  /* 0x0000d540005e7802 */ /* 0x000fe20000000f00 */
[----:B--2---:R-:W-:Y:S01]  /*d510*/  IMAD.U32 R96, RZ, RZ, UR4 ;  /* 0x00000004ff607e24 */ /* 0x004fe2000f8e00ff */
[----:B------:R-:W-:Y:S02]  /*d520*/  MOV R95, UR5 ;  /* 0x00000005005f7c02 */ /* 0x000fe40008000f00 */
[----:B-1---5:R-:W-:Y:S05]  /*d530*/  CALL.REL.NOINC `($__internal_1_$__cuda_sm20_rem_u64) ;  /* 0x000000c800f47944 */ /* 0x022fea0003c00000 */
.L_x_161:
[----:B------:R-:W-:Y:S05]  /*d540*/  BSYNC.RECONVERGENT B0 ;  /* 0x0000000000007941 */ /* 0x000fea0003800200 */
.L_x_159:
[----:B------:R-:W1:Y:S01]  /*d550*/  LDCU UR6, c[0x0][0x384] ;  /* 0x00007080ff0677ac */ /* 0x000e620008000800 */
[--C-:B------:R-:W-:Y:S01]  /*d560*/  SHF.R.U64 R4, R98, 0x3, R99.reuse ;  /* 0x0000000362047819 */ /* 0x100fe20000001263 */
[----:B------:R-:W-:Y:S01]  /*d570*/  BSSY.RECONVERGENT B0, `(.L_x_162) ;  /* 0x000003a000007945 */ /* 0x000fe20003800200 */
[----:B------:R-:W-:Y:S01]  /*d580*/  SHF.R.U32.HI R29, RZ, 0x3, R99 ;  /* 0x00000003ff1d7819 */ /* 0x000fe20000011663 */
[----:B------:R-:W2:Y:S01]  /*d590*/  LDCU.64 UR4, c[0x0][0x428] ;  /* 0x00008500ff0477ac */ /* 0x000ea20008000a00 */
        /* <DEDUP_REMOVED lines=13> */
[----:B------:R-:W1:Y:S01]  /*d670*/  LDCU UR4, c[0x0][0x420] ;  /* 0x00008400ff0477ac */ /* 0x000e620008000800 */
[----:B------:R-:W-:Y:S01]  /*d680*/  IMAD.MOV.U32 R34, RZ, RZ, RZ ;  /* 0x000000ffff227224 */ /* 0x000fe200078e00ff */
[----:B-1----:R-:W-:-:S04]  /*d690*/  MOV R31, UR4 ;  /* 0x00000004001f7c02 */ /* 0x002fc80008000f00 */
[----:B------:R-:W2:Y:S01]  /*d6a0*/  I2F.U32.RP R29, R31 ;  /* 0x0000001f001d7306 */ /* 0x000ea20000209000 */
[----:B------:R-:W-:-:S07]  /*d6b0*/  ISETP.NE.U32.AND P1, PT, R31, RZ, PT ;  /* 0x000000ff1f00720c */ /* 0x000fce0003f25070 */
[----:B--2---:R-:W1:Y:S02]  /*d6c0*/  MUFU.RCP R24, R29 ;  /* 0x0000001d00187308 */ /* 0x004e640000001000 */
[----:B-1----:R-:W-:-:S06]  /*d6d0*/  VIADD R24, R24, 0xffffffe ;  /* 0x0ffffffe18187836 */ /* 0x002fcc0000000000 */
[----:B------:R-:W1:Y:S02]  /*d6e0*/  F2I.FTZ.U32.TRUNC.NTZ R35, R24 ;  /* 0x0000001800237305 */ /* 0x000e64000021f000 */
[----:B-1----:R-:W-:Y:S01]  /*d6f0*/  IMAD R25, R35, R31, RZ ;  /* 0x0000001f23197224 */ /* 0x002fe200078e02ff */
[----:B------:R-:W-:-:S04]  /*d700*/  MOV R24, RZ ;  /* 0x000000ff00187202 */ /* 0x000fc80000000f00 */
        /* <DEDUP_REMOVED lines=14> */
.L_x_163:
        /* <DEDUP_REMOVED lines=18> */
.L_x_164:
[----:B------:R-:W-:Y:S05]  /*d910*/  BSYNC.RECONVERGENT B0 ;  /* 0x0000000000007941 */ /* 0x000fea0003800200 */
.L_x_162:
        /* <DEDUP_REMOVED lines=36> */
.L_x_166:
[----:B------:R-:W2:Y:S01]  /*db60*/  LDCU.64 UR4, c[0x0][0x420] ;  /* 0x00008400ff0477ac */ /* 0x000ea20008000a00 */
[----:B------:R-:W-:Y:S01]  /*db70*/  IMAD.MOV.U32 R98, RZ, RZ, R9 ;  /* 0x000000ffff627224 */ /* 0x000fe200078e0009 */
[----:B------:R-:W-:Y:S02]  /*db80*/  MOV R97, R8 ;  /* 0x0000000800617202 */ /* 0x000fe40000000f00 */
[----:B------:R-:W-:Y:S01]  /*db90*/  MOV R94, 0xdbd0 ;  /* 0x0000dbd0005e7802 */ /* 0x000fe20000000f00 */
[----:B--2---:R-:W-:Y:S01]  /*dba0*/  IMAD.U32 R96, RZ, RZ, UR4 ;  /* 0x00000004ff607e24 */ /* 0x004fe2000f8e00ff */
[----:B------:R-:W-:Y:S02]  /*dbb0*/  MOV R95, UR5 ;  /* 0x00000005005f7c02 */ /* 0x000fe40008000f00 */
[----:B-1---5:R-:W-:Y:S05]  /*dbc0*/  CALL.REL.NOINC `($__internal_1_$__cuda_sm20_rem_u64) ;  /* 0x000000c400507944 */ /* 0x022fea0003c00000 */
.L_x_167:
[----:B------:R-:W-:Y:S05]  /*dbd0*/  BSYNC.RECONVERGENT B0 ;  /* 0x0000000000007941 */ /* 0x000fea0003800200 */
.L_x_165:
[----:B------:R-:W1:Y:S01]  /*dbe0*/  LDCU.64 UR6, c[0x0][0x380] ;  /* 0x00007000ff0677ac */ /* 0x000e620008000a00 */
[--C-:B------:R-:W-:Y:S01]  /*dbf0*/  SHF.R.U64 R22, R98, 0x3, R99.reuse ;  /* 0x0000000362167819 */ /* 0x100fe20000001263 */
[----:B------:R-:W-:Y:S01]  /*dc00*/  BSSY.RECONVERGENT B0, `(.L_x_168) ;  /* 0x000003a000007945 */ /* 0x000fe20003800200 */
[----:B------:R-:W-:Y:S01]  /*dc10*/  SHF.R.U32.HI R23, RZ, 0x3, R99 ;  /* 0x00000003ff177819 */ /* 0x000fe20000011663 */
[----:B------:R-:W2:Y:S01]  /*dc20*/  LDCU.64 UR4, c[0x0][0x428] ;  /* 0x00008500ff0477ac */ /* 0x000ea20008000a00 */
        /* <DEDUP_REMOVED lines=38> */
.L_x_169:
        /* <DEDUP_REMOVED lines=17> */
.L_x_170:
[----:B------:R-:W-:Y:S05]  /*dfa0*/  BSYNC.RECONVERGENT B0 ;  /* 0x0000000000007941 */ /* 0x000fea0003800200 */
.L_x_168:
[----:B------:R-:W1:Y:S01]  /*dfb0*/  LDCU.64 UR6, c[0x0][0x380] ;  /* 0x00007000ff0677ac */ /* 0x000e620008000a00 */
[----:B------:R-:W-:Y:S01]  /*dfc0*/  VIADD R4, R104, 0x12 ;  /* 0x0000001268047836 */ /* 0x000fe20000000000 */
[--C-:B------:R-:W-:Y:S01]  /*dfd0*/  SHF.R.U64 R24, R24, 0x3, R20.reuse ;  /* 0x0000000318187819 */ /* 0x100fe20000001214 */
[----:B------:R-:W-:Y:S01]  /*dfe0*/  BSSY.RECONVERGENT B0, `(.L_x_171) ;  /* 0x0000029000007945 */ /* 0x000fe20003800200 */
[----:B------:R-:W2:Y:S01]  /*dff0*/  LDCU.64 UR4, c[0x0][0x428] ;  /* 0x00008500ff0477ac */ /* 0x000ea20008000a00 */
[----:B------:R-:W-:Y:S02]  /*e000*/  SHF.R.U32.HI R25, RZ, 0x3, R20 ;  /* 0x00000003ff197819 */ /* 0x000fe40000011614 */
[----:B------:R-:W-:Y:S02]  /*e010*/  ISETP.LE.U32.AND P2, PT, R21, R24, PT ;  /* 0x000000181500720c */ /* 0x000fe40003f43070 */
[----:B------:R-:W-:Y:S02]  /*e020*/  SHF.R.S32.HI R20, RZ, 0x1f, R21 ;  /* 0x0000001fff147819 */ /* 0x000fe40000011415 */
[----:B-1----:R-:W-:-:S04]  /*e030*/  ISETP.GE.AND P1, PT, R4, UR6, PT ;  /* 0x0000000604007c0c */ /* 0x002fc8000bf26270 */
[----:B------:R-:W-:-:S04]  /*e040*/  ISETP.LT.AND P1, PT, R102, UR7, !P1 ;  /* 0x0000000766007c0c */ /* 0x000fc8000cf21270 */
        /* <DEDUP_REMOVED lines=27> */
.L_x_172:
[----:B------:R-:W2:Y:S01]  /*e200*/  LDCU.64 UR4, c[0x0][0x420] ;  /* 0x00008400ff0477ac */ /* 0x000ea20008000a00 */
[----:B------:R-:W-:Y:S01]  /*e210*/  IMAD.MOV.U32 R98, RZ, RZ, R9 ;  /* 0x000000ffff627224 */ /* 0x000fe200078e0009 */
[----:B------:R-:W-:Y:S02]  /*e220*/  MOV R97, R8 ;  /* 0x0000000800617202 */ /* 0x000fe40000000f00 */
[----:B------:R-:W-:Y:S01]  /*e230*/  MOV R94, 0xe270 ;  /* 0x0000e270005e7802 */ /* 0x000fe20000000f00 */
[----:B--2---:R-:W-:Y:S01]  /*e240*/  IMAD.U32 R96, RZ, RZ, UR4 ;  /* 0x00000004ff607e24 */ /* 0x004fe2000f8e00ff */
[----:B------:R-:W-:Y:S02]  /*e250*/  MOV R95, UR5 ;  /* 0x00000005005f7c02 */ /* 0x000fe40008000f00 */
[----:B-1---5:R-:W-:Y:S05]  /*e260*/  CALL.REL.NOINC `($__internal_1_$__cuda_sm20_rem_u64) ;  /* 0x000000bc00a87944 */ /* 0x022fea0003c00000 */
.L_x_173:
[----:B------:R-:W-:Y:S05]  /*e270*/  BSYNC.RECONVERGENT B0 ;  /* 0x0000000000007941 */ /* 0x000fea0003800200 */
.L_x_171:
        /* <DEDUP_REMOVED lines=31> */
[----:B------:R-:W-:Y:S01]  /*e470*/  IMAD.HI.U32 R16, R21, R20, RZ ;  /* 0x0000001415107227 */ /* 0x000fe200078e00ff */
[----:B------:R-:W-:-:S04]  /*e480*/  MOV R21, RZ ;  /* 0x000000ff00157202 */ /* 0x000fc80000000f00 */
        /* <DEDUP_REMOVED lines=11> */
.L_x_175:
        /* <DEDUP_REMOVED lines=17> */
.L_x_176:
[----:B------:R-:W-:Y:S05]  /*e650*/  BSYNC.RECONVERGENT B0 ;  /* 0x0000000000007941 */ /* 0x000fea0003800200 */
.L_x_174:
[----:B------:R-:W1:Y:S01]  /*e660*/  LDCU.64 UR6, c[0x0][0x380] ;  /* 0x00007000ff0677ac */ /* 0x000e620008000a00 */
[----:B------:R-:W-:Y:S01]  /*e670*/  VIADD R4, R104, 0x13 ;  /* 0x0000001368047836 */ /* 0x000fe20000000000 */
[--C-:B------:R-:W-:Y:S01]  /*e680*/  SHF.R.U64 R25, R20, 0x3, R21.reuse ;  /* 0x0000000314197819 */ /* 0x100fe20000001215 */
[----:B------:R-:W-:Y:S01]  /*e690*/  BSSY.RECONVERGENT B0, `(.L_x_177) ;  /* 0x0000027000007945 */ /* 0x000fe20003800200 */
[----:B------:R-:W2:Y:S01]  /*e6a0*/  LDCU.64 UR4, c[0x0][0x428] ;  /* 0x00008500ff0477ac */ /* 0x000ea20008000a00 */
[----:B------:R-:W-:Y:S02]  /*e6b0*/  SHF.R.U32.HI R21, RZ, 0x3, R21 ;  /* 0x00000003ff157819 */ /* 0x000fe40000011615 */
[----:B------:R-:W-:Y:S02]  /*e6c0*/  ISETP.LE.U32.AND P2, PT, R16, R25, PT ;  /* 0x000000191000720c */ /* 0x000fe40003f43070 */
[----:B-1----:R-:W-:Y:S02]  /*e6d0*/  ISETP.GE.AND P0, PT, R4, UR6, PT ;  /* 0x0000000604007c0c */ /* 0x002fe4000bf06270 */
[----:B------:R-:W-:-:S02]  /*e6e0*/  SHF.R.S32.HI R4, RZ, 0x1f, R16 ;  /* 0x0000001fff047819 */ /* 0x000fc40000011410 */
        /* <DEDUP_REMOVED lines=28> */
.L_x_178:
[----:B------:R-:W2:Y:S01]  /*e8b0*/  LDCU.64 UR4, c[0x0][0x420] ;  /* 0x00008400ff0477ac */ /* 0x000ea20008000a00 */
[----:B------:R-:W-:Y:S01]  /*e8c0*/  MOV R94, 0xe900 ;  /* 0x0000e900005e7802 */ /* 0x000fe20000000f00 */
[----:B--2---:R-:W-:Y:S01]  /*e8d0*/  IMAD.U32 R96, RZ, RZ, UR4 ;  /* 0x00000004ff607e24 */ /* 0x004fe2000f8e00ff */
[----:B------:R-:W-:Y:S02]  /*e8e0*/  MOV R95, UR5 ;  /* 0x00000005005f7c02 */ /* 0x000fe40008000f00 */
[----:B-1---5:R-:W-:Y:S05]  /*e8f0*/  CALL.REL.NOINC `($__internal_1_$__cuda_sm20_rem_u64) ;  /* 0x000000b800047944 */ /* 0x022fea0003c00000 */
.L_x_179:
[----:B------:R-:W-:Y:S05]  /*e900*/  BSYNC.RECONVERGENT B0 ;  /* 0x0000000000007941 */ /* 0x000fea0003800200 */
.L_x_177:
        /* <DEDUP_REMOVED lines=9> */
.L_x_155:
[----:B------:R-:W1:Y:S01]  /*e9a0*/  LDCU UR7, c[0x0][0x380] ;  /* 0x00007000ff0777ac */ /* 0x000e620008000800 */
[----:B------:R-:W-:Y:S01]  /*e9b0*/  ISETP.GE.AND P6, PT, R102, UR6, PT ;  /* 0x0000000666007c0c */ /* 0x000fe2000bfc6270 */
[----:B------:R-:W-:Y:S01]  /*e9c0*/  VIADD R8, R104, 0x13 ;  /* 0x0000001368087836 */ /* 0x000fe20000000000 */
[----:B------:R-:W-:Y:S01]  /*e9d0*/  ISETP.GE.AND P0, PT, R6, UR6, PT ;  /* 0x0000000606007c0c */ /* 0x000fe2000bf06270 */
[----:B------:R-:W2:Y:S01]  /*e9e0*/  LDCU.64 UR4, c[0x0][0x428] ;  /* 0x00008500ff0477ac */ /* 0x000ea20008000a00 */
[C---:B-1----:R-:W-:Y:S02]  /*e9f0*/  ISETP.LT.AND P4, PT, R4.reuse, UR7, !P6 ;  /* 0x0000000704007c0c */ /* 0x042fe4000f781270 */
[----:B------:R-:W-:Y:S01]  /*ea00*/  ISETP.LT.AND P3, PT, R4, UR7, !P0 ;  /* 0x0000000704007c0c */ /* 0x000fe2000c761270 */
[----:B------:R-:W-:Y:S01]  /*ea10*/  VIADD R4, R104, 0x11 ;  /* 0x0000001168047836 */ /* 0x000fe20000000000 */
[----:B--2---:R-:W-:-:S04]  /*ea20*/  IADD3 R26, P2, PT, R10, UR4, RZ ;  /* 0x000000040a1a7c10 */ /* 0x004fc8000ff5e0ff */
[----:B------:R-:W-:Y:S02]  /*ea30*/  ISETP.LT.AND P1, PT, R4, UR7, !P6 ;  /* 0x0000000704007c0c */ /* 0x000fe4000f721270 */
[----:B------:R-:W-:-:S03]  /*ea40*/  IADD3.X R27, PT, PT, R11, UR5, RZ, P2, !PT ;  /* 0x000000050b1b7c10 */ /* 0x000fc600097fe4ff */
[----:B------:R1:W-:Y:S01]  /*ea50*/  @P4 STG.E.64 desc[UR14][R10.64], R28 ;  /* 0x0000001c0a004986 */ /* 0x0003e2000c101b0e */
[----:B------:R-:W-:Y:S01]  /*ea60*/  ISETP.LT.AND P4, PT, R4, UR7, !P0 ;  /* 0x0000000704007c0c */ /* 0x000fe2000c781270 */
[----:B------:R-:W-:Y:S02]  /*ea70*/  VIADD R4, R104, 0x12 ;  /* 0x0000001268047836 */ /* 0x000fe40000000000 */
[----:B------:R2:W-:Y:S03]  /*ea80*/  @P3 STG.E.64 desc[UR14][R10.64+0x100], R24 ;  /* 0x000100180a003986 */ /* 0x0005e6000c101b0e */
[----:B------:R-:W-:Y:S01]  /*ea90*/  ISETP.LT.AND P2, PT, R4, UR7, !P0 ;  /* 0x0000000704007c0c */ /* 0x000fe2000c741270 */
[----:B------:R3:W-:Y:S01]  /*eaa0*/  @P1 STG.E.64 desc[UR14][R26.64], R22 ;  /* 0x000000161a001986 */ /* 0x0007e2000c101b0e */
[C---:B------:R-:W-:Y:S02]  /*eab0*/  ISETP.LT.AND P1, PT, R8.reuse, UR7, !P6 ;  /* 0x0000000708007c0c */ /* 0x040fe4000f721270 */
[----:B------:R-:W-:-:S02]  /*eac0*/  ISETP.LT.AND P0, PT, R8, UR7, !P0 ;  /* 0x0000000708007c0c */ /* 0x000fc4000c701270 */
[----:B------:R-:W-:Y:S01]  /*ead0*/  ISETP.LT.AND P3, PT, R4, UR7, !P6 ;  /* 0x0000000704007c0c */ /* 0x000fe2000f761270 */
[----:B------:R-:W-:Y:S02]  /*eae0*/  @P4 IMAD.MOV.U32 R8, RZ, RZ, R26 ;  /* 0x000000ffff084224 */ /* 0x000fe400078e001a */
[----:B------:R-:W-:-:S05]  /*eaf0*/  @P4 IMAD.MOV.U32 R9, RZ, RZ, R27 ;  /* 0x000000ffff094224 */ /* 0x000fca00078e001b */
[----:B------:R3:W-:Y:S01]  /*eb00*/  @P4 STG.E.64 desc[UR14][R8.64+0x100], R20 ;  /* 0x0001001408004986 */ /* 0x0007e2000c101b0e */
[----:B-1----:R-:W-:-:S04]  /*eb10*/  IADD3 R28, P6, PT, R26, UR4, RZ ;  /* 0x000000041a1c7c10 */ /* 0x002fc8000ffde0ff */
[----:B------:R-:W-:Y:S02]  /*eb20*/  IADD3.X R29, PT, PT, R27, UR5, RZ, P6, !PT ;  /* 0x000000051b1d7c10 */ /* 0x000fe4000b7fe4ff */
[----:B--2---:R-:W-:-:S03]  /*eb30*/  IADD3 R24, P4, PT, R28, UR4, RZ ;  /* 0x000000041c187c10 */ /* 0x004fc6000ff9e0ff */
[----:B------:R3:W-:Y:S01]  /*eb40*/  @P3 STG.E.64 desc[UR14][R28.64], R18 ;  /* 0x000000121c003986 */ /* 0x0007e2000c101b0e */
[----:B------:R-:W-:-:S03]  /*eb50*/  IADD3.X R25, PT, PT, R29, UR5, RZ, P4, !PT ;  /* 0x000000051d197c10 */ /* 0x000fc6000a7fe4ff */
[----:B------:R3:W-:Y:S04]  /*eb60*/  @P2 STG.E.64 desc[UR14][R28.64+0x100], R16 ;  /* 0x000100101c002986 */ /* 0x0007e8000c101b0e */
[----:B------:R3:W-:Y:S04]  /*eb70*/  @P1 STG.E.64 desc[UR14][R24.64], R14 ;  /* 0x0000000e18001986 */ /* 0x0007e8000c101b0e */
[----:B------:R3:W-:Y:S02]  /*eb80*/  @P0 STG.E.64 desc[UR14][R24.64+0x100], R12 ;  /* 0x0001000c18000986 */ /* 0x0007e4000c101b0e */
.L_x_180:
[----:B------:R-:W-:Y:S05]  /*eb90*/  BSYNC.RECONVERGENT B1 ;  /* 0x0000000000017941 */ /* 0x000fea0003800200 */
.L_x_154:
[----:B------:R-:W2:Y:S01]  /*eba0*/  LDCU.64 UR4, c[0x0][0x440] ;  /* 0x00008800ff0477ac */ /* 0x000ea20008000a00 */
[----:B------:R-:W-:Y:S01]  /*ebb0*/  BSSY.RECONVERGENT B1, `(.L_x_181) ;  /* 0x00001a3000017945 */ /* 0x000fe20003800200 */
[----:B--2---:R-:W-:-:S04]  /*ebc0*/  IADD3 R10, P0, PT, R10, UR4, RZ ;  /* 0x000000040a0a7c10 */ /* 0x004fc8000ff1e0ff */
[----:B------:R-:W-:Y:S01]  /*ebd0*/  IADD3.X R11, PT, PT, R11, UR5, RZ, P0, !PT ;  /* 0x000000050b0b7c10 */ /* 0x000fe200087fe4ff */
[----:B------:R-:W-:Y:S08]  /*ebe0*/  BRA.U !UP0, `(.L_x_182) ;  /* 0x0000001508fc7547 */ /* 0x000ff0000b800000 */
[----:B---3--:R-:W-:Y:S01]  /*ebf0*/  IADD3 R14, P0, PT, -R2, R72, RZ ;  /* 0x00000048020e7210 */ /* 0x008fe20007f1e1ff */
[----:B------:R-:W-:Y:S04]  /*ec00*/  BSSY.RECONVERGENT B0, `(.L_x_183) ;  /* 0x0000029000007945 */ /* 0x000fe80003800200 */
[----:B------:R-:W-:-:S05]  /*ec10*/  IMAD.X R15, R73, 0x1, ~R3, P0 ;  /* 0x00000001490f7824 */ /* 0x000fca00000e0e03 */
[----:B------:R-:W-:-:S04]  /*ec20*/  LOP3.LUT R4, R15, R90, RZ, 0xfc, !PT ;  /* 0x0000005a0f047212 */ /* 0x000fc800078efcff */
[----:B------:R-:W-:-:S13]  /*ec30*/  ISETP.NE.U32.AND P0, PT, R4, RZ, PT ;  /* 0x000000ff0400720c */ /* 0x000fda0003f05070 */
[----:B------:R-:W-:Y:S05]  /*ec40*/  @P0 BRA `(.L_x_184) ;  /* 0x0000000000580947 */ /* 0x000fea0003800000 */
[----:B-1----:R-:W1:Y:S01]  /*ec50*/  I2F.U32.RP R13, R91 ;  /* 0x0000005b000d7306 */ /* 0x002e620000209000 */
        /* <DEDUP_REMOVED lines=21> */
.L_x_184:
[----:B------:R-:W-:Y:S01]  /*edb0*/  IMAD.MOV.U32 R92, RZ, RZ, R14 ;  /* 0x000000ffff5c7224 */ /* 0x000fe200078e000e */
[----:B------:R-:W-:Y:S01]  /*edc0*/  MOV R100, R91 ;  /* 0x0000005b00647202 */ /* 0x000fe20000000f00 */
[----:B------:R-:W-:Y:S01]  /*edd0*/  IMAD.MOV.U32 R93, RZ, RZ, R15 ;  /* 0x000000ffff5d7224 */ /* 0x000fe200078e000f */
[----:B------:R-:W-:Y:S02]  /*ede0*/  MOV R97, R90 ;  /* 0x0000005a00617202 */ /* 0x000fe40000000f00 */
[----:B------:R-:W-:Y:S02]  /*edf0*/  MOV R98, 0xee10 ;  /* 0x0000ee1000627802 */ /* 0x000fe40000000f00 */
[----:B-1---5:R-:W-:Y:S05]  /*ee00*/  CALL.REL.NOINC `($__internal_0_$__cuda_sm20_div_u64) ;  /* 0x000000ac00b07944 */ /* 0x022fea0003c00000 */
        /* <DEDUP_REMOVED lines=8> */
.L_x_185:
[----:B------:R-:W-:Y:S05]  /*ee90*/  BSYNC.RECONVERGENT B0 ;  /* 0x0000000000007941 */ /* 0x000fea0003800200 */
.L_x_183:
        /* <DEDUP_REMOVED lines=35> */
.L_x_187:
[----:B------:R-:W-:Y:S01]  /*f0d0*/  IMAD.MOV.U32 R98, RZ, RZ, R8 ;  /* 0x000000ffff627224 */ /* 0x000fe200078e0008 */
[----:B------:R-:W-:Y:S01]  /*f0e0*/  MOV R96, R91 ;  /* 0x0000005b00607202 */ /* 0x000fe20000000f00 */
[----:B------:R-:W-:Y:S01]  /*f0f0*/  IMAD.MOV.U32 R97, RZ, RZ, R4 ;  /* 0x000000ffff617224 */ /* 0x000fe200078e0004 */
[----:B------:R-:W-:Y:S02]  /*f100*/  MOV R95, R90 ;  /* 0x0000005a005f7202 */ /* 0x000fe40000000f00 */
[----:B------:R-:W-:Y:S02]  /*f110*/  MOV R94, 0xf130 ;  /* 0x0000f130005e7802 */ /* 0x000fe40000000f00 */
[----:B----45:R-:W-:Y:S05]  /*f120*/  CALL.REL.NOINC `($__internal_1_$__cuda_sm20_rem_u64) ;  /* 0x000000ac00f87944 */ /* 0x030fea0003c00000 */
.L_x_188:
[----:B------:R-:W-:Y:S05]  /*f130*/  BSYNC.RECONVERGENT B0 ;  /* 0x0000000000007941 */ /* 0x000fea0003800200 */
.L_x_186:
        /* <DEDUP_REMOVED lines=40> */
.L_x_190:
        /* <DEDUP_REMOVED lines=14> */
.L_x_191:
[----:B------:R-:W-:Y:S05]  /*f4a0*/  BSYNC.RECONVERGENT B0 ;  /* 0x0000000000007941 */ /* 0x000fea0003800200 */
.L_x_189:
        /* <DEDUP_REMOVED lines=35> */
.L_x_193:
[----:B------:R-:W-:Y:S01]  /*f6e0*/  IMAD.MOV.U32 R98, RZ, RZ, R8 ;  /* 0x000000ffff627224 */ /* 0x000fe200078e0008 */
[----:B------:R-:W-:Y:S01]  /*f6f0*/  MOV R96, R91 ;  /* 0x0000005b00607202 */ /* 0x000fe20000000f00 */
[----:B------:R-:W-:Y:S01]  /*f700*/  IMAD.MOV.U32 R97, RZ, RZ, R4 ;  /* 0x000000ffff617224 */ /* 0x000fe200078e0004 */
[----:B------:R-:W-:Y:S02]  /*f710*/  MOV R95, R90 ;  /* 0x0000005a005f7202 */ /* 0x000fe40000000f00 */
[----:B------:R-:W-:Y:S02]  /*f720*/  MOV R94, 0xf740 ;  /* 0x0000f740005e7802 */ /* 0x000fe40000000f00 */
[----:B----45:R-:W-:Y:S05]  /*f730*/  CALL.REL.NOINC `($__internal_1_$__cuda_sm20_rem_u64) ;  /* 0x000000a800747944 */ /* 0x030fea0003c00000 */
.L_x_194:
[----:B------:R-:W-:Y:S05]  /*f740*/  BSYNC.RECONVERGENT B0 ;  /* 0x0000000000007941 */ /* 0x000fea0003800200 */
.L_x_192:
        /* <DEDUP_REMOVED lines=39> */
.L_x_196:
        /* <DEDUP_REMOVED lines=14> */
.L_x_197:
[----:B------:R-:W-:Y:S05]  /*faa0*/  BSYNC.RECONVERGENT B0 ;  /* 0x0000000000007941 */ /* 0x000fea0003800200 */
.L_x_195:
        /* <DEDUP_REMOVED lines=36> */
.L_x_199:
[----:B------:R-:W-:Y:S01]  /*fcf0*/  IMAD.MOV.U32 R98, RZ, RZ, R8 ;  /* 0x000000ffff627224 */ /* 0x000fe200078e0008 */
[----:B------:R-:W-:Y:S01]  /*fd00*/  MOV R96, R91 ;  /* 0x0000005b00607202 */ /* 0x000fe20000000f00 */
[----:B------:R-:W-:Y:S01]  /*fd10*/  IMAD.MOV.U32 R97, RZ, RZ, R4 ;  /* 0x000000ffff617224 */ /* 0x000fe200078e0004 */
[----:B------:R-:W-:Y:S02]  /*fd20*/  MOV R95, R90 ;  /* 0x0000005a005f7202 */ /* 0x000fe40000000f00 */
[----:B------:R-:W-:Y:S02]  /*fd30*/  MOV R94, 0xfd50 ;  /* 0x0000fd50005e7802 */ /* 0x000fe40000000f00 */
[----:B----45:R-:W-:Y:S05]  /*fd40*/  CALL.REL.NOINC `($__internal_1_$__cuda_sm20_rem_u64) ;  /* 0x000000a000f07944 */ /* 0x030fea0003c00000 */
.L_x_200:
[----:B------:R-:W-:Y:S05]  /*fd50*/  BSYNC.RECONVERGENT B0 ;  /* 0x0000000000007941 */ /* 0x000fea0003800200 */
.L_x_198:
        /* <DEDUP_REMOVED lines=40> */
.L_x_202:
        /* <DEDUP_REMOVED lines=9> */
[----:B------:R-:W-:Y:S01]  /*10070*/  IMAD R14, R14, R91, RZ ;  /* 0x0000005b0e0e7224 */ /* 0x000fe200078e02ff */
[----:B------:R-:W-:-:S03]  /*10080*/  MOV R3, R16 ;  /* 0x0000001000037202 */ /* 0x000fc60000000f00 */
[----:B------:R-:W-:Y:S01]  /*10090*/  IMAD R14, R90, R9, R14 ;  /* 0x000000095a0e7224 */ /* 0x000fe200078e020e */
[----:B------:R-:W-:-:S04]  /*100a0*/  MOV R9, R93 ;  /* 0x0000005d00097202 */ /* 0x000fc80000000f00 */
[----:B------:R-:W-:Y:S02]  /*100b0*/  IADD3 R14, PT, PT, R14, R17, RZ ;  /* 0x000000110e0e7210 */ /* 0x000fe40007ffe0ff */
.L_x_203:
[----:B------:R-:W-:Y:S05]  /*100c0*/  BSYNC.RECONVERGENT B0 ;  /* 0x0000000000007941 */ /* 0x000fea0003800200 */
.L_x_201:
[----:B------:R-:W1:Y:S01]  /*100d0*/  LDCU UR4, c[0x0][0x380] ;  /* 0x00007000ff0477ac */ /* 0x000e620008000800 */
[--C-:B------:R-:W-:Y:S01]  /*100e0*/  SHF.R.U64 R2, R3, 0x3, R14.reuse ;  /* 0x0000000303027819 */ /* 0x100fe2000000120e */
[----:B------:R-:W-:Y:S01]  /*100f0*/  VIADD R3, R104, 0x1b ;  /* 0x0000001b68037836 */ /* 0x000fe20000000000 */
        /* <DEDUP_REMOVED lines=32> */
.L_x_205:
[----:B------:R-:W-:Y:S01]  /*10300*/  IMAD.MOV.U32 R96, RZ, RZ, R91 ;  /* 0x000000ffff607224 */ /* 0x000fe200078e005b */
[----:B------:R-:W-:Y:S02]  /*10310*/  MOV R95, R90 ;  /* 0x0000005a005f7202 */ /* 0x000fe40000000f00 */
[----:B------:R-:W-:Y:S02]  /*10320*/  MOV R94, 0x10340 ;  /* 0x00010340005e7802 */ /* 0x000fe40000000f00 */
[----:B----45:R-:W-:Y:S05]  /*10330*/  CALL.REL.NOINC `($__internal_1_$__cuda_sm20_rem_u64) ;  /* 0x0000009c00747944 */ /* 0x030fea0003c00000 */
.L_x_206:
[----:B------:R-:W-:Y:S05]  /*10340*/  BSYNC.RECONVERGENT B0 ;  /* 0x0000000000007941 */ /* 0x000fea0003800200 */
.L_x_204:
        /* <DEDUP_REMOVED lines=9> */
.L_x_182:
[----:B------:R-:W2:Y:S01]  /*103e0*/  LDCU UR7, c[0x0][0x380] ;  /* 0x00007000ff0777ac */ /* 0x000ea20008000800 */
[----:B------:R-:W-:Y:S01]  /*103f0*/  ISETP.GE.AND P0, PT, R102, UR6, PT ;  /* 0x0000000666007c0c */ /* 0x000fe2000bf06270 */
[----:B------:R-:W-:Y:S01]  /*10400*/  VIADD R2, R104, 0x19 ;  /* 0x0000001968027836 */ /* 0x000fe20000000000 */
[----:B------:R-:W-:Y:S02]  /*10410*/  ISETP.GE.AND P6, PT, R6, UR6, PT ;  /* 0x0000000606007c0c */ /* 0x000fe4000bfc6270 */
[C---:B--2---:R-:W-:Y:S02]  /*10420*/  ISETP.LT.AND P1, PT, R7.reuse, UR7, !P0 ;  /* 0x0000000707007c0c */ /* 0x044fe4000c721270 */
[----:B------:R-:W-:Y:S02]  /*10430*/  ISETP.LT.AND P2, PT, R7, UR7, !P6 ;  /* 0x0000000707007c0c */ /* 0x000fe4000f741270 */
[C---:B------:R-:W-:Y:S02]  /*10440*/  ISETP.LT.AND P4, PT, R2.reuse, UR7, !P0 ;  /* 0x0000000702007c0c */ /* 0x040fe4000c781270 */
[----:B------:R-:W-:-:S07]  /*10450*/  ISETP.LT.AND P3, PT, R2, UR7, !P6 ;  /* 0x0000000702007c0c */ /* 0x000fce000f761270 */
[--C-:B---3--:R-:W-:Y:S02]  /*10460*/  @P1 IMAD.MOV.U32 R8, RZ, RZ, R72.reuse ;  /* 0x000000ffff081224 */ /* 0x108fe400078e0048 */
[----:B------:R-:W-:Y:S02]  /*10470*/  @P1 IMAD.MOV.U32 R9, RZ, RZ, R73 ;  /* 0x000000ffff091224 */ /* 0x000fe400078e0049 */
[----:B------:R-:W-:-:S03]  /*10480*/  @P2 IMAD.MOV.U32 R14, RZ, RZ, R72 ;  /* 0x000000ffff0e2224 */ /* 0x000fc600078e0048 */
[----:B------:R2:W4:Y:S01]  /*10490*/  @P1 LDG.E.LTC128B.64 R88, desc[UR14][R8.64] ;  /* 0x0000000e08581981 */ /* 0x000522000c1e1b20 */
[----:B-1----:R-:W-:Y:S01]  /*104a0*/  IADD3 R12, P1, PT, R70, R72, RZ ;  /* 0x00000048460c7210 */ /* 0x002fe20007f3e0ff */
[--C-:B------:R-:W-:Y:S02]  /*104b0*/  @P2 IMAD.MOV.U32 R15, RZ, RZ, R73.reuse ;  /* 0x000000ffff0f2224 */ /* 0x100fe400078e0049 */
[----:B------:R-:W-:Y:S02]  /*104c0*/  VIADD R2, R104, 0x1a ;  /* 0x0000001a68027836 */ /* 0x000fe40000000000 */
[----:B------:R-:W-:Y:S01]  /*104d0*/  IMAD.X R13, R71, 0x1, R73, P1 ;  /* 0x00000001470d7824 */ /* 0x000fe200008e0649 */
[----:B------:R1:W4:Y:S02]  /*104e0*/  @P2 LDG.E.LTC128B.64 R86, desc[UR14][R14.64+0x100] ;  /* 0x0001000e0e562981 */ /* 0x000324000c1e1b20 */
[C---:B------:R-:W-:Y:S02]  /*104f0*/  ISETP.LT.AND P2, PT, R2.reuse, UR7, !P0 ;  /* 0x0000000702007c0c */ /* 0x040fe4000c741270 */
[----:B------:R-:W-:Y:S01]  /*10500*/  ISETP.LT.AND P1, PT, R2, UR7, !P6 ;  /* 0x0000000702007c0c */ /* 0x000fe2000f721270 */
[----:B------:R-:W-:Y:S01]  /*10510*/  VIADD R2, R104, 0x1b ;  /* 0x0000001b68027836 */ /* 0x000fe20000000000 */
[----:B------:R1:W4:Y:S04]  /*10520*/  @P4 LDG.E.LTC128B.64 R84, desc[UR14][R12.64] ;  /* 0x0000000e0c544981 */ /* 0x000328000c1e1b20 */
[C---:B------:R-:W-:Y:S01]  /*10530*/  ISETP.LT.AND P0, PT, R2.reuse, UR7, !P0 ;  /* 0x0000000702007c0c */ /* 0x040fe2000c701270 */
[----:B------:R1:W4:Y:S01]  /*10540*/  @P3 LDG.E.LTC128B.64 R82, desc[UR14][R12.64+0x100] ;  /* 0x0001000e0c523981 */ /* 0x000322000c1e1b20 */
[----:B------:R-:W-:-:S02]  /*10550*/  ISETP.LT.AND P6, PT, R2, UR7, !P6 ;  /* 0x0000000702007c0c */ /* 0x000fc4000f7c1270 */
[----:B--2---:R-:W-:-:S05]  /*10560*/  IADD3 R8, P4, PT, R70, R12, RZ ;  /* 0x0000000c46087210 */ /* 0x004fca0007f9e0ff */
[----:B------:R-:W-:Y:S01]  /*10570*/  IMAD.X R9, R71, 0x1, R13, P4 ;  /* 0x0000000147097824 */ /* 0x000fe200020e060d */
[----:B------:R-:W-:-:S04]  /*10580*/  IADD3 R70, P4, PT, R70, R8, RZ ;  /* 0x0000000846467210 */ /* 0x000fc80007f9e0ff */
[----:B------:R1:W4:Y:S01]  /*10590*/  @P2 LDG.E.LTC128B.64 R80, desc[UR14][R8.64] ;  /* 0x0000000e08502981 */ /* 0x000322000c1e1b20 */
[----:B------:R-:W-:-:S03]  /*105a0*/  IMAD.X R71, R71, 0x1, R9, P4 ;  /* 0x0000000147477824 */ /* 0x000fc600020e0609 */
[----:B------:R1:W4:Y:S04]  /*105b0*/  @P1 LDG.E.LTC128B.64 R78, desc[UR14][R8.64+0x100] ;  /* 0x0001000e084e1981 */ /* 0x000328000c1e1b20 */
[----:B------:R1:W4:Y:S04]  /*105c0*/  @P0 LDG.E.LTC128B.64 R76, desc[UR14][R70.64] ;  /* 0x0000000e464c0981 */ /* 0x000328000c1e1b20 */
[----:B------:R1:W4:Y:S02]  /*105d0*/  @P6 LDG.E.LTC128B.64 R74, desc[UR14][R70.64+0x100] ;  /* 0x0001000e464a6981 */ /* 0x000324000c1e1b20 */
.L_x_207:
[----:B------:R-:W-:Y:S05]  /*105e0*/  BSYNC.RECONVERGENT B1 ;  /* 0x0000000000017941 */ /* 0x000fea0003800200 */
.L_x_181:
[----:B------:R-:W-:Y:S01]  /*105f0*/  BAR.SYNC.DEFER_BLOCKING 0x0 ;  /* 0x0000000000007b1d */ /* 0x000fe20000010000 */
[----:B------:R-:W-:-:S05]  /*10600*/  UISETP.GT.AND UP0, UPT, UR10, UR9, UPT ;  /* 0x000000090a00728c */ /* 0x000fca000bf04270 */
[----:B-----5:R-:W-:Y:S04]  /*10610*/  STS.128 [R103], R64 ;  /* 0x0000004067007388 */ /* 0x020fe80000000c00 */
[----:B------:R-:W-:Y:S04]  /*10620*/  STS.128 [R103+0x40], R60 ;  /* 0x0000403c67007388 */ /* 0x000fe80000000c00 */
[----:B------:R-:W-:Y:S04]  /*10630*/  STS.128 [R103+0x80], R56 ;  /* 0x0000803867007388 */ /* 0x000fe80000000c00 */
[----:B------:R-:W-:Y:S01]  /*10640*/  STS.128 [R103+0xc0], R52 ;  /* 0x0000c03467007388 */ /* 0x000fe20000000c00 */
[----:B------:R-:W-:Y:S06]  /*10650*/  BAR.SYNC.DEFER_BLOCKING 0x0 ;  /* 0x0000000000007b1d */ /* 0x000fec0000010000 */
[----:B------:R-:W3:Y:S04]  /*10660*/  LDS.64 R20, [R5+UR8+0x320] ;  /* 0x0003200805147984 */ /* 0x000ee80008000a00 */
[----:B------:R-:W-:Y:S04]  /*10670*/  LDS.64 R16, [R5+UR8+0x440] ;  /* 0x0004400805107984 */ /* 0x000fe80008000a00 */
[----:B------:R-:W3:Y:S04]  /*10680*/  LDS.64 R22, [R5+UR8] ;  /* 0x0000000805167984 */ /* 0x000ee80008000a00 */
[----:B-1----:R-:W1:Y:S04]  /*10690*/  LDS.64 R8, [R5+UR8+0x100] ;  /* 0x0001000805087984 */ /* 0x002e680008000a00 */
[----:B--2---:R-:W2:Y:S04]  /*106a0*/  LDS.64 R12, [R5+UR8+0x220] ;  /* 0x00022008050c7984 */ /* 0x004ea80008000a00 */
[----:B------:R-:W2:Y:S04]  /*106b0*/  LDS.64 R14, [R5+UR8+0x540] ;  /* 0x00054008050e7984 */ /* 0x000ea80008000a00 */
[----:B------:R-:W2:Y:S04]  /*106c0*/  LDS.64 R2, [R5+UR8+0x660] ;  /* 0x0006600805027984 */ /* 0x000ea80008000a00 */
[----:B------:R1:W2:Y:S01]  /*106d0*/  LDS.64 R18, [R5+UR8+0x760] ;  /* 0x0007600805127984 */ /* 0x0002a20008000a00 */
[----:B---3--:R-:W-:-:S02]  /*106e0*/  DMUL R20, R20, R110 ;  /* 0x0000006e14147228 */ /* 0x008fc40000000000 */
[----:B------:R-:W-:-:S06]  /*106f0*/  DMUL R22, R22, R110 ;  /* 0x0000006e16167228 */ /* 0x000fcc0000000000 */
[----:B-1--4-:R-:W-:Y:S02]  /*10700*/  DFMA R4, R82, R108, R20 ;  /* 0x0000006c5204722b */ /* 0x012fe40000000014 */
[-C--:B------:R-:W-:Y:S02]  /*10710*/  DMUL R20, R16, R110.reuse ;  /* 0x0000006e10147228 */ /* 0x080fe40000000000 */
[-C--:B------:R-:W-:Y:S02]  /*10720*/  DMUL R8, R8, R110.reuse ;  /* 0x0000006e08087228 */ /* 0x080fe40000000000 */
[----:B--2---:R-:W-:Y:S02]  /*10730*/  DMUL R12, R12, R110 ;  /* 0x0000006e0c0c7228 */ /* 0x004fe40000000000 */
[----:B------:R-:W-:Y:S02]  /*10740*/  DFMA R22, R88, R108, R22 ;  /* 0x0000006c5816722b */ /* 0x000fe40000000016 */
[----:B------:R-:W-:-:S02]  /*10750*/  DMUL R16, R14, R110 ;  /* 0x0000006e0e107228 */ /* 0x000fc40000000000 */
[----:B------:R-:W-:Y:S02]  /*10760*/  DFMA R8, R86, R108, R8 ;  /* 0x0000006c5608722b */ /* 0x000fe40000000008 */
[----:B------:R-:W-:Y:S02]  /*10770*/  DMUL R2, R2, R110 ;  /* 0x0000006e02027228 */ /* 0x000fe40000000000 */
[----:B------:R-:W-:Y:S02]  /*10780*/  DFMA R12, R84, R108, R12 ;  /* 0x0000006c540c722b */ /* 0x000fe4000000000c */
[----:B------:R-:W-:Y:S02]  /*10790*/  DMUL R110, R18, R110 ;  /* 0x0000006e126e7228 */ /* 0x000fe40000000000 */
[-C--:B------:R-:W-:Y:S02]  /*107a0*/  DFMA R14, R80, R108.reuse, R20 ;  /* 0x0000006c500e722b */ /* 0x080fe40000000014 */
[----:B------:R-:W-:-:S02]  /*107b0*/  DFMA R16, R78, R108, R16 ;  /* 0x0000006c4e10722b */ /* 0x000fc40000000010 */
[-C--:B------:R-:W-:Y:S02]  /*107c0*/  DFMA R18, R76, R108.reuse, R2 ;  /* 0x0000006c4c12722b */ /* 0x080fe40000000002 */
        /* <DEDUP_REMOVED lines=34> */
.L_x_210:
[----:B------:R-:W1:Y:S01]  /*109f0*/  LDCU.64 UR4, c[0x0][0x420] ;  /* 0x00008400ff0477ac */ /* 0x000e620008000a00 */
[----:B------:R-:W-:Y:S01]  /*10a00*/  IMAD.MOV.U32 R92, RZ, RZ, R24 ;  /* 0x000000ffff5c7224 */ /* 0x000fe200078e0018 */
[----:B------:R-:W-:Y:S02]  /*10a10*/  MOV R93, R25 ;  /* 0x00000019005d7202 */ /* 0x000fe40000000f00 */
[----:B------:R-:W-:Y:S01]  /*10a20*/  MOV R98, 0x10a60 ;  /* 0x00010a6000627802 */ /* 0x000fe20000000f00 */
[----:B-1----:R-:W-:Y:S01]  /*10a30*/  IMAD.U32 R100, RZ, RZ, UR4 ;  /* 0x00000004ff647e24 */ /* 0x002fe2000f8e00ff */
[----:B------:R-:W-:Y:S02]  /*10a40*/  MOV R97, UR5 ;  /* 0x0000000500617c02 */ /* 0x000fe40008000f00 */
[----:B------:R-:W-:Y:S05]  /*10a50*/  CALL.REL.NOINC `($__internal_0_$__cuda_sm20_div_u64) ;  /* 0x00000090009c7944 */ /* 0x000fea0003c00000 */
        /* <DEDUP_REMOVED lines=11> */
.L_x_211:
[----:B------:R-:W-:Y:S05]  /*10b10*/  BSYNC.RECONVERGENT B0 ;  /* 0x0000000000007941 */ /* 0x000fea0003800200 */
.L_x_209:
[----:B------:R-:W1:Y:S01]  /*10b20*/  LDCU.64 UR4, c[0x0][0x380] ;  /* 0x00007000ff0477ac */ /* 0x000e620008000a00 */
[--C-:B------:R-:W-:Y:S01]  /*10b30*/  SHF.R.U64 R29, R26, 0x3, R3.reuse ;  /* 0x000000031a1d7819 */ /* 0x100fe20000001203 */
[----:B------:R-:W-:Y:S01]  /*10b40*/  BSSY.RECONVERGENT B0, `(.L_x_212) ;  /* 0x0000028000007945 */ /* 0x000fe20003800200 */
[----:B------:R-:W-:Y:S02]  /*10b50*/  SHF.R.U32.HI R2, RZ, 0x3, R3 ;  /* 0x00000003ff027819 */ /* 0x000fe40000011603 */
[----:B------:R-:W-:Y:S02]  /*10b60*/  ISETP.LE.U32.AND P2, PT, R20, R29, PT ;  /* 0x0000001d1400720c */ /* 0x000fe40003f43070 */
[----:B-1----:R-:W-:Y:S02]  /*10b70*/  ISETP.GE.AND P0, PT, R7, UR4, PT ;  /* 0x0000000407007c0c */ /* 0x002fe4000bf06270 */
[----:B------:R-:W-:Y:S02]  /*10b80*/  SHF.R.S32.HI R7, RZ, 0x1f, R20 ;  /* 0x0000001fff077819 */ /* 0x000fe40000011414 */
[----:B------:R-:W-:-:S04]  /*10b90*/  ISETP.LT.AND P1, PT, R102, UR5, !P0 ;  /* 0x0000000566007c0c */ /* 0x000fc8000c721270 */
[----:B------:R-:W-:Y:S02]  /*10ba0*/  ISETP.LE.U32.AND.EX P2, PT, R7, R2, P1, P2 ;  /* 0x000000020700720c */ /* 0x000fe40000f43120 */
[----:B------:R-:W-:-:S05]  /*10bb0*/  IADD3 R3, P1, PT, R24, 0x100, RZ ;  /* 0x0000010018037810 */ /* 0x000fca0007f3e0ff */
[----:B------:R-:W-:-:S05]  /*10bc0*/  IMAD.X R2, RZ, RZ, R25, P1 ;  /* 0x000000ffff027224 */ /* 0x000fca00008e0619 */
[----:B------:R-:W-:Y:S01]  /*10bd0*/  LOP3.LUT R27, R2, R27, RZ, 0xfc, !PT ;  /* 0x0000001b021b7212 */ /* 0x000fe200078efcff */
[----:B------:R1:W-:Y:S03]  /*10be0*/  @P2 STG.E.64 desc[UR14][R10.64], R22 ;  /* 0x000000160a002986 */ /* 0x0003e6000c101b0e */
        /* <DEDUP_REMOVED lines=22> */
.L_x_213:
[----:B------:R-:W2:Y:S01]  /*10d50*/  LDCU.64 UR4, c[0x0][0x420] ;  /* 0x00008400ff0477ac */ /* 0x000ea20008000a00 */
[----:B------:R-:W-:Y:S01]  /*10d60*/  IMAD.MOV.U32 R98, RZ, RZ, R3 ;  /* 0x000000ffff627224 */ /* 0x000fe200078e0003 */
[----:B------:R-:W-:Y:S02]  /*10d70*/  MOV R97, R2 ;  /* 0x0000000200617202 */ /* 0x000fe40000000f00 */
[----:B------:R-:W-:Y:S01]  /*10d80*/  MOV R94, 0x10dc0 ;  /* 0x00010dc0005e7802 */ /* 0x000fe20000000f00 */
[----:B--2---:R-:W-:Y:S01]  /*10d90*/  IMAD.U32 R96, RZ, RZ, UR4 ;  /* 0x00000004ff607e24 */ /* 0x004fe2000f8e00ff */
[----:B------:R-:W-:Y:S02]  /*10da0*/  MOV R95, UR5 ;  /* 0x00000005005f7c02 */ /* 0x000fe40008000f00 */
[----:B-1----:R-:W-:Y:S05]  /*10db0*/  CALL.REL.NOINC `($__internal_1_$__cuda_sm20_rem_u64) ;  /* 0x0000009000d47944 */ /* 0x002fea0003c00000 */
.L_x_214:
[----:B------:R-:W-:Y:S05]  /*10dc0*/  BSYNC.RECONVERGENT B0 ;  /* 0x0000000000007941 */ /* 0x000fea0003800200 */
.L_x_212:
        /* <DEDUP_REMOVED lines=44> */
.L_x_216:
[----:B------:R-:W2:Y:S01]  /*11090*/  LDCU.64 UR4, c[0x0][0x420] ;  /* 0x00008400ff0477ac */ /* 0x000ea20008000a00 */
[----:B------:R-:W-:Y:S01]  /*110a0*/  IMAD.MOV.U32 R92, RZ, RZ, R22 ;  /* 0x000000ffff5c7224 */ /* 0x000fe200078e0016 */
[----:B------:R-:W-:Y:S02]  /*110b0*/  MOV R93, R23 ;  /* 0x00000017005d7202 */ /* 0x000fe40000000f00 */
[----:B------:R-:W-:Y:S01]  /*110c0*/  MOV R98, 0x11100 ;  /* 0x0001110000627802 */ /* 0x000fe20000000f00 */
[----:B--2---:R-:W-:Y:S01]  /*110d0*/  IMAD.U32 R100, RZ, RZ, UR4 ;  /* 0x00000004ff647e24 */ /* 0x004fe2000f8e00ff */
[----:B------:R-:W-:Y:S02]  /*110e0*/  MOV R97, UR5 ;  /* 0x0000000500617c02 */ /* 0x000fe40008000f00 */
[----:B-1----:R-:W-:Y:S05]  /*110f0*/  CALL.REL.NOINC `($__internal_0_$__cuda_sm20_div_u64) ;  /* 0x0000008800f47944 */ /* 0x002fea0003c00000 */
        /* <DEDUP_REMOVED lines=10> */
.L_x_217:
[----:B------:R-:W-:Y:S05]  /*111a0*/  BSYNC.RECONVERGENT B0 ;  /* 0x0000000000007941 */ /* 0x000fea0003800200 */
.L_x_215:
        /* <DEDUP_REMOVED lines=37> */
.L_x_219:
[----:B------:R-:W2:Y:S01]  /*11400*/  LDCU.64 UR4, c[0x0][0x420] ;  /* 0x00008400ff0477ac */ /* 0x000ea20008000a00 */
[----:B------:R-:W-:Y:S01]  /*11410*/  IMAD.MOV.U32 R98, RZ, RZ, R3 ;  /* 0x000000ffff627224 */ /* 0x000fe200078e0003 */
[----:B------:R-:W-:Y:S02]  /*11420*/  MOV R97, R2 ;  /* 0x0000000200617202 */ /* 0x000fe40000000f00 */
[----:B------:R-:W-:Y:S01]  /*11430*/  MOV R94, 0x11470 ;  /* 0x00011470005e7802 */ /* 0x000fe20000000f00 */
[----:B--2---:R-:W-:Y:S01]  /*11440*/  IMAD.U32 R96, RZ, RZ, UR4 ;  /* 0x00000004ff607e24 */ /* 0x004fe2000f8e00ff */
[----:B------:R-:W-:Y:S02]  /*11450*/  MOV R95, UR5 ;  /* 0x00000005005f7c02 */ /* 0x000fe40008000f00 */
[----:B-1----:R-:W-:Y:S05]  /*11460*/  CALL.REL.NOINC `($__internal_1_$__cuda_sm20_rem_u64) ;  /* 0x0000008c00287944 */ /* 0x002fea0003c00000 */
.L_x_220:
[----:B------:R-:W-:Y:S05]  /*11470*/  BSYNC.RECONVERGENT B0 ;  /* 0x0000000000007941 */ /* 0x000fea0003800200 */
.L_x_218:
        /* <DEDUP_REMOVED lines=19> */
[----:B--2---:R-:W-:Y:S01]  /*115b0*/  IMAD.MOV.U32 R20, RZ, RZ, RZ ;  /* 0x000000ffff147224 */ /* 0x004fe200078e00ff */
[----:B-1----:R-:W-:-:S04]  /*115c0*/  MOV R7, UR4 ;  /* 0x0000000400077c02 */ /* 0x002fc80008000f00 */
        /* <DEDUP_REMOVED lines=21> */
.L_x_222:
[----:B------:R-:W1:Y:S01]  /*11720*/  LDCU.64 UR4, c[0x0][0x420] ;  /* 0x00008400ff0477ac */ /* 0x000e620008000a00 */
[----:B------:R-:W-:Y:S01]  /*11730*/  IMAD.MOV.U32 R92, RZ, RZ, R10 ;  /* 0x000000ffff5c7224 */ /* 0x000fe200078e000a */
[----:B------:R-:W-:Y:S02]  /*11740*/  MOV R93, R11 ;  /* 0x0000000b005d7202 */ /* 0x000fe40000000f00 */
[----:B------:R-:W-:Y:S01]  /*11750*/  MOV R98, 0x11790 ;  /* 0x0001179000627802 */ /* 0x000fe20000000f00 */
[----:B-1----:R-:W-:Y:S01]  /*11760*/  IMAD.U32 R100, RZ, RZ, UR4 ;  /* 0x00000004ff647e24 */ /* 0x002fe2000f8e00ff */
[----:B------:R-:W-:Y:S02]  /*11770*/  MOV R97, UR5 ;  /* 0x0000000500617c02 */ /* 0x000fe40008000f00 */
[----:B--2---:R-:W-:Y:S05]  /*11780*/  CALL.REL.NOINC `($__internal_0_$__cuda_sm20_div_u64) ;  /* 0x0000008400507944 */ /* 0x004fea0003c00000 */
        /* <DEDUP_REMOVED lines=10> */
.L_x_223:
[----:B------:R-:W-:Y:S05]  /*11830*/  BSYNC.RECONVERGENT B0 ;  /* 0x0000000000007941 */ /* 0x000fea0003800200 */
.L_x_221:
        /* <DEDUP_REMOVED lines=18> */
[----:B-1----:R-:W-:Y:S02]  /*11960*/  MOV R14, RZ ;  /* 0x000000ff000e7202 */ /* 0x002fe40000000f00 */
[----:B------:R-:W-:-:S05]  /*11970*/  MOV R99, RZ ;  /* 0x000000ff00637202 */ /* 0x000fca0000000f00 */
[----:B--2---:R-:W1:Y:S02]  /*11980*/  MUFU.RCP R11, R12 ;  /* 0x0000000c000b7308 */ /* 0x004e640000001000 */
        /* <DEDUP_REMOVED lines=16> */
.L_x_225:
[----:B------:R-:W2:Y:S01]  /*11a90*/  LDCU.64 UR4, c[0x0][0x420] ;  /* 0x00008400ff0477ac */ /* 0x000ea20008000a00 */
[----:B------:R-:W-:Y:S01]  /*11aa0*/  IMAD.MOV.U32 R98, RZ, RZ, R3 ;  /* 0x000000ffff627224 */ /* 0x000fe200078e0003 */
[----:B------:R-:W-:Y:S02]  /*11ab0*/  MOV R97, R2 ;  /* 0x0000000200617202 */ /* 0x000fe40000000f00 */
[----:B------:R-:W-:Y:S01]  /*11ac0*/  MOV R94, 0x11b00 ;  /* 0x00011b00005e7802 */ /* 0x000fe20000000f00 */
[----:B--2---:R-:W-:Y:S01]  /*11ad0*/  IMAD.U32 R96, RZ, RZ, UR4 ;  /* 0x00000004ff607e24 */ /* 0x004fe2000f8e00ff */
[----:B------:R-:W-:Y:S02]  /*11ae0*/  MOV R95, UR5 ;  /* 0x00000005005f7c02 */ /* 0x000fe40008000f00 */
[----:B-1----:R-:W-:Y:S05]  /*11af0*/  CALL.REL.NOINC `($__internal_1_$__cuda_sm20_rem_u64) ;  /* 0x0000008400847944 */ /* 0x002fea0003c00000 */
.L_x_226:
[----:B------:R-:W-:Y:S05]  /*11b00*/  BSYNC.RECONVERGENT B0 ;  /* 0x0000000000007941 */ /* 0x000fea0003800200 */
.L_x_224:
        /* <DEDUP_REMOVED lines=44> */
.L_x_228:
        /* <DEDUP_REMOVED lines=17> */
.L_x_229:
[----:B------:R-:W-:Y:S05]  /*11ee0*/  BSYNC.RECONVERGENT B0 ;  /* 0x0000000000007941 */ /* 0x000fea0003800200 */
.L_x_227:
        /* <DEDUP_REMOVED lines=12> */
[----:B------:R-:W-:Y:S02]  /*11fb0*/  IADD3.X R97, PT, PT, R2, UR5, RZ, P0, !PT ;  /* 0x0000000502617c10 */ /* 0x000fe400087fe4ff */
[----:B------:R-:W-:Y:S02]  /*11fc0*/  ISETP.LT.AND P0, PT, R6, UR7, !P1 ;  /* 0x0000000706007c0c */ /* 0x000fe4000cf01270 */
[----:B------:R-:W-:-:S03]  /*11fd0*/  LOP3.LUT R9, R97, R9, RZ, 0xfc, !PT ;  /* 0x0000000961097212 */ /* 0x000fc600078efcff */
[----:B------:R1:W-:Y:S01]  /*11fe0*/  @P2 STG.E.64 desc[UR14][R4.64], R18 ;  /* 0x0000001204002986 */ /* 0x0003e2000c101b0e */
[----:B------:R-:W-:-:S13]  /*11ff0*/  ISETP.NE.U32.AND P1, PT, R9, RZ, PT ;  /* 0x000000ff0900720c */ /* 0x000fda0003f25070 */
[----:B------:R-:W-:Y:S05]  /*12000*/  @P1 BRA `(.L_x_231) ;  /* 0x0000000000501947 */ /* 0x000fea0003800000 */
[----:B------:R-:W2:Y:S01]  /*12010*/  I2F.U32.RP R3, R11 ;  /* 0x0000000b00037306 */ /* 0x000ea20000209000 */
[----:B------:R-:W-:-:S07]  /*12020*/  MOV R99, RZ ;  /* 0x000000ff00637202 */ /* 0x000fce0000000f00 */
[----:B--2---:R-:W2:Y:S02]  /*12030*/  MUFU.RCP R12, R3 ;  /* 0x00000003000c7308 */ /* 0x004ea40000001000 */
[----:B--2---:R-:W-:-:S06]  /*12040*/  VIADD R12, R12, 0xffffffe ;  /* 0x0ffffffe0c0c7836 */ /* 0x004fcc0000000000 */
[----:B------:R-:W2:Y:S02]  /*12050*/  F2I.FTZ.U32.TRUNC.NTZ R13, R12 ;  /* 0x0000000c000d7305 */ /* 0x000ea4000021f000 */
[----:B--2---:R-:W-:Y:S01]  /*12060*/  IMAD.MOV R2, RZ, RZ, -R13 ;  /* 0x000000ffff027224 */ /* 0x004fe200078e0a0d */
[----:B------:R-:W-:-:S03]  /*12070*/  MOV R12, RZ ;  /* 0x000000ff000c7202 */ /* 0x000fc60000000f00 */
        /* <DEDUP_REMOVED lines=13> */
.L_x_231:
[----:B------:R-:W2:Y:S01]  /*12150*/  LDCU.64 UR4, c[0x0][0x420] ;  /* 0x00008400ff0477ac */ /* 0x000ea20008000a00 */
[----:B------:R-:W-:Y:S01]  /*12160*/  MOV R94, 0x121a0 ;  /* 0x000121a0005e7802 */ /* 0x000fe20000000f00 */
[----:B--2---:R-:W-:Y:S01]  /*12170*/  IMAD.U32 R96, RZ, RZ, UR4 ;  /* 0x00000004ff607e24 */ /* 0x004fe2000f8e00ff */
[----:B------:R-:W-:Y:S02]  /*12180*/  MOV R95, UR5 ;  /* 0x00000005005f7c02 */ /* 0x000fe40008000f00 */
[----:B-1----:R-:W-:Y:S05]  /*12190*/  CALL.REL.NOINC `($__internal_1_$__cuda_sm20_rem_u64) ;  /* 0x0000007c00dc7944 */ /* 0x002fea0003c00000 */
.L_x_232:
[----:B------:R-:W-:Y:S05]  /*121a0*/  BSYNC.RECONVERGENT B0 ;  /* 0x0000000000007941 */ /* 0x000fea0003800200 */
.L_x_230:
[--C-:B------:R-:W-:Y:S02]  /*121b0*/  SHF.R.U64 R2, R98, 0x3, R99.reuse ;  /* 0x0000000362027819 */ /* 0x100fe40000001263 */
[----:B------:R-:W-:Y:S02]  /*121c0*/  SHF.R.U32.HI R3, RZ, 0x3, R99 ;  /* 0x00000003ff037819 */ /* 0x000fe40000011663 */
[----:B------:R-:W-:-:S04]  /*121d0*/  ISETP.LE.U32.AND P1, PT, R7, R2, PT ;  /* 0x000000020700720c */ /* 0x000fc80003f23070 */
[----:B------:R-:W-:-:S13]  /*121e0*/  ISETP.LE.U32.AND.EX P0, PT, R8, R3, P0, P1 ;  /* 0x000000030800720c */ /* 0x000fda0000703110 */
[----:B------:R-:W-:Y:S05]  /*121f0*/  @!P0 BRA `(.L_x_233) ;  /* 0x0000007800688947 */ /* 0x000fea0003800000 */
[----:B------:R3:W-:Y:S01]  /*12200*/  STG.E.64 desc[UR14][R4.64+0x100], R108 ;  /* 0x0001006c04007986 */ /* 0x0007e2000c101b0e */
[----:B------:R-:W-:Y:S05]  /*12210*/  BRA `(.L_x_233) ;  /* 0x0000007800607947 */ /* 0x000fea0003800000 */
.L_x_208:
[----:B------:R-:W1:Y:S01]  /*12220*/  LDCU UR6, c[0x0][0x384] ;  /* 0x00007080ff0677ac */ /* 0x000e620008000800 */
[----:B------:R-:W-:Y:S01]  /*12230*/  VIADD R2, R104, 0x19 ;  /* 0x0000001968027836 */ /* 0x000fe20000000000 */
[----:B------:R-:W2:Y:S01]  /*12240*/  LDCU.64 UR4, c[0x0][0x428] ;  /* 0x00008500ff0477ac */ /* 0x000ea20008000a00 */
[----:B-1----:R-:W-:Y:S02]  /*12250*/  ISETP.GE.AND P0, PT, R102, UR6, PT ;  /* 0x0000000666007c0c */ /* 0x002fe4000bf06270 */
[----:B------:R-:W-:Y:S02]  /*12260*/  ISETP.GE.AND P1, PT, R6, UR6, PT ;  /* 0x0000000606007c0c */ /* 0x000fe4000bf26270 */
[C---:B------:R-:W-:Y:S02]  /*12270*/  ISETP.LT.AND P3, PT, R7.reuse, UR7, !P0 ;  /* 0x0000000707007c0c */ /* 0x040fe4000c761270 */
[----:B------:R-:W-:Y:S02]  /*12280*/  ISETP.LT.AND P4, PT, R7, UR7, !P1 ;  /* 0x0000000707007c0c */ /* 0x000fe4000cf81270 */
[----:B------:R-:W-:-:S09]  /*12290*/  ISETP.LT.AND P2, PT, R2, UR7, !P0 ;  /* 0x0000000702007c0c */ /* 0x000fd2000c741270 */
[----:B------:R1:W-:Y:S01]  /*122a0*/  @P3 STG.E.64 desc[UR14][R10.64], R22 ;  /* 0x000000160a003986 */ /* 0x0003e2000c101b0e */
[----:B--2---:R-:W-:-:S03]  /*122b0*/  IADD3 R6, P3, PT, R10, UR4, RZ ;  /* 0x000000040a067c10 */ /* 0x004fc6000ff7e0ff */
[----:B------:R1:W-:Y:S01]  /*122c0*/  @P4 STG.E.64 desc[UR14][R10.64+0x100], R8 ;  /* 0x000100080a004986 */ /* 0x0003e2000c101b0e */
[----:B------:R-:W-:Y:S02]  /*122d0*/  IADD3.X R7, PT, PT, R11, UR5, RZ, P3, !PT ;  /* 0x000000050b077c10 */ /* 0x000fe40009ffe4ff */
[----:B------:R-:W-:Y:S01]  /*122e0*/  ISETP.LT.AND P3, PT, R2, UR7, !P1 ;  /* 0x0000000702007c0c */ /* 0x000fe2000cf61270 */
[----:B------:R-:W-:Y:S01]  /*122f0*/  VIADD R2, R104, 0x1a ;  /* 0x0000001a68027836 */ /* 0x000fe20000000000 */
[----:B------:R-:W-:Y:S01]  /*12300*/  IADD3 R20, P4, PT, R6, UR4, RZ ;  /* 0x0000000406147c10 */ /* 0x000fe2000ff9e0ff */
[----:B------:R-:W-:Y:S01]  /*12310*/  VIADD R104, R104, 0x1b ;  /* 0x0000001b68687836 */ /* 0x000fe20000000000 */
[----:B------:R1:W-:Y:S02]  /*12320*/  @P2 STG.E.64 desc[UR14][R6.64], R12 ;  /* 0x0000000c06002986 */ /* 0x0003e4000c101b0e */
        /* <DEDUP_REMOVED lines=9> */
[----:B------:R1:W-:Y:S01]  /*123c0*/  @P0 STG.E.64 desc[UR14][R2.64], R18 ;  /* 0x0000001202000986 */ /* 0x0003e2000c101b0e */
[----:B------:R-:W-:Y:S05]  /*123d0*/  @!P6 BRA `(.L_x_233) ;  /* 0x0000007400f0e947 */ /* 0x000fea0003800000 */
[----:B------:R2:W-:Y:S01]  /*123e0*/  STG.E.64 desc[UR14][R2.64+0x100], R108 ;  /* 0x0001006c02007986 */ /* 0x0005e2000c101b0e */
[----:B------:R-:W-:Y:S05]  /*123f0*/  BRA `(.L_x_233) ;  /* 0x0000007400e87947 */ /* 0x000fea0003800000 */
.L_x_18:
[----:B------:R-:W-:Y:S01]  /*12400*/  BAR.SYNC.DEFER_BLOCKING 0x0 ;  /* 0x0000000000007b1d */ /* 0x000fe20000010000 */
[----:B------:R-:W-:-:S05]  /*12410*/  ISETP.LT.AND P0, PT, R75, UR9, PT ;  /* 0x000000094b007c0c */ /* 0x000fca000bf01270 */
[----:B------:R-:W-:Y:S01]  /*12420*/  BSSY.RECONVERGENT B1, `(.L_x_234) ;  /* 0x00001da000017945 */ /* 0x000fe20003800200 */
[----:B------:R-:W-:-:S04]  /*12430*/  DEPBAR.LE SB5, 0xd ;  /* 0x0000d3400000791a */ /* 0x000fc80000000000 */
[----:B------:R-:W-:Y:S04]  /*12440*/  STS.128 [R103], R4 ;  /* 0x0000000467007388 */ /* 0x000fe80000000c00 */
[----:B------:R-:W-:Y:S04]  /*12450*/  STS.128 [R103+0x40], R8 ;  /* 0x0000400867007388 */ /* 0x000fe80000000c00 */
[----:B------:R-:W-:Y:S01]  /*12460*/  STS.128 [R103+0x80], R12 ;  /* 0x0000800c67007388 */ /* 0x000fe20000000c00 */
[----:B------:R-:W-:-:S04]  /*12470*/  DEPBAR.LE SB5, 0xc ;  /* 0x0000d3000000791a */ /* 0x000fc80000000000 */
[----:B------:R-:W-:Y:S01]  /*12480*/  STS.128 [R103+0xc0], R16 ;  /* 0x0000c01067007388 */ /* 0x000fe20000000c00 */
[----:B------:R-:W-:Y:S06]  /*12490*/  BAR.SYNC.DEFER_BLOCKING 0x0 ;  /* 0x0000000000007b1d */ /* 0x000fec0000010000 */
[----:B--2---:R-:W2:Y:S04]  /*124a0*/  LDS.64 R70, [R74+UR8] ;  /* 0x000000084a467984 */ /* 0x004ea80008000a00 */
[----:B------:R-:W3:Y:S04]  /*124b0*/  LDS.64 R90, [R74+UR8+0x100] ;  /* 0x000100084a5a7984 */ /* 0x000ee80008000a00 */
[----:B------:R-:W4:Y:S04]  /*124c0*/  LDS.64 R88, [R74+UR8+0x220] ;  /* 0x000220084a587984 */ /* 0x000f280008000a00 */
[----:B------:R-:W4:Y:S04]  /*124d0*/  LDS.64 R80, [R74+UR8+0x320] ;  /* 0x000320084a507984 */ /* 0x000f280008000a00 */
[----:B-1----:R-:W1:Y:S04]  /*124e0*/  LDS.64 R72, [R74+UR8+0x440] ;  /* 0x000440084a487984 */ /* 0x002e680008000a00 */
[----:B------:R-:W1:Y:S04]  /*124f0*/  LDS.64 R2, [R74+UR8+0x540] ;  /* 0x000540084a027984 */ /* 0x000e680008000a00 */
[----:B------:R-:W1:Y:S04]  /*12500*/  LDS.64 R6, [R74+UR8+0x660] ;  /* 0x000660084a067984 */ /* 0x000e680008000a00 */
[----:B------:R-:W1:Y:S01]  /*12510*/  LDS.64 R4, [R74+UR8+0x760] ;  /* 0x000760084a047984 */ /* 0x000e620008000a00 */
[----:B--2---:R-:W-:-:S02]  /*12520*/  DMUL R70, R70, R110 ;  /* 0x0000006e46467228 */ /* 0x004fc40000000000 */
[-C--:B---3--:R-:W-:Y:S02]  /*12530*/  DMUL R18, R90, R110.reuse ;  /* 0x0000006e5a127228 */ /* 0x088fe40000000000 */
[-C--:B----4-:R-:W-:Y:S02]  /*12540*/  DMUL R14, R88, R110.reuse ;  /* 0x0000006e580e7228 */ /* 0x090fe40000000000 */
[-C--:B------:R-:W-:Y:S02]  /*12550*/  DMUL R12, R80, R110.reuse ;  /* 0x0000006e500c7228 */ /* 0x080fe40000000000 */
[-C--:B-1----:R-:W-:Y:S02]  /*12560*/  DMUL R10, R72, R110.reuse ;  /* 0x0000006e480a7228 */ /* 0x082fe40000000000 */
[-C--:B------:R-:W-:Y:S02]  /*12570*/  DMUL R8, R2, R110.reuse ;  /* 0x0000006e02087228 */ /* 0x080fe40000000000 */
[----:B------:R-:W-:-:S02]  /*12580*/  DMUL R6, R6, R110 ;  /* 0x0000006e06067228 */ /* 0x000fc40000000000 */
[----:B------:R-:W-:Y:S01]  /*12590*/  DMUL R4, R4, R110 ;  /* 0x0000006e04047228 */ /* 0x000fe20000000000 */
[----:B------:R-:W-:Y:S10]  /*125a0*/  @P0 BRA `(.L_x_235) ;  /* 0x00000000007c0947 */ /* 0x000ff40003800000 */
[----:B------:R-:W1:Y:S01]  /*125b0*/  LDCU.64 UR6, c[0x0][0x380] ;  /* 0x00007000ff0677ac */ /* 0x000e620008000a00 */
[C---:B------:R-:W-:Y:S02]  /*125c0*/  VIADD R2, R104.reuse, 0x1 ;  /* 0x0000000168027836 */ /* 0x040fe40000000000 */
[----:B------:R-:W-:Y:S01]  /*125d0*/  VIADD R3, R104, 0x3 ;  /* 0x0000000368037836 */ /* 0x000fe20000000000 */
[----:B------:R-:W2:Y:S01]  /*125e0*/  LDCU.64 UR4, c[0x0][0x428] ;  /* 0x00008500ff0477ac */ /* 0x000ea20008000a00 */
[----:B-1----:R-:W-:Y:S02]  /*125f0*/  ISETP.GE.AND P0, PT, R102, UR7, PT ;  /* 0x0000000766007c0c */ /* 0x002fe4000bf06270 */
[----:B------:R-:W-:Y:S02]  /*12600*/  ISETP.GE.AND P4, PT, R76, UR7, PT ;  /* 0x000000074c007c0c */ /* 0x000fe4000bf86270 */
[C---:B------:R-:W-:Y:S02]  /*12610*/  ISETP.LT.AND P3, PT, R104.reuse, UR6, !P0 ;  /* 0x0000000668007c0c */ /* 0x040fe4000c761270 */
[----:B------:R-:W-:-:S02]  /*12620*/  ISETP.LT.AND P2, PT, R104, UR6, !P4 ;  /* 0x0000000668007c0c */ /* 0x000fc4000e741270 */
[----:B------:R-:W-:Y:S02]  /*12630*/  ISETP.LT.AND P1, PT, R2, UR6, !P0 ;  /* 0x0000000602007c0c */ /* 0x000fe4000c721270 */
[----:B--2---:R-:W-:-:S04]  /*12640*/  IADD3 R16, P6, PT, R78, UR4, RZ ;  /* 0x000000044e107c10 */ /* 0x004fc8000ffde0ff */
[----:B------:R-:W-:Y:S02]  /*12650*/  IADD3.X R17, PT, PT, R79, UR5, RZ, P6, !PT ;  /* 0x000000054f117c10 */ /* 0x000fe4000b7fe4ff */
[----:B------:R-:W-:Y:S01]  /*12660*/  IADD3 R72, P6, PT, R16, UR4, RZ ;  /* 0x0000000410487c10 */ /* 0x000fe2000ffde0ff */
[----:B------:R1:W-:Y:S01]  /*12670*/  @P3 STG.E.64 desc[UR14][R78.64], R70 ;  /* 0x000000464e003986 */ /* 0x0003e2000c101b0e */
[----:B------:R-:W-:Y:S01]  /*12680*/  ISETP.LT.AND P3, PT, R2, UR6, !P4 ;  /* 0x0000000602007c0c */ /* 0x000fe2000e761270 */
[----:B------:R-:W-:Y:S01]  /*12690*/  VIADD R2, R104, 0x2 ;  /* 0x0000000268027836 */ /* 0x000fe20000000000 */
[----:B------:R-:W-:Y:S01]  /*126a0*/  IADD3.X R73, PT, PT, R17, UR5, RZ, P6, !PT ;  /* 0x0000000511497c10 */ /* 0x000fe2000b7fe4ff */
[----:B------:R2:W-:Y:S03]  /*126b0*/  @P2 STG.E.64 desc[UR14][R78.64+0x100], R18 ;  /* 0x000100124e002986 */ /* 0x0005e6000c101b0e */
[C---:B------:R-:W-:Y:S01]  /*126c0*/  ISETP.LT.AND P2, PT, R2.reuse, UR6, !P0 ;  /* 0x0000000602007c0c */ /* 0x040fe2000c741270 */
[----:B------:R2:W-:Y:S01]  /*126d0*/  @P1 STG.E.64 desc[UR14][R16.64], R14 ;  /* 0x0000000e10001986 */ /* 0x0005e2000c101b0e */
[----:B------:R-:W-:-:S02]  /*126e0*/  ISETP.LT.AND P1, PT, R2, UR6, !P4 ;  /* 0x0000000602007c0c */ /* 0x000fc4000e721270 */
[C---:B------:R-:W-:Y:S02]  /*126f0*/  ISETP.LT.AND P0, PT, R3.reuse, UR6, !P0 ;  /* 0x0000000603007c0c */ /* 0x040fe4000c701270 */
[----:B------:R-:W-:Y:S01]  /*12700*/  ISETP.LT.AND P4, PT, R3, UR6, !P4 ;  /* 0x0000000603007c0c */ /* 0x000fe2000e781270 */
[----:B------:R2:W-:Y:S06]  /*12710*/  @P3 STG.E.64 desc[UR14][R16.64+0x100], R12 ;  /* 0x0001000c10003986 */ /* 0x0005ec000c101b0e */
[----:B------:R2:W-:Y:S04]  /*12720*/  @P2 STG.E.64 desc[UR14][R72.64], R10 ;  /* 0x0000000a48002986 */ /* 0x0005e8000c101b0e */
[----:B------:R2:W-:Y:S01]  /*12730*/  @P1 STG.E.64 desc[UR14][R72.64+0x100], R8 ;  /* 0x0001000848001986 */ /* 0x0005e2000c101b0e */
[----:B-1----:R-:W-:-:S04]  /*12740*/  IADD3 R70, P6, PT, R72, UR4, RZ ;  /* 0x0000000448467c10 */ /* 0x002fc8000ffde0ff */
[----:B------:R-:W-:-:S05]  /*12750*/  IADD3.X R71, PT, PT, R73, UR5, RZ, P6, !PT ;  /* 0x0000000549477c10 */ /* 0x000fca000b7fe4ff */
[----:B------:R2:W-:Y:S01]  /*12760*/  @P0 STG.E.64 desc[UR14][R70.64], R6 ;  /* 0x0000000646000986 */ /* 0x0005e2000c101b0e */
[----:B------:R-:W-:Y:S05]  /*12770*/  @!P4 BRA `(.L_x_236) ;  /* 0x000000180090c947 */ /* 0x000fea0003800000 */
[----:B------:R3:W-:Y:S01]  /*12780*/  STG.E.64 desc[UR14][R70.64+0x100], R4 ;  /* 0x0001000446007986 */ /* 0x0007e2000c101b0e */
[----:B------:R-:W-:Y:S05]  /*12790*/  BRA `(.L_x_236) ;  /* 0x0000001800887947 */ /* 0x000fea0003800000 */
.L_x_235:
[----:B------:R-:W-:Y:S01]  /*127a0*/  LOP3.LUT R2, R83, R77, RZ, 0xfc, !PT ;  /* 0x0000004d53027212 */ /* 0x000fe200078efcff */
[----:B------:R-:W-:Y:S03]  /*127b0*/  BSSY.RECONVERGENT B0, `(.L_x_237) ;  /* 0x000002c000007945 */ /* 0x000fe60003800200 */
        /* <DEDUP_REMOVED lines=24> */
.L_x_238:
        /* <DEDUP_REMOVED lines=19> */
.L_x_239:
[----:B------:R-:W-:Y:S05]  /*12a70*/  BSYNC.RECONVERGENT B0 ;  /* 0x0000000000007941 */ /* 0x000fea0003800200 */
.L_x_237:
        /* <DEDUP_REMOVED lines=10> */
[----:B------:R-:W-:-:S05]  /*12b20*/  IMAD.X R2, RZ, RZ, R83, P0 ;  /* 0x000000ffff027224 */ /* 0x000fca00000e0653 */
[----:B------:R-:W-:Y:S01]  /*12b30*/  LOP3.LUT R77, R2, R77, RZ, 0xfc, !PT ;  /* 0x0000004d024d7212 */ /* 0x000fe200078efcff */
[----:B------:R-:W-:Y:S02]  /*12b40*/  @P2 IMAD.MOV.U32 R72, RZ, RZ, R78 ;  /* 0x000000ffff482224 */ /* 0x000fe400078e004e */
[----:B------:R-:W-:Y:S01]  /*12b50*/  @P2 IMAD.MOV.U32 R73, RZ, RZ, R79 ;  /* 0x000000ffff492224 */ /* 0x000fe200078e004f */
[----:B------:R-:W-:-:S04]  /*12b60*/  ISETP.NE.U32.AND P0, PT, R77, RZ, PT ;  /* 0x000000ff4d00720c */ /* 0x000fc80003f05070 */
[----:B------:R1:W-:Y:S09]  /*12b70*/  @P2 STG.E.64 desc[UR14][R72.64], R70 ;  /* 0x0000004648002986 */ /* 0x0003f2000c101b0e */
        /* <DEDUP_REMOVED lines=21> */
.L_x_241:
[----:B------:R-:W2:Y:S01]  /*12cd0*/  LDCU.64 UR4, c[0x0][0x420] ;  /* 0x00008400ff0477ac */ /* 0x000ea20008000a00 */
[----:B------:R-:W-:Y:S01]  /*12ce0*/  IMAD.MOV.U32 R98, RZ, RZ, R3 ;  /* 0x000000ffff627224 */ /* 0x000fe200078e0003 */
[----:B------:R-:W-:Y:S02]  /*12cf0*/  MOV R97, R2 ;  /* 0x0000000200617202 */ /* 0x000fe40000000f00 */
[----:B------:R-:W-:Y:S01]  /*12d00*/  MOV R94, 0x12d40 ;  /* 0x00012d40005e7802 */ /* 0x000fe20000000f00 */
[----:B--2---:R-:W-:Y:S01]  /*12d10*/  IMAD.U32 R96, RZ, RZ, UR4 ;  /* 0x00000004ff607e24 */ /* 0x004fe2000f8e00ff */
[----:B------:R-:W-:Y:S02]  /*12d20*/  MOV R95, UR5 ;  /* 0x00000005005f7c02 */ /* 0x000fe40008000f00 */
[----:B-1---5:R-:W-:Y:S05]  /*12d30*/  CALL.REL.NOINC `($__internal_1_$__cuda_sm20_rem_u64) ;  /* 0x0000007000f47944 */ /* 0x022fea0003c00000 */
.L_x_242:
[----:B------:R-:W-:Y:S05]  /*12d40*/  BSYNC.RECONVERGENT B0 ;  /* 0x0000000000007941 */ /* 0x000fea0003800200 */
.L_x_240:
        /* <DEDUP_REMOVED lines=26> */
[----:B------:R-:W2:Y:S02]  /*12ef0*/  F2I.FTZ.U32.TRUNC.NTZ R83, R73 ;  /* 0x0000004900537305 */ /* 0x000ea4000021f000 */
[----:B--2---:R-:W-:-:S05]  /*12f00*/  IMAD R19, R83, R71, RZ ;  /* 0x0000004753137224 */ /* 0x004fca00078e02ff */
        /* <DEDUP_REMOVED lines=15> */
.L_x_244:
        /* <DEDUP_REMOVED lines=18> */
.L_x_245:
[----:B------:R-:W-:Y:S05]  /*13120*/  BSYNC.RECONVERGENT B0 ;  /* 0x0000000000007941 */ /* 0x000fea0003800200 */
.L_x_243:
        /* <DEDUP_REMOVED lines=36> */
.L_x_247:
[----:B------:R-:W2:Y:S01]  /*13370*/  LDCU.64 UR4, c[0x0][0x420] ;  /* 0x00008400ff0477ac */ /* 0x000ea20008000a00 */
[----:B------:R-:W-:Y:S01]  /*13380*/  IMAD.MOV.U32 R98, RZ, RZ, R3 ;  /* 0x000000ffff627224 */ /* 0x000fe200078e0003 */
[----:B------:R-:W-:Y:S02]  /*13390*/  MOV R97, R2 ;  /* 0x0000000200617202 */ /* 0x000fe40000000f00 */
[----:B------:R-:W-:Y:S01]  /*133a0*/  MOV R94, 0x133e0 ;  /* 0x000133e0005e7802 */ /* 0x000fe20000000f00 */
[----:B--2---:R-:W-:Y:S01]  /*133b0*/  IMAD.U32 R96, RZ, RZ, UR4 ;  /* 0x00000004ff607e24 */ /* 0x004fe2000f8e00ff */
[----:B------:R-:W-:Y:S02]  /*133c0*/  MOV R95, UR5 ;  /* 0x00000005005f7c02 */ /* 0x000fe40008000f00 */
[----:B-1---5:R-:W-:Y:S05]  /*133d0*/  CALL.REL.NOINC `($__internal_1_$__cuda_sm20_rem_u64) ;  /* 0x0000006c004c7944 */ /* 0x022fea0003c00000 */
.L_x_248:
[----:B------:R-:W-:Y:S05]  /*133e0*/  BSYNC.RECONVERGENT B0 ;  /* 0x0000000000007941 */ /* 0x000fea0003800200 */
.L_x_246:
        /* <DEDUP_REMOVED lines=21> */
[----:B-1----:R-:W-:Y:S01]  /*13540*/  IMAD.MOV.U32 R72, RZ, RZ, RZ ;  /* 0x000000ffff487224 */ /* 0x002fe200078e00ff */
        /* <DEDUP_REMOVED lines=22> */
.L_x_250:
        /* <DEDUP_REMOVED lines=18> */
.L_x_251:
[----:B------:R-:W-:Y:S05]  /*137d0*/  BSYNC.RECONVERGENT B0 ;  /* 0x0000000000007941 */ /* 0x000fea0003800200 */
.L_x_249:
[----:B------:R-:W1:Y:S01]  /*137e0*/  LDCU.64 UR6, c[0x0][0x380] ;  /* 0x00007000ff0677ac */ /* 0x000e620008000a00 */
[--C-:B------:R-:W-:Y:S01]  /*137f0*/  SHF.R.U64 R19, R12, 0x3, R13.reuse ;  /* 0x000000030c137819 */ /* 0x100fe2000000120d */
[----:B------:R-:W-:Y:S01]  /*13800*/  VIADD R12, R104, 0x2 ;  /* 0x00000002680c7836 */ /* 0x000fe20000000000 */
[----:B------:R-:W-:Y:S01]  /*13810*/  SHF.R.U32.HI R18, RZ, 0x3, R13 ;  /* 0x00000003ff127819 */ /* 0x000fe2000001160d */
[----:B------:R-:W2:Y:S01]  /*13820*/  LDCU.64 UR4, c[0x0][0x428] ;  /* 0x00008500ff0477ac */ /* 0x000ea20008000a00 */
[----:B------:R-:W-:Y:S01]  /*13830*/  ISETP.LE.U32.AND P2, PT, R16, R19, PT ;  /* 0x000000131000720c */ /* 0x000fe20003f43070 */
[----:B------:R-:W-:Y:S01]  /*13840*/  BSSY.RECONVERGENT B0, `(.L_x_252) ;  /* 0x0000026000007945 */ /* 0x000fe20003800200 */
        /* <DEDUP_REMOVED lines=30> */
.L_x_253:
[----:B------:R-:W2:Y:S01]  /*13a30*/  LDCU.64 UR4, c[0x0][0x420] ;  /* 0x00008400ff0477ac */ /* 0x000ea20008000a00 */
[----:B------:R-:W-:Y:S01]  /*13a40*/  IMAD.MOV.U32 R98, RZ, RZ, R3 ;  /* 0x000000ffff627224 */ /* 0x000fe200078e0003 */
[----:B------:R-:W-:Y:S02]  /*13a50*/  MOV R97, R2 ;  /* 0x0000000200617202 */ /* 0x000fe40000000f00 */
[----:B------:R-:W-:Y:S01]  /*13a60*/  MOV R94, 0x13aa0 ;  /* 0x00013aa0005e7802 */ /* 0x000fe20000000f00 */
[----:B--2---:R-:W-:Y:S01]  /*13a70*/  IMAD.U32 R96, RZ, RZ, UR4 ;  /* 0x00000004ff607e24 */ /* 0x004fe2000f8e00ff */
[----:B------:R-:W-:Y:S02]  /*13a80*/  MOV R95, UR5 ;  /* 0x00000005005f7c02 */ /* 0x000fe40008000f00 */
[----:B-1---5:R-:W-:Y:S05]  /*13a90*/  CALL.REL.NOINC `($__internal_1_$__cuda_sm20_rem_u64) ;  /* 0x00000064009c7944 */ /* 0x022fea0003c00000 */
.L_x_254:
[----:B------:R-:W-:Y:S05]  /*13aa0*/  BSYNC.RECONVERGENT B0 ;  /* 0x0000000000007941 */ /* 0x000fea0003800200 */
.L_x_252:
        /* <DEDUP_REMOVED lines=45> */
.L_x_256:
        /* <DEDUP_REMOVED lines=18> */
.L_x_257:
[----:B------:R-:W-:Y:S05]  /*13ea0*/  BSYNC.RECONVERGENT B0 ;  /* 0x0000000000007941 */ /* 0x000fea0003800200 */
.L_x_255:
        /* <DEDUP_REMOVED lines=36> */
.L_x_259:
[----:B------:R-:W2:Y:S01]  /*140f0*/  LDCU.64 UR4, c[0x0][0x420] ;  /* 0x00008400ff0477ac */ /* 0x000ea20008000a00 */
[----:B------:R-:W-:Y:S01]  /*14100*/  MOV R94, 0x14140 ;  /* 0x00014140005e7802 */ /* 0x000fe20000000f00 */
[----:B--2---:R-:W-:Y:S01]  /*14110*/  IMAD.U32 R96, RZ, RZ, UR4 ;  /* 0x00000004ff607e24 */ /* 0x004fe2000f8e00ff */
[----:B------:R-:W-:Y:S02]  /*14120*/  MOV R95, UR5 ;  /* 0x00000005005f7c02 */ /* 0x000fe40008000f00 */
[----:B-1---5:R-:W-:Y:S05]  /*14130*/  CALL.REL.NOINC `($__internal_1_$__cuda_sm20_rem_u64) ;  /* 0x0000005c00f47944 */ /* 0x022fea0003c00000 */
.L_x_260:
[----:B------:R-:W-:Y:S05]  /*14140*/  BSYNC.RECONVERGENT B0 ;  /* 0x0000000000007941 */ /* 0x000fea0003800200 */
.L_x_258:
[----:B------:R-:W1:Y:S01]  /*14150*/  LDCU UR6, c[0x0][0x380] ;  /* 0x00007000ff0677ac */ /* 0x000e620008000800 */
[--C-:B------:R-:W-:Y:S02]  /*14160*/  SHF.R.U64 R3, R98, 0x3, R99.reuse ;  /* 0x0000000362037819 */ /* 0x100fe40000001263 */
[----:B------:R-:W-:Y:S02]  /*14170*/  SHF.R.U32.HI R2, RZ, 0x3, R99 ;  /* 0x00000003ff027819 */ /* 0x000fe40000011663 */
[----:B------:R-:W-:Y:S02]  /*14180*/  ISETP.LE.U32.AND P1, PT, R12, R3, PT ;  /* 0x000000030c00720c */ /* 0x000fe40003f23070 */
[----:B-1----:R-:W-:-:S04]  /*14190*/  ISETP.LT.AND P0, PT, R8, UR6, !P0 ;  /* 0x0000000608007c0c */ /* 0x002fc8000c701270 */
[----:B------:R-:W-:-:S13]  /*141a0*/  ISETP.LE.U32.AND.EX P0, PT, R9, R2, P0, P1 ;  /* 0x000000020900720c */ /* 0x000fda0000703110 */
[----:B------:R1:W-:Y:S02]  /*141b0*/  @P0 STG.E.64 desc[UR14][R10.64+0x100], R4 ;  /* 0x000100040a000986 */ /* 0x0003e4000c101b0e */
.L_x_236:
[----:B------:R-:W-:Y:S05]  /*141c0*/  BSYNC.RECONVERGENT B1 ;  /* 0x0000000000017941 */ /* 0x000fea0003800200 */
.L_x_234:
[----:B------:R-:W-:Y:S01]  /*141d0*/  BAR.SYNC.DEFER_BLOCKING 0x0 ;  /* 0x0000000000007b1d */ /* 0x000fe20000010000 */
[----:B------:R-:W-:-:S05]  /*141e0*/  ISETP.LT.AND P0, PT, R75, UR9, PT ;  /* 0x000000094b007c0c */ /* 0x000fca000bf01270 */
[----:B------:R-:W2:Y:S01]  /*141f0*/  LDCU.64 UR4, c[0x0][0x440] ;  /* 0x00008800ff0477ac */ /* 0x000ea20008000a00 */
[----:B------:R-:W-:Y:S01]  /*14200*/  BSSY.RECONVERGENT B1, `(.L_x_261) ;  /* 0x00001dc000017945 */ /* 0x000fe20003800200 */
[----:B------:R-:W-:-:S04]  /*14210*/  DEPBAR.LE SB5, 0x8 ;  /* 0x0000d2000000791a */ /* 0x000fc80000000000 */
[----:B------:R-:W-:Y:S01]  /*14220*/  STS.128 [R103], R32 ;  /* 0x0000002067007388 */ /* 0x000fe20000000c00 */
[----:B--2---:R-:W-:-:S03]  /*14230*/  IADD3 R14, P1, PT, R78, UR4, RZ ;  /* 0x000000044e0e7c10 */ /* 0x004fc6000ff3e0ff */
[----:B------:R-:W-:Y:S01]  /*14240*/  STS.128 [R103+0x40], R28 ;  /* 0x0000401c67007388 */ /* 0x000fe20000000c00 */
[----:B------:R-:W-:-:S03]  /*14250*/  IADD3.X R15, PT, PT, R79, UR5, RZ, P1, !PT ;  /* 0x000000054f0f7c10 */ /* 0x000fc60008ffe4ff */
[----:B------:R-:W-:Y:S04]  /*14260*/  STS.128 [R103+0x80], R24 ;  /* 0x0000801867007388 */ /* 0x000fe80000000c00 */
[----:B------:R-:W-:Y:S01]  /*14270*/  STS.128 [R103+0xc0], R20 ;  /* 0x0000c01467007388 */ /* 0x000fe20000000c00 */
[----:B------:R-:W-:Y:S06]  /*14280*/  BAR.SYNC.DEFER_BLOCKING 0x0 ;  /* 0x0000000000007b1d */ /* 0x000fec0000010000 */
[----:B-1-3--:R-:W1:Y:S04]  /*14290*/  LDS.64 R4, [R74+UR8] ;  /* 0x000000084a047984 */ /* 0x00ae680008000a00 */
[----:B------:R-:W2:Y:S04]  /*142a0*/  LDS.64 R18, [R74+UR8+0x220] ;  /* 0x000220084a127984 */ /* 0x000ea80008000a00 */
[----:B------:R-:W3:Y:S04]  /*142b0*/  LDS.64 R16, [R74+UR8+0x320] ;  /* 0x000320084a107984 */ /* 0x000ee80008000a00 */
[----:B------:R-:W4:Y:S04]  /*142c0*/  LDS.64 R12, [R74+UR8+0x440] ;  /* 0x000440084a0c7984 */ /* 0x000f280008000a00 */
[----:B------:R-:W4:Y:S04]  /*142d0*/  LDS.64 R10, [R74+UR8+0x540] ;  /* 0x000540084a0a7984 */ /* 0x000f280008000a00 */
[----:B------:R-:W4:Y:S04]  /*142e0*/  LDS.64 R8, [R74+UR8+0x660] ;  /* 0x000660084a087984 */ /* 0x000f280008000a00 */
[----:B------:R-:W4:Y:S04]  /*142f0*/  LDS.64 R6, [R74+UR8+0x760] ;  /* 0x000760084a067984 */ /* 0x000f280008000a00 */
[----:B------:R-:W4:Y:S01]  /*14300*/  LDS.64 R2, [R74+UR8+0x100] ;  /* 0x000100084a027984 */ /* 0x000f220008000a00 */
[----:B-1----:R-:W-:-:S02]  /*14310*/  DMUL R24, R4, R110 ;  /* 0x0000006e04187228 */ /* 0x002fc40000000000 */
[-C--:B--2---:R-:W-:Y:S02]  /*14320*/  DMUL R18, R18, R110.reuse ;  /* 0x0000006e12127228 */ /* 0x084fe40000000000 */
[-C--:B---3--:R-:W-:Y:S02]  /*14330*/  DMUL R16, R16, R110.reuse ;  /* 0x0000006e10107228 */ /* 0x088fe40000000000 */
[-C--:B----4-:R-:W-:Y:S02]  /*14340*/  DMUL R12, R12, R110.reuse ;  /* 0x0000006e0c0c7228 */ /* 0x090fe40000000000 */
[-C--:B------:R-:W-:Y:S02]  /*14350*/  DMUL R10, R10, R110.reuse ;  /* 0x0000006e0a0a7228 */ /* 0x080fe40000000000 */
[-C--:B------:R-:W-:Y:S02]  /*14360*/  DMUL R8, R8, R110.reuse ;  /* 0x0000006e08087228 */ /* 0x080fe40000000000 */
[----:B------:R-:W-:-:S02]  /*14370*/  DMUL R6, R6, R110 ;  /* 0x0000006e06067228 */ /* 0x000fc40000000000 */
[----:B------:R-:W-:Y:S01]  /*14380*/  DMUL R20, R2, R110 ;  /* 0x0000006e02147228 */ /* 0x000fe20000000000 */
[----:B------:R-:W-:Y:S01]  /*14390*/  VIADD R2, R104, 0x8 ;  /* 0x0000000868027836 */ /* 0x000fe20000000000 */
[----:B------:R-:W-:Y:S09]  /*143a0*/  @!P0 BRA `(.L_x_262) ;  /* 0x0000001800908947 */ /* 0x000ff20003800000 */
        /* <DEDUP_REMOVED lines=32> */
.L_x_264:
        /* <DEDUP_REMOVED lines=18> */
.L_x_265:
[----:B------:R-:W-:Y:S05]  /*146d0*/  BSYNC.RECONVERGENT B0 ;  /* 0x0000000000007941 */ /* 0x000fea0003800200 */
.L_x_263:
        /* <DEDUP_REMOVED lines=35> */
.L_x_267:
[----:B------:R-:W2:Y:S01]  /*14910*/  LDCU.64 UR4, c[0x0][0x420] ;  /* 0x00008400ff0477ac */ /* 0x000ea20008000a00 */
[----:B------:R-:W-:Y:S01]  /*14920*/  IMAD.MOV.U32 R98, RZ, RZ, R4 ;  /* 0x000000ffff627224 */ /* 0x000fe200078e0004 */
[----:B------:R-:W-:Y:S02]  /*14930*/  MOV R97, R3 ;  /* 0x0000000300617202 */ /* 0x000fe40000000f00 */
[----:B------:R-:W-:Y:S01]  /*14940*/  MOV R94, 0x14980 ;  /* 0x00014980005e7802 */ /* 0x000fe20000000f00 */
[----:B--2---:R-:W-:Y:S01]  /*14950*/  IMAD.U32 R96, RZ, RZ, UR4 ;  /* 0x00000004ff607e24 */ /* 0x004fe2000f8e00ff */
[----:B------:R-:W-:Y:S02]  /*14960*/  MOV R95, UR5 ;  /* 0x00000005005f7c02 */ /* 0x000fe40008000f00 */
[----:B-1---5:R-:W-:Y:S05]  /*14970*/  CALL.REL.NOINC `($__internal_1_$__cuda_sm20_rem_u64) ;  /* 0x0000005400e47944 */ /* 0x022fea0003c00000 */
.L_x_268:
[----:B------:R-:W-:Y:S05]  /*14980*/  BSYNC.RECONVERGENT B0 ;  /* 0x0000000000007941 */ /* 0x000fea0003800200 */
.L_x_266:
        /* <DEDUP_REMOVED lines=43> */
.L_x_270:
        /* <DEDUP_REMOVED lines=17> */
.L_x_271:
[----:B------:R-:W-:Y:S05]  /*14d50*/  BSYNC.RECONVERGENT B0 ;  /* 0x0000000000007941 */ /* 0x000fea0003800200 */
.L_x_269:
        /* <DEDUP_REMOVED lines=36> */
.L_x_273:
[----:B------:R-:W2:Y:S01]  /*14fa0*/  LDCU.64 UR4, c[0x0][0x420] ;  /* 0x00008400ff0477ac */ /* 0x000ea20008000a00 */
[----:B------:R-:W-:Y:S01]  /*14fb0*/  IMAD.MOV.U32 R98, RZ, RZ, R4 ;  /* 0x000000ffff627224 */ /* 0x000fe200078e0004 */
[----:B------:R-:W-:Y:S02]  /*14fc0*/  MOV R97, R3 ;  /* 0x0000000300617202 */ /* 0x000fe40000000f00 */
[----:B------:R-:W-:Y:S01]  /*14fd0*/  MOV R94, 0x15010 ;  /* 0x00015010005e7802 */ /* 0x000fe20000000f00 */
[----:B--2---:R-:W-:Y:S01]  /*14fe0*/  IMAD.U32 R96, RZ, RZ, UR4 ;  /* 0x00000004ff607e24 */ /* 0x004fe2000f8e00ff */
[----:B------:R-:W-:Y:S02]  /*14ff0*/  MOV R95, UR5 ;  /* 0x00000005005f7c02 */ /* 0x000fe40008000f00 */
[----:B-1---5:R-:W-:Y:S05]  /*15000*/  CALL.REL.NOINC `($__internal_1_$__cuda_sm20_rem_u64) ;  /* 0x0000005000407944 */ /* 0x022fea0003c00000 */
.L_x_274:
[----:B------:R-:W-:Y:S05]  /*15010*/  BSYNC.RECONVERGENT B0 ;  /* 0x0000000000007941 */ /* 0x000fea0003800200 */
.L_x_272:
        /* <DEDUP_REMOVED lines=44> */
.L_x_276:
        /* <DEDUP_REMOVED lines=17> */
.L_x_277:
[----:B------:R-:W-:Y:S05]  /*153f0*/  BSYNC.RECONVERGENT B0 ;  /* 0x0000000000007941 */ /* 0x000fea0003800200 */
.L_x_275:
        /* <DEDUP_REMOVED lines=37> */
.L_x_279:
[----:B------:R-:W2:Y:S01]  /*15650*/  LDCU.64 UR4, c[0x0][0x420] ;  /* 0x00008400ff0477ac */ /* 0x000ea20008000a00 */
[----:B------:R-:W-:Y:S01]  /*15660*/  IMAD.MOV.U32 R98, RZ, RZ, R4 ;  /* 0x000000ffff627224 */ /* 0x000fe200078e0004 */
[----:B------:R-:W-:Y:S02]  /*15670*/  MOV R97, R3 ;  /* 0x0000000300617202 */ /* 0x000fe40000000f00 */
[----:B------:R-:W-:Y:S01]  /*15680*/  MOV R94, 0x156c0 ;  /* 0x000156c0005e7802 */ /* 0x000fe20000000f00 */
[----:B--2---:R-:W-:Y:S01]  /*15690*/  IMAD.U32 R96, RZ, RZ, UR4 ;  /* 0x00000004ff607e24 */ /* 0x004fe2000f8e00ff */
[----:B------:R-:W-:Y:S02]  /*156a0*/  MOV R95, UR5 ;  /* 0x00000005005f7c02 */ /* 0x000fe40008000f00 */
[----:B-1---5:R-:W-:Y:S05]  /*156b0*/  CALL.REL.NOINC `($__internal_1_$__cuda_sm20_rem_u64) ;  /* 0x0000004800947944 */ /* 0x022fea0003c00000 */
.L_x_280:
[----:B------:R-:W-:Y:S05]  /*156c0*/  BSYNC.RECONVERGENT B0 ;  /* 0x0000000000007941 */ /* 0x000fea0003800200 */
.L_x_278:
        /* <DEDUP_REMOVED lines=45> */
.L_x_282:
        /* <DEDUP_REMOVED lines=18> */
.L_x_283:
[----:B------:R-:W-:Y:S05]  /*15ac0*/  BSYNC.RECONVERGENT B0 ;  /* 0x0000000000007941 */ /* 0x000fea0003800200 */
.L_x_281:
        /* <DEDUP_REMOVED lines=35> */
.L_x_285:
[----:B------:R-:W2:Y:S01]  /*15d00*/  LDCU.64 UR4, c[0x0][0x420] ;  /* 0x00008400ff0477ac */ /* 0x000ea20008000a00 */
[----:B------:R-:W-:Y:S01]  /*15d10*/  MOV R94, 0x15d50 ;  /* 0x00015d50005e7802 */ /* 0x000fe20000000f00 */
[----:B--2---:R-:W-:Y:S01]  /*15d20*/  IMAD.U32 R96, RZ, RZ, UR4 ;  /* 0x00000004ff607e24 */ /* 0x004fe2000f8e00ff */
[----:B------:R-:W-:Y:S02]  /*15d30*/  MOV R95, UR5 ;  /* 0x00000005005f7c02 */ /* 0x000fe40008000f00 */
[----:B-1---5:R-:W-:Y:S05]  /*15d40*/  CALL.REL.NOINC `($__internal_1_$__cuda_sm20_rem_u64) ;  /* 0x0000004000f07944 */ /* 0x022fea0003c00000 */
.L_x_286:
[----:B------:R-:W-:Y:S05]  /*15d50*/  BSYNC.RECONVERGENT B0 ;  /* 0x0000000000007941 */ /* 0x000fea0003800200 */
.L_x_284:
        /* <DEDUP_REMOVED lines=9> */
.L_x_262:
[----:B------:R-:W1:Y:S01]  /*15df0*/  LDCU UR7, c[0x0][0x384] ;  /* 0x00007080ff0777ac */ /* 0x000e620008000800 */
[----:B------:R-:W-:Y:S01]  /*15e00*/  VIADD R3, R104, 0xb ;  /* 0x0000000b68037836 */ /* 0x000fe20000000000 */
[----:B------:R-:W2:Y:S01]  /*15e10*/  LDCU.64 UR4, c[0x0][0x428] ;  /* 0x00008500ff0477ac */ /* 0x000ea20008000a00 */
[----:B-1----:R-:W-:Y:S02]  /*15e20*/  ISETP.GE.AND P6, PT, R102, UR7, PT ;  /* 0x0000000766007c0c */ /* 0x002fe4000bfc6270 */
[----:B------:R-:W-:Y:S02]  /*15e30*/  ISETP.GE.AND P0, PT, R76, UR7, PT ;  /* 0x000000074c007c0c */ /* 0x000fe4000bf06270 */
[C---:B------:R-:W-:Y:S02]  /*15e40*/  ISETP.LT.AND P4, PT, R2.reuse, UR6, !P6 ;  /* 0x0000000602007c0c */ /* 0x040fe4000f781270 */
[----:B------:R-:W-:Y:S01]  /*15e50*/  ISETP.LT.AND P3, PT, R2, UR6, !P0 ;  /* 0x0000000602007c0c */ /* 0x000fe2000c761270 */
[----:B------:R-:W-:Y:S01]  /*15e60*/  VIADD R2, R104, 0x9 ;  /* 0x0000000968027836 */ /* 0x000fe20000000000 */
[----:B--2---:R-:W-:-:S04]  /*15e70*/  IADD3 R4, P2, PT, R14, UR4, RZ ;  /* 0x000000040e047c10 */ /* 0x004fc8000ff5e0ff */
[----:B------:R-:W-:Y:S02]  /*15e80*/  ISETP.LT.AND P1, PT, R2, UR6, !P6 ;  /* 0x0000000602007c0c */ /* 0x000fe4000f721270 */
[----:B------:R-:W-:-:S03]  /*15e90*/  IADD3.X R5, PT, PT, R15, UR5, RZ, P2, !PT ;  /* 0x000000050f057c10 */ /* 0x000fc600097fe4ff */
[----:B------:R-:W-:Y:S01]  /*15ea0*/  @P4 STG.E.64 desc[UR14][R14.64], R24 ;  /* 0x000000180e004986 */ /* 0x000fe2000c101b0e */
[----:B------:R-:W-:Y:S01]  /*15eb0*/  ISETP.LT.AND P4, PT, R2, UR6, !P0 ;  /* 0x0000000602007c0c */ /* 0x000fe2000c781270 */
[----:B------:R-:W-:Y:S02]  /*15ec0*/  VIADD R2, R104, 0xa ;  /* 0x0000000a68027836 */ /* 0x000fe40000000000 */
[----:B------:R1:W-:Y:S03]  /*15ed0*/  @P3 STG.E.64 desc[UR14][R14.64+0x100], R20 ;  /* 0x000100140e003986 */ /* 0x0003e6000c101b0e */
[C---:B------:R-:W-:Y:S01]  /*15ee0*/  ISETP.LT.AND P3, PT, R2.reuse, UR6, !P6 ;  /* 0x0000000602007c0c */ /* 0x040fe2000f761270 */
[----:B------:R2:W-:Y:S01]  /*15ef0*/  @P1 STG.E.64 desc[UR14][R4.64], R18 ;  /* 0x0000001204001986 */ /* 0x0005e2000c101b0e */
[----:B------:R-:W-:Y:S02]  /*15f00*/  ISETP.LT.AND P2, PT, R2, UR6, !P0 ;  /* 0x0000000602007c0c */ /* 0x000fe4000c741270 */
[----:B------:R-:W-:-:S02]  /*15f10*/  ISETP.LT.AND P1, PT, R3, UR6, !P6 ;  /* 0x0000000603007c0c */ /* 0x000fc4000f721270 */
[----:B------:R-:W-:Y:S01]  /*15f20*/  IADD3 R2, P6, PT, R4, UR4, RZ ;  /* 0x0000000404027c10 */ /* 0x000fe2000ffde0ff */
[----:B------:R2:W-:Y:S01]  /*15f30*/  @P4 STG.E.64 desc[UR14][R4.64+0x100], R16 ;  /* 0x0001001004004986 */ /* 0x0005e2000c101b0e */
[----:B------:R-:W-:Y:S02]  /*15f40*/  ISETP.LT.AND P0, PT, R3, UR6, !P0 ;  /* 0x0000000603007c0c */ /* 0x000fe4000c701270 */
[----:B------:R-:W-:-:S05]  /*15f50*/  IADD3.X R3, PT, PT, R5, UR5, RZ, P6, !PT ;  /* 0x0000000505037c10 */ /* 0x000fca000b7fe4ff */
[----:B------:R2:W-:Y:S04]  /*15f60*/  @P3 STG.E.64 desc[UR14][R2.64], R12 ;  /* 0x0000000c02003986 */ /* 0x0005e8000c101b0e */
[----:B------:R2:W-:Y:S01]  /*15f70*/  @P2 STG.E.64 desc[UR14][R2.64+0x100], R10 ;  /* 0x0001000a02002986 */ /* 0x0005e2000c101b0e */
[----:B-1----:R-:W-:-:S04]  /*15f80*/  IADD3 R20, P4, PT, R2, UR4, RZ ;  /* 0x0000000402147c10 */ /* 0x002fc8000ff9e0ff */
[----:B------:R-:W-:-:S05]  /*15f90*/  IADD3.X R21, PT, PT, R3, UR5, RZ, P4, !PT ;  /* 0x0000000503157c10 */ /* 0x000fca000a7fe4ff */
[----:B------:R2:W-:Y:S04]  /*15fa0*/  @P1 STG.E.64 desc[UR14][R20.64], R8 ;  /* 0x0000000814001986 */ /* 0x0005e8000c101b0e */
[----:B------:R2:W-:Y:S02]  /*15fb0*/  @P0 STG.E.64 desc[UR14][R20.64+0x100], R6 ;  /* 0x0001000614000986 */ /* 0x0005e4000c101b0e */
.L_x_287:
[----:B------:R-:W-:Y:S05]  /*15fc0*/  BSYNC.RECONVERGENT B1 ;  /* 0x0000000000017941 */ /* 0x000fea0003800200 */
.L_x_261:
[----:B------:R-:W-:Y:S01]  /*15fd0*/  BAR.SYNC.DEFER_BLOCKING 0x0 ;  /* 0x0000000000007b1d */ /* 0x000fe20000010000 */
[----:B------:R-:W-:Y:S01]  /*15fe0*/  ISETP.LT.AND P0, PT, R75, UR9, PT ;  /* 0x000000094b007c0c */ /* 0x000fe2000bf01270 */
[----:B--2---:R-:W-:-:S04]  /*15ff0*/  VIADD R2, R104, 0x10 ;  /* 0x0000001068027836 */ /* 0x004fc80000000000 */
[----:B------:R-:W1:Y:S01]  /*16000*/  LDCU.64 UR4, c[0x0][0x440] ;  /* 0x00008800ff0477ac */ /* 0x000e620008000a00 */
[----:B------:R-:W-:Y:S01]  /*16010*/  BSSY.RECONVERGENT B1, `(.L_x_288) ;  /* 0x00001dc000017945 */ /* 0x000fe20003800200 */
[----:B------:R-:W-:-:S04]  /*16020*/  DEPBAR.LE SB5, 0x6 ;  /* 0x0000d1800000791a */ /* 0x000fc80000000000 */
[----:B------:R-:W-:Y:S01]  /*16030*/  STS.128 [R103], R36 ;  /* 0x0000002467007388 */ /* 0x000fe20000000c00 */
[----:B-1----:R-:W-:-:S03]  /*16040*/  IADD3 R12, P1, PT, R14, UR4, RZ ;  /* 0x000000040e0c7c10 */ /* 0x002fc6000ff3e0ff */
[----:B------:R-:W-:Y:S01]  /*16050*/  STS.128 [R103+0x40], R40 ;  /* 0x0000402867007388 */ /* 0x000fe20000000c00 */
[----:B------:R-:W-:Y:S01]  /*16060*/  IADD3.X R13, PT, PT, R15, UR5, RZ, P1, !PT ;  /* 0x000000050f0d7c10 */ /* 0x000fe20008ffe4ff */
[----:B------:R-:W-:-:S04]  /*16070*/  DEPBAR.LE SB5, 0x4 ;  /* 0x0000d1000000791a */ /* 0x000fc80000000000 */
[----:B------:R-:W-:Y:S04]  /*16080*/  STS.128 [R103+0x80], R44 ;  /* 0x0000802c67007388 */ /* 0x000fe80000000c00 */
[----:B------:R-:W-:Y:S01]  /*16090*/  STS.128 [R103+0xc0], R48 ;  /* 0x0000c03067007388 */ /* 0x000fe20000000c00 */
[----:B------:R-:W-:Y:S06]  /*160a0*/  BAR.SYNC.DEFER_BLOCKING 0x0 ;  /* 0x0000000000007b1d */ /* 0x000fec0000010000 */
[----:B------:R-:W1:Y:S04]  /*160b0*/  LDS.64 R22, [R74+UR8] ;  /* 0x000000084a167984 */ /* 0x000e680008000a00 */
        /* <DEDUP_REMOVED lines=15> */
[----:B------:R-:W-:Y:S10]  /*161b0*/  @!P0 BRA `(.L_x_289) ;  /* 0x0000001800908947 */ /* 0x000ff40003800000 */
        /* <DEDUP_REMOVED lines=32> */
.L_x_291:
        /* <DEDUP_REMOVED lines=18> */
.L_x_292:
[----:B------:R-:W-:Y:S05]  /*164e0*/  BSYNC.RECONVERGENT B0 ;  /* 0x0000000000007941 */ /* 0x000fea0003800200 */
.L_x_290:
[----:B------:R-:W1:Y:S01]  /*164f0*/  LDCU.64 UR4, c[0x0][0x380] ;  /* 0x00007000ff0477ac */ /* 0x000e620008000a00 */
[--C-:B------:R-:W-:Y:S01]  /*16500*/  SHF.R.U64 R15, R26, 0x3, R3.reuse ;  /* 0x000000031a0f7819 */ /* 0x100fe20000001203 */
[----:B------:R-:W-:Y:S03]  /*16510*/  BSSY.RECONVERGENT B0, `(.L_x_293) ;  /* 0x0000028000007945 */ /* 0x000fe60003800200 */
[----:B------:R-:W-:Y:S02]  /*16520*/  ISETP.LE.U32.AND P2, PT, R14, R15, PT ;  /* 0x0000000f0e00720c */ /* 0x000fe40003f43070 */
[----:B------:R-:W-:Y:S02]  /*16530*/  SHF.R.S32.HI R15, RZ, 0x1f, R14 ;  /* 0x0000001fff0f7819 */ /* 0x000fe4000001140e */
[----:B-1----:R-:W-:Y:S02]  /*16540*/  ISETP.GE.AND P0, PT, R2, UR4, PT ;  /* 0x0000000402007c0c */ /* 0x002fe4000bf06270 */
[----:B------:R-:W-:-:S02]  /*16550*/  SHF.R.U32.HI R2, RZ, 0x3, R3 ;  /* 0x00000003ff027819 */ /* 0x000fc40000011603 */
        /* <DEDUP_REMOVED lines=28> */
.L_x_294:
[----:B------:R-:W2:Y:S01]  /*16720*/  LDCU.64 UR4, c[0x0][0x420] ;  /* 0x00008400ff0477ac */ /* 0x000ea20008000a00 */
[----:B------:R-:W-:Y:S01]  /*16730*/  IMAD.MOV.U32 R98, RZ, RZ, R3 ;  /* 0x000000ffff627224 */ /* 0x000fe200078e0003 */
[----:B------:R-:W-:Y:S02]  /*16740*/  MOV R97, R2 ;  /* 0x0000000200617202 */ /* 0x000fe40000000f00 */
[----:B------:R-:W-:Y:S01]  /*16750*/  MOV R94, 0x16790 ;  /* 0x00016790005e7802 */ /* 0x000fe20000000f00 */
[----:B--2---:R-:W-:Y:S01]  /*16760*/  IMAD.U32 R96, RZ, RZ, UR4 ;  /* 0x00000004ff607e24 */ /* 0x004fe2000f8e00ff */
[----:B------:R-:W-:Y:S02]  /*16770*/  MOV R95, UR5 ;  /* 0x00000005005f7c02 */ /* 0x000fe40008000f00 */
[----:B-1---5:R-:W-:Y:S05]  /*16780*/  CALL.REL.NOINC `($__internal_1_$__cuda_sm20_rem_u64) ;  /* 0x0000003800607944 */ /* 0x022fea0003c00000 */
.L_x_295:
[----:B------:R-:W-:Y:S05]  /*16790*/  BSYNC.RECONVERGENT B0 ;  /* 0x0000000000007941 */ /* 0x000fea0003800200 */
.L_x_293:
        /* <DEDUP_REMOVED lines=26> */
[----:B--2---:R-:W-:Y:S01]  /*16940*/  IMAD R21, R29, R25, RZ ;  /* 0x000000191d157224 */ /* 0x004fe200078e02ff */
        /* <DEDUP_REMOVED lines=15> */
.L_x_297:
        /* <DEDUP_REMOVED lines=17> */
.L_x_298:
[----:B------:R-:W-:Y:S05]  /*16b50*/  BSYNC.RECONVERGENT B0 ;  /* 0x0000000000007941 */ /* 0x000fea0003800200 */
.L_x_296:
        /* <DEDUP_REMOVED lines=37> */
.L_x_300:
[----:B------:R-:W2:Y:S01]  /*16db0*/  LDCU.64 UR4, c[0x0][0x420] ;  /* 0x00008400ff0477ac */ /* 0x000ea20008000a00 */
[----:B------:R-:W-:Y:S01]  /*16dc0*/  IMAD.MOV.U32 R98, RZ, RZ, R3 ;  /* 0x000000ffff627224 */ /* 0x000fe200078e0003 */
[----:B------:R-:W-:Y:S02]  /*16dd0*/  MOV R97, R2 ;  /* 0x0000000200617202 */ /* 0x000fe40000000f00 */
[----:B------:R-:W-:Y:S01]  /*16de0*/  MOV R94, 0x16e20 ;  /* 0x00016e20005e7802 */ /* 0x000fe20000000f00 */
[----:B--2---:R-:W-:Y:S01]  /*16df0*/  IMAD.U32 R96, RZ, RZ, UR4 ;  /* 0x00000004ff607e24 */ /* 0x004fe2000f8e00ff */
[----:B------:R-:W-:Y:S02]  /*16e00*/  MOV R95, UR5 ;  /* 0x00000005005f7c02 */ /* 0x000fe40008000f00 */
[----:B-1---5:R-:W-:Y:S05]  /*16e10*/  CALL.REL.NOINC `($__internal_1_$__cuda_sm20_rem_u64) ;  /* 0x0000003000bc7944 */ /* 0x022fea0003c00000 */
.L_x_301:
[----:B------:R-:W-:Y:S05]  /*16e20*/  BSYNC.RECONVERGENT B0 ;  /* 0x0000000000007941 */ /* 0x000fea0003800200 */
.L_x_299:
        /* <DEDUP_REMOVED lines=44> */
.L_x_303:
        /* <DEDUP_REMOVED lines=17> */
.L_x_304:
[----:B------:R-:W-:Y:S05]  /*17200*/  BSYNC.RECONVERGENT B0 ;  /* 0x0000000000007941 */ /* 0x000fea0003800200 */
.L_x_302:
        /* <DEDUP_REMOVED lines=37> */
.L_x_306:
[----:B------:R-:W2:Y:S01]  /*17460*/  LDCU.64 UR4, c[0x0][0x420] ;  /* 0x00008400ff0477ac */ /* 0x000ea20008000a00 */
[----:B------:R-:W-:Y:S01]  /*17470*/  IMAD.MOV.U32 R98, RZ, RZ, R3 ;  /* 0x000000ffff627224 */ /* 0x000fe200078e0003 */
[----:B------:R-:W-:Y:S02]  /*17480*/  MOV R97, R2 ;  /* 0x0000000200617202 */ /* 0x000fe40000000f00 */
[----:B------:R-:W-:Y:S01]  /*17490*/  MOV R94, 0x174d0 ;  /* 0x000174d0005e7802 */ /* 0x000fe20000000f00 */
[----:B--2---:R-:W-:Y:S01]  /*174a0*/  IMAD.U32 R96, RZ, RZ, UR4 ;  /* 0x00000004ff607e24 */ /* 0x004fe2000f8e00ff */
[----:B------:R-:W-:Y:S02]  /*174b0*/  MOV R95, UR5 ;  /* 0x00000005005f7c02 */ /* 0x000fe40008000f00 */
[----:B-1---5:R-:W-:Y:S05]  /*174c0*/  CALL.REL.NOINC `($__internal_1_$__cuda_sm20_rem_u64) ;  /* 0x0000002c00107944 */ /* 0x022fea0003c00000 */
.L_x_307:
[----:B------:R-:W-:Y:S05]  /*174d0*/  BSYNC.RECONVERGENT B0 ;  /* 0x0000000000007941 */ /* 0x000fea0003800200 */
.L_x_305:
        /* <DEDUP_REMOVED lines=44> */
.L_x_309:
        /* <DEDUP_REMOVED lines=17> */
.L_x_310:
[----:B------:R-:W-:Y:S05]  /*178b0*/  BSYNC.RECONVERGENT B0 ;  /* 0x0000000000007941 */ /* 0x000fea0003800200 */
.L_x_308:
        /* <DEDUP_REMOVED lines=37> */
.L_x_312:
[----:B------:R-:W2:Y:S01]  /*17b10*/  LDCU.64 UR4, c[0x0][0x420] ;  /* 0x00008400ff0477ac */ /* 0x000ea20008000a00 */
[----:B------:R-:W-:Y:S01]  /*17b20*/  MOV R94, 0x17b60 ;  /* 0x00017b60005e7802 */ /* 0x000fe20000000f00 */
[----:B--2---:R-:W-:Y:S01]  /*17b30*/  IMAD.U32 R96, RZ, RZ, UR4 ;  /* 0x00000004ff607e24 */ /* 0x004fe2000f8e00ff */
[----:B------:R-:W-:Y:S02]  /*17b40*/  MOV R95, UR5 ;  /* 0x00000005005f7c02 */ /* 0x000fe40008000f00 */
[----:B-1---5:R-:W-:Y:S05]  /*17b50*/  CALL.REL.NOINC `($__internal_1_$__cuda_sm20_rem_u64) ;  /* 0x00000024006c7944 */ /* 0x022fea0003c00000 */
.L_x_313:
[----:B------:R-:W-:Y:S05]  /*17b60*/  BSYNC.RECONVERGENT B0 ;  /* 0x0000000000007941 */ /* 0x000fea0003800200 */
.L_x_311:
        /* <DEDUP_REMOVED lines=9> */
.L_x_289:
        /* <DEDUP_REMOVED lines=18> */
[----:B------:R-:W-:-:S02]  /*17d20*/  IADD3 R2, P0, PT, R14, UR4, RZ ;  /* 0x000000040e027c10 */ /* 0x000fc4000ff1e0ff */
[C---:B------:R-:W-:Y:S01]  /*17d30*/  ISETP.LT.AND P3, PT, R3.reuse, UR6, !P3 ;  /* 0x0000000603007c0c */ /* 0x040fe2000df61270 */
        /* <DEDUP_REMOVED lines=9> */
.L_x_314:
[----:B------:R-:W-:Y:S05]  /*17dd0*/  BSYNC.RECONVERGENT B1 ;  /* 0x0000000000017941 */ /* 0x000fea0003800200 */
.L_x_288:
[----:B------:R-:W-:Y:S01]  /*17de0*/  BAR.SYNC.DEFER_BLOCKING 0x0 ;  /* 0x0000000000007b1d */ /* 0x000fe20000010000 */
[----:B------:R-:W-:-:S05]  /*17df0*/  ISETP.LT.AND P0, PT, R75, UR9, PT ;  /* 0x000000094b007c0c */ /* 0x000fca000bf01270 */
[----:B------:R-:W2:Y:S01]  /*17e00*/  LDCU.64 UR4, c[0x0][0x440] ;  /* 0x00008800ff0477ac */ /* 0x000ea20008000a00 */
[----:B-----5:R-:W-:Y:S01]  /*17e10*/  STS.128 [R103], R64 ;  /* 0x0000004067007388 */ /* 0x020fe20000000c00 */
[----:B--2---:R-:W-:-:S03]  /*17e20*/  IADD3 R18, P1, PT, R12, UR4, RZ ;  /* 0x000000040c127c10 */ /* 0x004fc6000ff3e0ff */
[----:B------:R-:W-:Y:S01]  /*17e30*/  STS.128 [R103+0x40], R60 ;  /* 0x0000403c67007388 */ /* 0x000fe20000000c00 */
[----:B------:R-:W-:-:S03]  /*17e40*/  IADD3.X R19, PT, PT, R13, UR5, RZ, P1, !PT ;  /* 0x000000050d137c10 */ /* 0x000fc60008ffe4ff */
[----:B------:R-:W-:Y:S04]  /*17e50*/  STS.128 [R103+0x80], R56 ;  /* 0x0000803867007388 */ /* 0x000fe80000000c00 */
[----:B------:R-:W-:Y:S01]  /*17e60*/  STS.128 [R103+0xc0], R52 ;  /* 0x0000c03467007388 */ /* 0x000fe20000000c00 */
[----:B------:R-:W-:Y:S06]  /*17e70*/  BAR.SYNC.DEFER_BLOCKING 0x0 ;  /* 0x0000000000007b1d */ /* 0x000fec0000010000 */
[----:B------:R-:W2:Y:S04]  /*17e80*/  LDS.64 R20, [R74+UR8] ;  /* 0x000000084a147984 */ /* 0x000ea80008000a00 */
[----:B------:R-:W3:Y:S04]  /*17e90*/  LDS.64 R16, [R74+UR8+0x100] ;  /* 0x000100084a107984 */ /* 0x000ee80008000a00 */
[----:B------:R-:W4:Y:S04]  /*17ea0*/  LDS.64 R14, [R74+UR8+0x220] ;  /* 0x000220084a0e7984 */ /* 0x000f280008000a00 */
[----:B-1----:R-:W1:Y:S04]  /*17eb0*/  LDS.64 R10, [R74+UR8+0x320] ;  /* 0x000320084a0a7984 */ /* 0x002e680008000a00 */
[----:B------:R-:W1:Y:S04]  /*17ec0*/  LDS.64 R8, [R74+UR8+0x440] ;  /* 0x000440084a087984 */ /* 0x000e680008000a00 */
[----:B------:R-:W1:Y:S04]  /*17ed0*/  LDS.64 R6, [R74+UR8+0x540] ;  /* 0x000540084a067984 */ /* 0x000e680008000a00 */
[----:B------:R-:W1:Y:S04]  /*17ee0*/  LDS.64 R4, [R74+UR8+0x660] ;  /* 0x000660084a047984 */ /* 0x000e680008000a00 */
[----:B------:R-:W1:Y:S01]  /*17ef0*/  LDS.64 R2, [R74+UR8+0x760] ;  /* 0x000760084a027984 */ /* 0x000e620008000a00 */
[----:B--2---:R-:W-:-:S02]  /*17f00*/  DMUL R20, R20, R110 ;  /* 0x0000006e14147228 */ /* 0x004fc40000000000 */
[-C--:B---3--:R-:W-:Y:S02]  /*17f10*/  DMUL R16, R16, R110.reuse ;  /* 0x0000006e10107228 */ /* 0x088fe40000000000 */
[-C--:B----4-:R-:W-:Y:S02]  /*17f20*/  DMUL R14, R14, R110.reuse ;  /* 0x0000006e0e0e7228 */ /* 0x090fe40000000000 */
[-C--:B-1----:R-:W-:Y:S02]  /*17f30*/  DMUL R10, R10, R110.reuse ;  /* 0x0000006e0a0a7228 */ /* 0x082fe40000000000 */
        /* <DEDUP_REMOVED lines=38> */
.L_x_317:
        /* <DEDUP_REMOVED lines=18> */
.L_x_318:
[----:B------:R-:W-:Y:S05]  /*182c0*/  BSYNC.RECONVERGENT B0 ;  /* 0x0000000000007941 */ /* 0x000fea0003800200 */
.L_x_316:
        /* <DEDUP_REMOVED lines=35> */
.L_x_320:
[----:B------:R-:W2:Y:S01]  /*18500*/  LDCU.64 UR4, c[0x0][0x420] ;  /* 0x00008400ff0477ac */ /* 0x000ea20008000a00 */
[----:B------:R-:W-:Y:S01]  /*18510*/  IMAD.MOV.U32 R98, RZ, RZ, R3 ;  /* 0x000000ffff627224 */ /* 0x000fe200078e0003 */
[----:B------:R-:W-:Y:S02]  /*18520*/  MOV R97, R2 ;  /* 0x0000000200617202 */ /* 0x000fe40000000f00 */
[----:B------:R-:W-:Y:S01]  /*18530*/  MOV R94, 0x18570 ;  /* 0x00018570005e7802 */ /* 0x000fe20000000f00 */
[----:B--2---:R-:W-:Y:S01]  /*18540*/  IMAD.U32 R96, RZ, RZ, UR4 ;  /* 0x00000004ff607e24 */ /* 0x004fe2000f8e00ff */
[----:B------:R-:W-:Y:S02]  /*18550*/  MOV R95, UR5 ;  /* 0x00000005005f7c02 */ /* 0x000fe40008000f00 */
[----:B-1----:R-:W-:Y:S05]  /*18560*/  CALL.REL.NOINC `($__internal_1_$__cuda_sm20_rem_u64) ;  /* 0x0000001800e87944 */ /* 0x002fea0003c00000 */
.L_x_321:
[----:B------:R-:W-:Y:S05]  /*18570*/  BSYNC.RECONVERGENT B0 ;  /* 0x0000000000007941 */ /* 0x000fea0003800200 */
.L_x_319:
        /* <DEDUP_REMOVED lines=44> */
.L_x_323:
        /* <DEDUP_REMOVED lines=17> */
.L_x_324:
[----:B------:R-:W-:Y:S05]  /*18950*/  BSYNC.RECONVERGENT B0 ;  /* 0x0000000000007941 */ /* 0x000fea0003800200 */
.L_x_322:
        /* <DEDUP_REMOVED lines=37> */
.L_x_326:
[----:B------:R-:W2:Y:S01]  /*18bb0*/  LDCU.64 UR4, c[0x0][0x420] ;  /* 0x00008400ff0477ac */ /* 0x000ea20008000a00 */
[----:B------:R-:W-:Y:S01]  /*18bc0*/  IMAD.MOV.U32 R98, RZ, RZ, R3 ;  /* 0x000000ffff627224 */ /* 0x000fe200078e0003 */
[----:B------:R-:W-:Y:S02]  /*18bd0*/  MOV R97, R2 ;  /* 0x0000000200617202 */ /* 0x000fe40000000f00 */
[----:B------:R-:W-:Y:S01]  /*18be0*/  MOV R94, 0x18c20 ;  /* 0x00018c20005e7802 */ /* 0x000fe20000000f00 */
[----:B--2---:R-:W-:Y:S01]  /*18bf0*/  IMAD.U32 R96, RZ, RZ, UR4 ;  /* 0x00000004ff607e24 */ /* 0x004fe2000f8e00ff */
[----:B------:R-:W-:Y:S02]  /*18c00*/  MOV R95, UR5 ;  /* 0x00000005005f7c02 */ /* 0x000fe40008000f00 */
[----:B-1----:R-:W-:Y:S05]  /*18c10*/  CALL.REL.NOINC `($__internal_1_$__cuda_sm20_rem_u64) ;  /* 0x00000014003c7944 */ /* 0x002fea0003c00000 */
.L_x_327:
[----:B------:R-:W-:Y:S05]  /*18c20*/  BSYNC.RECONVERGENT B0 ;  /* 0x0000000000007941 */ /* 0x000fea0003800200 */
.L_x_325:
        /* <DEDUP_REMOVED lines=44> */
.L_x_329:
        /* <DEDUP_REMOVED lines=17> */
.L_x_330:
[----:B------:R-:W-:Y:S05]  /*19000*/  BSYNC.RECONVERGENT B0 ;  /* 0x0000000000007941 */ /* 0x000fea0003800200 */
.L_x_328:
        /* <DEDUP_REMOVED lines=37> */
.L_x_332:
[----:B------:R-:W2:Y:S01]  /*19260*/  LDCU.64 UR4, c[0x0][0x420] ;  /* 0x00008400ff0477ac */ /* 0x000ea20008000a00 */
[----:B------:R-:W-:Y:S01]  /*19270*/  IMAD.MOV.U32 R98, RZ, RZ, R3 ;  /* 0x000000ffff627224 */ /* 0x000fe200078e0003 */
[----:B------:R-:W-:Y:S02]  /*19280*/  MOV R97, R2 ;  /* 0x0000000200617202 */ /* 0x000fe40000000f00 */
[----:B------:R-:W-:Y:S01]  /*19290*/  MOV R94, 0x192d0 ;  /* 0x000192d0005e7802 */ /* 0x000fe20000000f00 */
[----:B--2---:R-:W-:Y:S01]  /*192a0*/  IMAD.U32 R96, RZ, RZ, UR4 ;  /* 0x00000004ff607e24 */ /* 0x004fe2000f8e00ff */
[----:B------:R-:W-:Y:S02]  /*192b0*/  MOV R95, UR5 ;  /* 0x00000005005f7c02 */ /* 0x000fe40008000f00 */
[----:B-1----:R-:W-:Y:S05]  /*192c0*/  CALL.REL.NOINC `($__internal_1_$__cuda_sm20_rem_u64) ;  /* 0x0000000c00907944 */ /* 0x002fea0003c00000 */
.L_x_333:
[----:B------:R-:W-:Y:S05]  /*192d0*/  BSYNC.RECONVERGENT B0 ;  /* 0x0000000000007941 */ /* 0x000fea0003800200 */
.L_x_331:
        /* <DEDUP_REMOVED lines=21> */
[----:B--2---:R-:W1:Y:S01]  /*19430*/  I2F.U32.RP R14, R13 ;  /* 0x0000000d000e7306 */ /* 0x004e620000209000 */
        /* <DEDUP_REMOVED lines=20> */
.L_x_335:
        /* <DEDUP_REMOVED lines=17> */
.L_x_336:
[----:B------:R-:W-:Y:S05]  /*19690*/  BSYNC.RECONVERGENT B0 ;  /* 0x0000000000007941 */ /* 0x000fea0003800200 */
.L_x_334:
        /* <DEDUP_REMOVED lines=18> */
[----:B------:R-:W1:Y:S01]  /*197c0*/  I2F.U32.RP R3, R13 ;  /* 0x0000000d00037306 */ /* 0x000e620000209000 */
[----:B------:R-:W-:-:S07]  /*197d0*/  MOV R99, RZ ;  /* 0x000000ff00637202 */ /* 0x000fce0000000f00 */
[----:B-1----:R-:W1:Y:S02]  /*197e0*/  MUFU.RCP R4, R3 ;  /* 0x0000000300047308 */ /* 0x002e640000001000 */
[----:B-1----:R-:W-:-:S06]  /*197f0*/  VIADD R4, R4, 0xffffffe ;  /* 0x0ffffffe04047836 */ /* 0x002fcc0000000000 */
[----:B------:R-:W1:Y:S02]  /*19800*/  F2I.FTZ.U32.TRUNC.NTZ R5, R4 ;  /* 0x0000000400057305 */ /* 0x000e64000021f000 */
[----:B-1----:R-:W-:Y:S01]  /*19810*/  IMAD.MOV R2, RZ, RZ, -R5 ;  /* 0x000000ffff027224 */ /* 0x002fe200078e0a05 */
        /* <DEDUP_REMOVED lines=14> */
.L_x_338:
[----:B------:R-:W2:Y:S01]  /*19900*/  LDCU.64 UR4, c[0x0][0x420] ;  /* 0x00008400ff0477ac */ /* 0x000ea20008000a00 */
[----:B------:R-:W-:Y:S01]  /*19910*/  MOV R94, 0x19950 ;  /* 0x00019950005e7802 */ /* 0x000fe20000000f00 */
[----:B--2---:R-:W-:Y:S01]  /*19920*/  IMAD.U32 R96, RZ, RZ, UR4 ;  /* 0x00000004ff607e24 */ /* 0x004fe2000f8e00ff */
[----:B------:R-:W-:Y:S02]  /*19930*/  MOV R95, UR5 ;  /* 0x00000005005f7c02 */ /* 0x000fe40008000f00 */
[----:B-1----:R-:W-:Y:S05]  /*19940*/  CALL.REL.NOINC `($__internal_1_$__cuda_sm20_rem_u64) ;  /* 0x0000000400f07944 */ /* 0x002fea0003c00000 */
.L_x_339:
[----:B------:R-:W-:Y:S05]  /*19950*/  BSYNC.RECONVERGENT B0 ;  /* 0x0000000000007941 */ /* 0x000fea0003800200 */
.L_x_337:
[--C-:B------:R-:W-:Y:S02]  /*19960*/  SHF.R.U64 R3, R98, 0x3, R99.reuse ;  /* 0x0000000362037819 */ /* 0x100fe40000001263 */
[----:B------:R-:W-:Y:S02]  /*19970*/  SHF.R.U32.HI R2, RZ, 0x3, R99 ;  /* 0x00000003ff027819 */ /* 0x000fe40000011663 */
[----:B------:R-:W-:-:S04]  /*19980*/  ISETP.LE.U32.AND P1, PT, R6, R3, PT ;  /* 0x000000030600720c */ /* 0x000fc80003f23070 */
[----:B------:R-:W-:-:S13]  /*19990*/  ISETP.LE.U32.AND.EX P0, PT, R7, R2, P0, P1 ;  /* 0x000000020700720c */ /* 0x000fda0000703110 */
[----:B------:R-:W-:Y:S05]  /*199a0*/  @!P0 BRA `(.L_x_233) ;  /* 0x00000000007c8947 */ /* 0x000fea0003800000 */
[----:B------:R1:W-:Y:S01]  /*199b0*/  STG.E.64 desc[UR14][R8.64+0x100], R110 ;  /* 0x0001006e08007986 */ /* 0x0003e2000c101b0e */
[----:B------:R-:W-:Y:S05]  /*199c0*/  BRA `(.L_x_233) ;  /* 0x0000000000747947 */ /* 0x000fea0003800000 */
.L_x_315:
[----:B------:R-:W1:Y:S01]  /*199d0*/  LDCU UR6, c[0x0][0x380] ;  /* 0x00007000ff0677ac */ /* 0x000e620008000800 */
[----:B------:R-:W-:Y:S02]  /*199e0*/  ISETP.GE.AND P2, PT, R102, UR7, PT ;  /* 0x0000000766007c0c */ /* 0x000fe4000bf46270 */
[----:B------:R-:W-:Y:S01]  /*199f0*/  ISETP.GE.AND P3, PT, R76, UR7, PT ;  /* 0x000000074c007c0c */ /* 0x000fe2000bf66270 */
[----:B------:R-:W2:Y:S01]  /*19a00*/  LDCU.64 UR4, c[0x0][0x428] ;  /* 0x00008500ff0477ac */ /* 0x000ea20008000a00 */
[C---:B-1----:R-:W-:Y:S02]  /*19a10*/  ISETP.LT.AND P0, PT, R2.reuse, UR6, !P2 ;  /* 0x0000000602007c0c */ /* 0x042fe4000d701270 */
[----:B------:R-:W-:Y:S01]  /*19a20*/  ISETP.LT.AND P4, PT, R2, UR6, !P3 ;  /* 0x0000000602007c0c */ /* 0x000fe2000df81270 */
[----:B------:R-:W-:-:S05]  /*19a30*/  VIADD R2, R104, 0x19 ;  /* 0x0000001968027836 */ /* 0x000fca0000000000 */
[C---:B------:R-:W-:Y:S02]  /*19a40*/  ISETP.LT.AND P1, PT, R2.reuse, UR6, !P2 ;  /* 0x0000000602007c0c */ /* 0x040fe4000d721270 */
[----:B------:R-:W-:Y:S01]  /*19a50*/  ISETP.LT.AND P6, PT, R2, UR6, !P3 ;  /* 0x0000000602007c0c */ /* 0x000fe2000dfc1270 */
[----:B------:R-:W-:Y:S02]  /*19a60*/  VIADD R2, R104, 0x1a ;  /* 0x0000001a68027836 */ /* 0x000fe40000000000 */
[----:B------:R-:W-:Y:S01]  /*19a70*/  @P0 STG.E.64 desc[UR14][R18.64], R20 ;  /* 0x0000001412000986 */ /* 0x000fe2000c101b0e */
[----:B--2---:R-:W-:Y:S01]  /*19a80*/  IADD3 R12, P0, PT, R18, UR4, RZ ;  /* 0x00000004120c7c10 */ /* 0x004fe2000ff1e0ff */
[----:B------:R-:W-:Y:S02]  /*19a90*/  VIADD R104, R104, 0x1b ;  /* 0x0000001b68687836 */ /* 0x000fe40000000000 */
[----:B------:R1:W-:Y:S01]  /*19aa0*/  @P4 STG.E.64 desc[UR14][R18.64+0x100], R16 ;  /* 0x0001001012004986 */ /* 0x0003e2000c101b0e */
[----:B------:R-:W-:-:S02]  /*19ab0*/  IADD3.X R13, PT, PT, R19, UR5, RZ, P0, !PT ;  /* 0x00000005130d7c10 */ /* 0x000fc400087fe4ff */
[C---:B------:R-:W-:Y:S02]  /*19ac0*/  ISETP.LT.AND P0, PT, R2.reuse, UR6, !P2 ;  /* 0x0000000602007c0c */ /* 0x040fe4000d701270 */
[----:B------:R-:W-:Y:S01]  /*19ad0*/  ISETP.LT.AND P4, PT, R2, UR6, !P3 ;  /* 0x0000000602007c0c */ /* 0x000fe2000df81270 */
[----:B------:R2:W-:Y:S01]  /*19ae0*/  @P1 STG.E.64 desc[UR14][R12.64], R14 ;  /* 0x0000000e0c001986 */ /* 0x0005e2000c101b0e */
[----:B------:R-:W-:Y:S02]  /*19af0*/  IADD3 R2, P1, PT, R12, UR4, RZ ;  /* 0x000000040c027c10 */ /* 0x000fe4000ff3e0ff */
        /* <DEDUP_REMOVED lines=10> */
.L_x_233:
[----:B------:R-:W-:Y:S05]  /*19ba0*/  BSYNC.RECONVERGENT B2 ;  /* 0x0000000000027941 */ /* 0x000fea0003800200 */
.L_x_17:
[----:B------:R-:W-:Y:S05]  /*19bb0*/  @!P5 EXIT ;  /* 0x000000000000d94d */ /* 0x000fea0003800000 */
[----:B-12---:R-:W1:Y:S01]  /*19bc0*/  S2R R3, SR_TID.X ;  /* 0x0000000000037919 */ /* 0x006e620000002100 */
[----:B------:R-:W2:Y:S01]  /*19bd0*/  LDC R2, c[0x0][0x394] ;  /* 0x0000e500ff027b82 */ /* 0x000ea20000000800 */
[----:B---3--:R-:W-:-:S07]  /*19be0*/  VIADD R5, R0, 0x1 ;  /* 0x0000000100057836 */ /* 0x008fce0000000000 */
[----:B------:R-:W-:Y:S01]  /*19bf0*/  BAR.SYNC.DEFER_BLOCKING 0x0 ;  /* 0x0000000000007b1d */ /* 0x000fe20000010000 */
[----:B--2---:R-:W-:-:S04]  /*19c00*/  ISETP.NE.AND P1, PT, R5, R2, PT ;  /* 0x000000020500720c */ /* 0x004fc80003f25270 */
[----:B------:R-:W-:Y:S02]  /*19c10*/  SEL R5, R5, RZ, P1 ;  /* 0x000000ff05057207 */ /* 0x000fe40000800000 */
[----:B-1----:R-:W-:-:S13]  /*19c20*/  ISETP.NE.AND P0, PT, R3, RZ, PT ;  /* 0x000000ff0300720c */ /* 0x002fda0003f05270 */
[----:B------:R-:W-:Y:S05]  /*19c30*/  @P0 EXIT ;  /* 0x000000000000094d */ /* 0x000fea0003800000 */
[----:B------:R-:W-:Y:S01]  /*19c40*/  @!PT LDS RZ, [RZ] ;  /* 0x00000000fffff984 */ /* 0x000fe20000000800 */
[----:B------:R-:W-:Y:S01]  /*19c50*/  @!PT LDS RZ, [RZ] ;  /* 0x00000000fffff984 */ /* 0x000fe20000000800 */
[----:B------:R-:W-:Y:S01]  /*19c60*/  @!PT LDS RZ, [RZ] ;  /* 0x00000000fffff984 */ /* 0x000fe20000000800 */
[----:B------:R-:W-:Y:S01]  /*19c70*/  @!PT LDS RZ, [RZ] ;  /* 0x00000000fffff984 */ /* 0x000fe20000000800 */
[----:B------:R-:W-:Y:S06]  /*19c80*/  MEMBAR.ALL.GPU ;  /* 0x0000000000007992 */ /* 0x000fec000000a000 */
[----:B------:R-:W-:-:S00]  /*19c90*/  ERRBAR ;  /* 0x00000000000079ab */ /* 0x000fc00000000000 */
[----:B------:R-:W-:Y:S06]  /*19ca0*/  CGAERRBAR ;  /* 0x00000000000075ab */ /* 0x000fec0000000000 */
[----:B------:R-:W-:Y:S01]  /*19cb0*/  STG.E.STRONG.GPU desc[UR14][R106.64], R5 ;  /* 0x000000056a007986 */ /* 0x000fe2000c10f90e */
[----:B------:R-:W-:Y:S05]  /*19cc0*/  EXIT ;  /* 0x000000000000794d */ /* 0x000fea0003800000 */
        .weak           $__internal_0_$__cuda_sm20_div_u64
        .type           $__internal_0_$__cuda_sm20_div_u64,@function
        .size           $__internal_0_$__cuda_sm20_div_u64,($__internal_1_$__cuda_sm20_rem_u64 - $__internal_0_$__cuda_sm20_div_u64)
$__internal_0_$__cuda_sm20_div_u64:
[----:B------:R-:W-:-:S04]  /*19cd0*/  IMAD.MOV.U32 R101, RZ, RZ, R97 ;  /* 0x000000ffff657224 */ /* 0x000fc800078e0061 */
[----:B------:R-:W1:Y:S08]  /*19ce0*/  I2F.U64.RP R94, R100 ;  /* 0x00000064005e7312 */ /* 0x000e700000309000 */
[----:B-1----:R-:W1:Y:S02]  /*19cf0*/  MUFU.RCP R96, R94 ;  /* 0x0000005e00607308 */ /* 0x002e640000001000 */
[----:B-1----:R-:W-:-:S06]  /*19d00*/  IADD3 R96, PT, PT, R96, 0x1ffffffe, RZ ;  /* 0x1ffffffe60607810 */ /* 0x002fcc0007ffe0ff */
[----:B------:R-:W1:Y:S02]  /*19d10*/  F2I.U64.TRUNC R118, R96 ;  /* 0x0000006000767311 */ /* 0x000e64000020d800 */
[----:B-1----:R-:W-:-:S04]  /*19d20*/  IMAD.WIDE.U32 R116, R118, R100, RZ ;  /* 0x0000006476747225 */ /* 0x002fc800078e00ff */
[C---:B------:R-:W-:Y:S01]  /*19d30*/  IMAD R95, R118.reuse, R97, R117 ;  /* 0x00000061765f7224 */ /* 0x040fe200078e0275 */
[----:B------:R-:W-:Y:S02]  /*19d40*/  IADD3 R99, P2, PT, RZ, -R116, RZ ;  /* 0x80000074ff637210 */ /* 0x000fe40007f5e0ff */
[----:B------:R-:W-:Y:S01]  /*19d50*/  MOV R117, R118 ;  /* 0x0000007600757202 */ /* 0x000fe20000000f00 */
[----:B------:R-:W-:Y:S02]  /*19d60*/  IMAD R95, R119, R100, R95 ;  /* 0x00000064775f7224 */ /* 0x000fe400078e025f */
[----:B------:R-:W-:-:S04]  /*19d70*/  IMAD.HI.U32 R116, R118, R99, RZ ;  /* 0x0000006376747227 */ /* 0x000fc800078e00ff */
[----:B------:R-:W-:-:S04]  /*19d80*/  IMAD.X R95, RZ, RZ, ~R95, P2 ;  /* 0x000000ffff5f7224 */ /* 0x000fc800010e0e5f */
[----:B------:R-:W-:-:S04]  /*19d90*/  IMAD.WIDE.U32 R116, P4, R118, R95, R116 ;  /* 0x0000005f76747225 */ /* 0x000fc80007880074 */
[C---:B------:R-:W-:Y:S02]  /*19da0*/  IMAD R94, R119.reuse, R95, RZ ;  /* 0x0000005f775e7224 */ /* 0x040fe400078e02ff */
[----:B------:R-:W-:-:S04]  /*19db0*/  IMAD.HI.U32 R99, P3, R119, R99, R116 ;  /* 0x0000006377637227 */ /* 0x000fc80007860074 */
[----:B------:R-:W-:Y:S01]  /*19dc0*/  IMAD.HI.U32 R95, R119, R95, RZ ;  /* 0x0000005f775f7227 */ /* 0x000fe200078e00ff */
[----:B------:R-:W-:-:S03]  /*19dd0*/  IADD3 R117, P2, PT, R94, R99, RZ ;  /* 0x000000635e757210 */ /* 0x000fc60007f5e0ff */
[----:B------:R-:W-:Y:S02]  /*19de0*/  IMAD.X R95, R95, 0x1, R119, P4 ;  /* 0x000000015f5f7824 */ /* 0x000fe400020e0677 */
[----:B------:R-:W-:-:S03]  /*19df0*/  IMAD.WIDE.U32 R118, R117, R100, RZ ;  /* 0x0000006475767225 */ /* 0x000fc600078e00ff */
[----:B------:R-:W-:Y:S01]  /*19e00*/  IADD3.X R96, PT, PT, RZ, RZ, R95, P2, P3 ;  /* 0x000000ffff607210 */ /* 0x000fe200017e645f */
[----:B------:R-:W-:Y:S01]  /*19e10*/  IMAD R95, R117, R97, R119 ;  /* 0x00000061755f7224 */ /* 0x000fe200078e0277 */
[----:B------:R-:W-:-:S03]  /*19e20*/  IADD3 R99, P2, PT, RZ, -R118, RZ ;  /* 0x80000076ff637210 */ /* 0x000fc60007f5e0ff */
[----:B------:R-:W-:Y:S02]  /*19e30*/  IMAD R95, R96, R100, R95 ;  /* 0x00000064605f7224 */ /* 0x000fe400078e025f */
[----:B------:R-:W-:-:S03]  /*19e40*/  IMAD.HI.U32 R116, R117, R99, RZ ;  /* 0x0000006375747227 */ /* 0x000fc600078e00ff */
[----:B------:R-:W-:-:S05]  /*19e50*/  IADD3.X R95, PT, PT, RZ, ~R95, RZ, P2, !PT ;  /* 0x8000005fff5f7210 */ /* 0x000fca00017fe4ff */
[----:B------:R-:W-:-:S04]  /*19e60*/  IMAD.WIDE.U32 R116, P4, R117, R95, R116 ;  /* 0x0000005f75747225 */ /* 0x000fc80007880074 */
[C---:B------:R-:W-:Y:S02]  /*19e70*/  IMAD R94, R96.reuse, R95, RZ ;  /* 0x0000005f605e7224 */ /* 0x040fe400078e02ff */
[----:B------:R-:W-:Y:S01]  /*19e80*/  IMAD.HI.U32 R99, P3, R96, R99, R116 ;  /* 0x0000006360637227 */ /* 0x000fe20007860074 */
[----:B------:R-:W-:-:S03]  /*19e90*/  MOV R117, RZ ;  /* 0x000000ff00757202 */ /* 0x000fc60000000f00 */
[----:B------:R-:W-:Y:S01]  /*19ea0*/  IMAD.HI.U32 R95, R96, R95, RZ ;  /* 0x0000005f605f7227 */ /* 0x000fe200078e00ff */
[----:B------:R-:W-:-:S03]  /*19eb0*/  IADD3 R99, P2, PT, R94, R99, RZ ;  /* 0x000000635e637210 */ /* 0x000fc60007f5e0ff */
[----:B------:R-:W-:Y:S02]  /*19ec0*/  IMAD.X R94, R95, 0x1, R96, P4 ;  /* 0x000000015f5e7824 */ /* 0x000fe400020e0660 */
[----:B------:R-:W-:-:S03]  /*19ed0*/  IMAD.HI.U32 R116, R99, R92, RZ ;  /* 0x0000005c63747227 */ /* 0x000fc600078e00ff */
[----:B------:R-:W-:Y:S01]  /*19ee0*/  IADD3.X R94, PT, PT, RZ, RZ, R94, P2, P3 ;  /* 0x000000ffff5e7210 */ /* 0x000fe200017e645e */
[----:B------:R-:W-:-:S04]  /*19ef0*/  IMAD.WIDE.U32 R116, R99, R93, R116 ;  /* 0x0000005d63747225 */ /* 0x000fc800078e0074 */
[C---:B------:R-:W-:Y:S02]  /*19f00*/  IMAD R101, R94.reuse, R93, RZ ;  /* 0x0000005d5e657224 */ /* 0x040fe400078e02ff */
[----:B------:R-:W-:-:S04]  /*19f10*/  IMAD.HI.U32 R96, P3, R94, R92, R116 ;  /* 0x0000005c5e607227 */ /* 0x000fc80007860074 */
[----:B------:R-:W-:Y:S01]  /*19f20*/  IMAD.HI.U32 R94, R94, R93, RZ ;  /* 0x0000005d5e5e7227 */ /* 0x000fe200078e00ff */
[----:B------:R-:W-:-:S03]  /*19f30*/  IADD3 R101, P2, PT, R101, R96, RZ ;  /* 0x0000006065657210 */ /* 0x000fc60007f5e0ff */
[----:B------:R-:W-:Y:S02]  /*19f40*/  IMAD.X R94, RZ, RZ, R94, P3 ;  /* 0x000000ffff5e7224 */ /* 0x000fe400018e065e */
[----:B------:R-:W-:-:S03]  /*19f50*/  IMAD.WIDE.U32 R116, R101, R100, RZ ;  /* 0x0000006465747225 */ /* 0x000fc600078e00ff */
[----:B------:R-:W-:Y:S01]  /*19f60*/  IADD3.X R99, PT, PT, RZ, R94, RZ, P2, !PT ;  /* 0x0000005eff637210 */ /* 0x000fe200017fe4ff */
[----:B------:R-:W-:Y:S01]  /*19f70*/  IMAD R94, R101, R97, R117 ;  /* 0x00000061655e7224 */ /* 0x000fe200078e0275 */
[----:B------:R-:W-:-:S03]  /*19f80*/  IADD3 R95, P2, PT, -R116, R92, RZ ;  /* 0x0000005c745f7210 */ /* 0x000fc60007f5e1ff */
[-C--:B------:R-:W-:Y:S01]  /*19f90*/  IMAD R92, R99, R100.reuse, R94 ;  /* 0x00000064635c7224 */ /* 0x080fe200078e025e */
[----:B------:R-:W-:Y:S02]  /*19fa0*/  ISETP.GE.U32.AND P4, PT, R95, R100, PT ;  /* 0x000000645f00720c */ /* 0x000fe40003f86070 */
[----:B------:R-:W-:Y:S01]  /*19fb0*/  IADD3 R94, P3, PT, -R100, R95, RZ ;  /* 0x0000005f645e7210 */ /* 0x000fe20007f7e1ff */
[----:B------:R-:W-:Y:S01]  /*19fc0*/  IMAD.X R92, R93, 0x1, ~R92, P2 ;  /* 0x000000015d5c7824 */ /* 0x000fe200010e0e5c */
[----:B------:R-:W-:-:S04]  /*19fd0*/  IADD3 R96, P2, PT, R101, 0x1, RZ ;  /* 0x0000000165607810 */ /* 0x000fc80007f5e0ff */
[----:B------:R-:W-:Y:S02]  /*19fe0*/  ISETP.GE.U32.AND.EX P4, PT, R92, R97, PT, P4 ;  /* 0x000000615c00720c */ /* 0x000fe40003f86140 */
[-C--:B------:R-:W-:Y:S02]  /*19ff0*/  IADD3.X R93, PT, PT, ~R97, R92.reuse, RZ, P3, !PT ;  /* 0x0000005c615d7210 */ /* 0x080fe40001ffe5ff */
[----:B------:R-:W-:Y:S01]  /*1a000*/  SEL R94, R94, R95, P4 ;  /* 0x0000005f5e5e7207 */ /* 0x000fe20002000000 */
[----:B------:R-:W-:Y:S01]  /*1a010*/  IMAD.X R95, RZ, RZ, R99, P2 ;  /* 0x000000ffff5f7224 */ /* 0x000fe200010e0663 */
[----:B------:R-:W-:Y:S02]  /*1a020*/  SEL R96, R96, R101, P4 ;  /* 0x0000006560607207 */ /* 0x000fe40002000000 */
[----:B------:R-:W-:Y:S02]  /*1a030*/  SEL R92, R93, R92, P4 ;  /* 0x0000005c5d5c7207 */ /* 0x000fe40002000000 */
[----:B------:R-:W-:Y:S01]  /*1a040*/  SEL R95, R95, R99, P4 ;  /* 0x000000635f5f7207 */ /* 0x000fe20002000000 */
[----:B------:R-:W-:Y:S01]  /*1a050*/  IMAD.MOV.U32 R99, RZ, RZ, 0x0 ;  /* 0x00000000ff637424 */ /* 0x000fe200078e00ff */
[----:B------:R-:W-:-:S02]  /*1a060*/  ISETP.GE.U32.AND P4, PT, R94, R100, PT ;  /* 0x000000645e00720c */ /* 0x000fc40003f86070 */
[----:B------:R-:W-:Y:S02]  /*1a070*/  IADD3 R93, P3, PT, R96, 0x1, RZ ;  /* 0x00000001605d7810 */ /* 0x000fe40007f7e0ff */
[----:B------:R-:W-:Y:S02]  /*1a080*/  ISETP.GE.U32.AND.EX P4, PT, R92, R97, PT, P4 ;  /* 0x000000615c00720c */ /* 0x000fe40003f86140 */
[----:B------:R-:W-:Y:S02]  /*1a090*/  ISETP.NE.U32.AND P2, PT, R100, RZ, PT ;  /* 0x000000ff6400720c */ /* 0x000fe40003f45070 */
[----:B------:R-:W-:Y:S02]  /*1a0a0*/  IADD3.X R92, PT, PT, RZ, R95, RZ, P3, !PT ;  /* 0x0000005fff5c7210 */ /* 0x000fe40001ffe4ff */
[----:B------:R-:W-:Y:S02]  /*1a0b0*/  ISETP.NE.AND.EX P2, PT, R97, RZ, PT, P2 ;  /* 0x000000ff6100720c */ /* 0x000fe40003f45320 */
[----:B------:R-:W-:-:S02]  /*1a0c0*/  SEL R93, R93, R96, P4 ;  /* 0x000000605d5d7207 */ /* 0x000fc40002000000 */
[----:B------:R-:W-:Y:S02]  /*1a0d0*/  SEL R92, R92, R95, P4 ;  /* 0x0000005f5c5c7207 */ /* 0x000fe40002000000 */
[----:B------:R-:W-:Y:S02]  /*1a0e0*/  SEL R93, R93, 0xffffffff, P2 ;  /* 0xffffffff5d5d7807 */ /* 0x000fe40001000000 */
[----:B------:R-:W-:Y:S01]  /*1a0f0*/  SEL R92, R92, 0xffffffff, P2 ;  /* 0xffffffff5c5c7807 */ /* 0x000fe20001000000 */
[----:B------:R-:W-:Y:S06]  /*1a100*/  RET.REL.NODEC R98 `(_ZN7cutlass6KernelINS_4gemm6kernel14RankKUniversalINS1_11threadblock13MmaMultistageINS1_9GemmShapeILi64ELi64ELi16EEENS_9transform11threadblock28PredicatedTileAccessIteratorINS_11MatrixShapeILi64ELi16EEEdNS_6layout11ColumnMajorELi1ENS8_31PitchLinearWarpStripedThreadMapINS_16PitchLinearShapeILi64ELi16EEELi128ENSG_ILi16ELi2EEELi1EEENS_5ArrayIdLi1ELb1EEELb0ENSD_9NoPermuteEEENS9_25RegularTileAccessIteratorISC_dNSD_43ColumnMajorTensorOpMultiplicandCongruous64bELi1ESJ_Li8EEELNS_4arch14CacheOperation4KindE0ENSA_INSB_ILi16ELi64EEEdNSD_8RowMajorELi0ESJ_SL_Lb0ESM_EENSO_ISU_dNSD_40RowMajorTensorOpMultiplicandCongruous64bELi0ESJ_Li8EEELST_0EdSV_NS4_9MmaPolicyINS1_4warp11MmaTensorOpINS6_ILi32ELi32ELi16EEEdSP_dSX_dSV_NS10_17MmaTensorOpPolicyINSR_3MmaINS6_ILi8ELi8ELi4EEELi32EdSV_dSE_dSV_NSR_13OpMultiplyAddEEENSB_ILi1ELi1EEEEELi1ELb0EbEENSB_ILi0ELi0EEES1B_Li1EEELi3ELNS1_23SharedMemoryClearOptionE0EbEENS_8epilogue11threadblock8EpilogueIS7_S1A_Li1ENS1G_27PredicatedTileIteratorBlas3INS1G_26OutputTileOptimalThreadMapINS1G_15OutputTileShapeILi64ELi8ELi2ELi1ELi1EEENS1K_ILi1ELi4ELi1ELi1ELi4EEELi128ELi1ELi64EEEdLNS_8BlasModeE1EEENS1F_4warp24FragmentIteratorTensorOpIS12_S15_dNSK_IdLi2ELb1EEESV_EENS1Q_20TileIteratorTensorOpIS12_S15_dSV_EENS1G_18SharedLoadIteratorINS1N_18CompactedThreadMapEdLi8EEENS1F_6thread17LinearCombinationIdLi1EddLNS1Z_9ScaleType4KindE0ELNS_15FloatRoundStyleE2EdEENSB_ILi0ELi4EEELi1ELi1EEENS4_30GemmIdentityThreadblockSwizzleILi1EEELNS_8FillModeE2EEEEEvNT_6ParamsE) ;  /* 0xfffffe5c62bc7950 */ /* 0x000fec0003c3ffff */
        .weak           $__internal_1_$__cuda_sm20_rem_u64
        .type           $__internal_1_$__cuda_sm20_rem_u64,@function
        .size           $__internal_1_$__cuda_sm20_rem_u64,(.L_x_341 - $__internal_1_$__cuda_sm20_rem_u64)
$__internal_1_$__cuda_sm20_rem_u64:
[----:B------:R-:W-:Y:S01]  /*1a110*/  MOV R118, R96 ;  /* 0x0000006000767202 */ /* 0x000fe20000000f00 */
        /* <DEDUP_REMOVED lines=45> */
[----:B------:R-:W-:-:S04]  /*1a3f0*/  ISETP.GE.U32.AND P3, PT, R99, R96, PT ;  /* 0x000000606300720c */ /* 0x000fc80003f66070 */
[----:B------:R-:W-:Y:S02]  /*1a400*/  IADD3.X R92, PT, PT, ~R92, R97, RZ, P2, !PT ;  /* 0x000000615c5c7210 */ /* 0x000fe400017fe5ff */
[----:B------:R-:W-:Y:S02]  /*1a410*/  IADD3 R98, P2, PT, -R96, R99, RZ ;  /* 0x0000006360627210 */ /* 0x000fe40007f5e1ff */
[----:B------:R-:W-:-:S03]  /*1a420*/  ISETP.GE.U32.AND.EX P3, PT, R92, R95, PT, P3 ;  /* 0x0000005f5c00720c */ /* 0x000fc60003f66130 */
[----:B------:R-:W-:Y:S01]  /*1a430*/  IMAD.X R93, R92, 0x1, ~R95, P2 ;  /* 0x000000015c5d7824 */ /* 0x000fe200010e0e5f */
[----:B------:R-:W-:Y:S02]  /*1a440*/  SEL R99, R98, R99, P3 ;  /* 0x0000006362637207 */ /* 0x000fe40001800000 */
[C---:B------:R-:W-:Y:S02]  /*1a450*/  ISETP.NE.U32.AND P2, PT, R96.reuse, RZ, PT ;  /* 0x000000ff6000720c */ /* 0x040fe40003f45070 */
[----:B------:R-:W-:Y:S02]  /*1a460*/  SEL R92, R93, R92, P3 ;  /* 0x0000005c5d5c7207 */ /* 0x000fe40001800000 */
[----:B------:R-:W-:Y:S02]  /*1a470*/  ISETP.GE.U32.AND P4, PT, R99, R96, PT ;  /* 0x000000606300720c */ /* 0x000fe40003f86070 */
[----:B------:R-:W-:Y:S02]  /*1a480*/  IADD3 R98, P3, PT, -R96, R99, RZ ;  /* 0x0000006360627210 */ /* 0x000fe40007f7e1ff */
[----:B------:R-:W-:-:S02]  /*1a490*/  ISETP.GE.U32.AND.EX P4, PT, R92, R95, PT, P4 ;  /* 0x0000005f5c00720c */ /* 0x000fc40003f86140 */
[CC--:B------:R-:W-:Y:S02]  /*1a4a0*/  IADD3.X R93, PT, PT, ~R95.reuse, R92.reuse, RZ, P3, !PT ;  /* 0x0000005c5f5d7210 */ /* 0x0c0fe40001ffe5ff */
[----:B------:R-:W-:Y:S02]  /*1a4b0*/  ISETP.NE.AND.EX P2, PT, R95, RZ, PT, P2 ;  /* 0x000000ff5f00720c */ /* 0x000fe40003f45320 */
[----:B------:R-:W-:Y:S02]  /*1a4c0*/  MOV R95, 0x0 ;  /* 0x00000000005f7802 */ /* 0x000fe40000000f00 */
[----:B------:R-:W-:Y:S02]  /*1a4d0*/  SEL R98, R98, R99, P4 ;  /* 0x0000006362627207 */ /* 0x000fe40002000000 */
[----:B------:R-:W-:Y:S02]  /*1a4e0*/  SEL R93, R93, R92, P4 ;  /* 0x0000005c5d5d7207 */ /* 0x000fe40002000000 */
[----:B------:R-:W-:-:S02]  /*1a4f0*/  SEL R98, R98, 0xffffffff, P2 ;  /* 0xffffffff62627807 */ /* 0x000fc40001000000 */
[----:B------:R-:W-:Y:S01]  /*1a500*/  SEL R99, R93, 0xffffffff, P2 ;  /* 0xffffffff5d637807 */ /* 0x000fe20001000000 */
[----:B------:R-:W-:Y:S06]  /*1a510*/  RET.REL.NODEC R94 `(_ZN7cutlass6KernelINS_4gemm6kernel14RankKUniversalINS1_11threadblock13MmaMultistageINS1_9GemmShapeILi64ELi64ELi16EEENS_9transform11threadblock28PredicatedTileAccessIteratorINS_11MatrixShapeILi64ELi16EEEdNS_6layout11ColumnMajorELi1ENS8_31PitchLinearWarpStripedThreadMapINS_16PitchLinearShapeILi64ELi16EEELi128ENSG_ILi16ELi2EEELi1EEENS_5ArrayIdLi1ELb1EEELb0ENSD_9NoPermuteEEENS9_25RegularTileAccessIteratorISC_dNSD_43ColumnMajorTensorOpMultiplicandCongruous64bELi1ESJ_Li8EEELNS_4arch14CacheOperation4KindE0ENSA_INSB_ILi16ELi64EEEdNSD_8RowMajorELi0ESJ_SL_Lb0ESM_EENSO_ISU_dNSD_40RowMajorTensorOpMultiplicandCongruous64bELi0ESJ_Li8EEELST_0EdSV_NS4_9MmaPolicyINS1_4warp11MmaTensorOpINS6_ILi32ELi32ELi16EEEdSP_dSX_dSV_NS10_17MmaTensorOpPolicyINSR_3MmaINS6_ILi8ELi8ELi4EEELi32EdSV_dSE_dSV_NSR_13OpMultiplyAddEEENSB_ILi1ELi1EEEEELi1ELb0EbEENSB_ILi0ELi0EEES1B_Li1EEELi3ELNS1_23SharedMemoryClearOptionE0EbEENS_8epilogue11threadblock8EpilogueIS7_S1A_Li1ENS1G_27PredicatedTileIteratorBlas3INS1G_26OutputTileOptimalThreadMapINS1G_15OutputTileShapeILi64ELi8ELi2ELi1ELi1EEENS1K_ILi1ELi4ELi1ELi1ELi4EEELi128ELi1ELi64EEEdLNS_8BlasModeE1EEENS1F_4warp24FragmentIteratorTensorOpIS12_S15_dNSK_IdLi2ELb1EEESV_EENS1Q_20TileIteratorTensorOpIS12_S15_dSV_EENS1G_18SharedLoadIteratorINS1N_18CompactedThreadMapEdLi8EEENS1F_6thread17LinearCombinationIdLi1EddLNS1Z_9ScaleType4KindE0ELNS_15FloatRoundStyleE2EdEENSB_ILi0ELi4EEELi1ELi1EEENS4_30GemmIdentityThreadblockSwizzleILi1EEELNS_8FillModeE2EEEEEvNT_6ParamsE) ;  /* 0xfffffe585eb87950 */ /* 0x000fec0003c3ffff */
.L_x_340:
[----:B------:R-:W-:-:S00]  /*1a520*/  BRA `(.L_x_340) ;  /* 0xfffffffc00fc7947 */ /* 0x000fc0000383ffff */
[----:B------:R-:W-:-:S00]  /*1a530*/  NOP ;  /* 0x0000000000007918 */ /* 0x000fc00000000000 */
        /* <DEDUP_REMOVED lines=12> */
.L_x_341:


//--------------------- .nv.shared._ZN7cutlass6KernelINS_4gemm6kernel14RankKUniversalINS1_11threadblock13MmaMultistageINS1_9GemmShapeILi64ELi64ELi16EEENS_9transform11threadblock28PredicatedTileAccessIteratorINS_11MatrixShapeILi64ELi16EEEdNS_6layout11ColumnMajorELi1ENS8_31PitchLinearWarpStripedThreadMapINS_16PitchLinearShapeILi64ELi16EEELi128ENSG_ILi16ELi2EEELi1EEENS_5ArrayIdLi1ELb1EEELb0ENSD_9NoPermuteEEENS9_25RegularTileAccessIteratorISC_dNSD_43ColumnMajorTensorOpMultiplicandCongruous64bELi1ESJ_Li8EEELNS_4arch14CacheOperation4KindE0ENSA_INSB_ILi16ELi64EEEdNSD_8RowMajorELi0ESJ_SL_Lb0ESM_EENSO_ISU_dNSD_40RowMajorTensorOpMultiplicandCongruous64bELi0ESJ_Li8EEELST_0EdSV_NS4_9MmaPolicyINS1_4warp11MmaTensorOpINS6_ILi32ELi32ELi16EEEdSP_dSX_dSV_NS10_17MmaTensorOpPolicyINSR_3MmaINS6_ILi8ELi8ELi4EEELi32EdSV_dSE_dSV_NSR_13OpMultiplyAddEEENSB_ILi1ELi1EEEEELi1ELb0EbEENSB_ILi0ELi0EEES1B_Li1EEELi3ELNS1_23SharedMemoryClearOptionE0EbEENS_8epilogue11threadblock8EpilogueIS7_S1A_Li1ENS1G_27PredicatedTileIteratorBlas3INS1G_26OutputTileOptimalThreadMapINS1G_15OutputTileShapeILi64ELi8ELi2ELi1ELi1EEENS1K_ILi1ELi4ELi1ELi1ELi4EEELi128ELi1ELi64EEEdLNS_8BlasModeE1EEENS1F_4warp24FragmentIteratorTensorOpIS12_S15_dNSK_IdLi2ELb1EEESV_EENS1Q_20TileIteratorTensorOpIS12_S15_dSV_EENS1G_18SharedLoadIteratorINS1N_18CompactedThreadMapEdLi8EEENS1F_6thread17LinearCombinationIdLi1EddLNS1Z_9ScaleType4KindE0ELNS_15FloatRoundStyleE2EdEENSB_ILi0ELi4EEELi1ELi1EEENS4_30GemmIdentityThreadblockSwizzleILi1EEELNS_8FillModeE2EEEEEvNT_6ParamsE --------------------------
	.section	.nv.shared._ZN7cutlass6KernelINS_4gemm6kernel14RankKUniversalINS1_11threadblock13MmaMultistageINS1_9GemmShapeILi64ELi64ELi16EEENS_9transform11threadblock28PredicatedTileAccessIteratorINS_11MatrixShapeILi64ELi16EEEdNS_6layout11ColumnMajorELi1ENS8_31PitchLinearWarpStripedThreadMapINS_16PitchLinearShapeILi64ELi16EEELi128ENSG_ILi16ELi2EEELi1EEENS_5ArrayIdLi1ELb1EEELb0ENSD_9NoPermuteEEENS9_25RegularTileAccessIteratorISC_dNSD_43ColumnMajorTensorOpMultiplicandCongruous64bELi1ESJ_Li8EEELNS_4arch14CacheOperation4KindE0ENSA_INSB_ILi16ELi64EEEdNSD_8RowMajorELi0ESJ_SL_Lb0ESM_EENSO_ISU_dNSD_40RowMajorTensorOpMultiplicandCongruous64bELi0ESJ_Li8EEELST_0EdSV_NS4_9MmaPolicyINS1_4warp11MmaTensorOpINS6_ILi32ELi32ELi16EEEdSP_dSX_dSV_NS10_17MmaTensorOpPolicyINSR_3MmaINS6_ILi8ELi8ELi4EEELi32EdSV_dSE_dSV_NSR_13OpMultiplyAddEEENSB_ILi1ELi1EEEEELi1ELb0EbEENSB_ILi0ELi0EEES1B_Li1EEELi3ELNS1_23SharedMemoryClearOptionE0EbEENS_8epilogue11threadblock8EpilogueIS7_S1A_Li1ENS1G_27PredicatedTileIteratorBlas3INS1G_26OutputTileOptimalThreadMapINS1G_15OutputTileShapeILi64ELi8ELi2ELi1ELi1EEENS1K_ILi1ELi4ELi1ELi1ELi4EEELi128ELi1ELi64EEEdLNS_8BlasModeE1EEENS1F_4warp24FragmentIteratorTensorOpIS12_S15_dNSK_IdLi2ELb1EEESV_EENS1Q_20TileIteratorTensorOpIS12_S15_dSV_EENS1G_18SharedLoadIteratorINS1N_18CompactedThreadMapEdLi8EEENS1F_6thread17LinearCombinationIdLi1EddLNS1Z_9ScaleType4KindE0ELNS_15FloatRoundStyleE2EdEENSB_ILi0ELi4EEELi1ELi1EEENS4_30GemmIdentityThreadblockSwizzleILi1EEELNS_8FillModeE2EEEEEvNT_6ParamsE,"aw",@nobits
	.sectionflags	@""
	.align	16
	.zero		1024


//--------------------- .nv.shared.reserved.0     --------------------------
	.section	.nv.shared.reserved.0,"aw",@nobits
	.weak		__nv_reservedSMEM_offset_0_alias
	.size		__nv_reservedSMEM_offset_0_alias, 0, 64
	.other		__nv_reservedSMEM_offset_0_alias,@"STO_CUDA_RESERVED_SHARED STV_DEFAULT"
__nv_reservedSMEM_offset_0_alias:
	.zero		0
	.zero		64


//--------------------- .nv.global                --------------------------
	.section	.nv.global,"aw",@nobits
.nv.global:
	.type		_ZN39_INTERNAL_36e452b5_4_k_cu_88667901_33754cute1_E,@object
	.size		_ZN39_INTERNAL_36e452b5_4_k_cu_88667901_33754cute1_E,(_ZN39_INTERNAL_36e452b5_4_k_cu_88667901_33754cuda3std3__45__cpo6cbeginE - _ZN39_INTERNAL_36e452b5_4_k_cu_88667901_33754cute1_E)
_ZN39_INTERNAL_36e452b5_4_k_cu_88667901_33754cute1_E:
	.zero		1
	.type		_ZN39_INTERNAL_36e452b5_4_k_cu_88667901_33754cuda3std3__45__cpo6cbeginE,@object
	.size		_ZN39_INTERNAL_36e452b5_4_k_cu_88667901_33754cuda3std3__45__cpo6cbeginE,(_ZN39_INTERNAL_36e452b5_4_k_cu_88667901_33754cuda3std3__48in_placeE - _ZN39_INTERNAL_36e452b5_4_k_cu_88667901_33754cuda3std3__45__cpo6cbeginE)
_ZN39_INTERNAL_36e452b5_4_k_cu_88667901_33754cuda3std3__45__cpo6cbeginE:
	.zero		1
	.type		_ZN39_INTERNAL_36e452b5_4_k_cu_88667901_33754cuda3std3__48in_placeE,@object
	.size		_ZN39_INTERNAL_36e452b5_4_k_cu_88667901_33754cuda3std3__48in_placeE,(_ZN39_INTERNAL_36e452b5_4_k_cu_88667901_33754cuda3std6ranges3__45__cpo9iter_moveE - _ZN39_INTERNAL_36e452b5_4_k_cu_88667901_33754cuda3std3__48in_placeE)
_ZN39_INTERNAL_36e452b5_4_k_cu_88667901_33754cuda3std3__48in_placeE:
	.zero		1
	.type		_ZN39_INTERNAL_36e452b5_4_k_cu_88667901_33754cuda3std6ranges3__45__cpo9iter_moveE,@object
	.size		_ZN39_INTERNAL_36e452b5_4_k_cu_88667901_33754cuda3std6ranges3__45__cpo9iter_moveE,(_ZN39_INTERNAL_36e452b5_4_k_cu_88667901_33754cuda3std3__45__cpo5beginE - _ZN39_INTERNAL_36e452b5_4_k_cu_88667901_33754cuda3std6ranges3__45__cpo9iter_moveE)
_ZN39_INTERNAL_36e452b5_4_k_cu_88667901_33754cuda3std6ranges3__45__cpo9iter_moveE:
	.zero		1
	.type		_ZN39_INTERNAL_36e452b5_4_k_cu_88667901_33754cuda3std3__45__cpo5beginE,@object
	.size		_ZN39_INTERNAL_36e452b5_4_k_cu_88667901_33754cuda3std3__45__cpo5beginE,(_ZN39_INTERNAL_36e452b5_4_k_cu_88667901_33754cuda3std3__441_GLOBAL__N__36e452b5_4_k_cu_88667901_33756ignoreE - _ZN39_INTERNAL_36e452b5_4_k_cu_88667901_33754cuda3std3__45__cpo5beginE)
_ZN39_INTERNAL_36e452b5_4_k_cu_88667901_33754cuda3std3__45__cpo5beginE:
	.zero		1
	.type		_ZN39_INTERNAL_36e452b5_4_k_cu_88667901_33754cuda3std3__441_GLOBAL__N__36e452b5_4_k_cu_88667901_33756ignoreE,@object
	.size		_ZN39_INTERNAL_36e452b5_4_k_cu_88667901_33754cuda3std3__441_GLOBAL__N__36e452b5_4_k_cu_88667901_33756ignoreE,(_ZN39_INTERNAL_36e452b5_4_k_cu_88667901_33754cute7productE - _ZN39_INTERNAL_36e452b5_4_k_cu_88667901_33754cuda3std3__441_GLOBAL__N__36e452b5_4_k_cu_88667901_33756ignoreE)
_ZN39_INTERNAL_36e452b5_4_k_cu_88667901_33754cuda3std3__441_GLOBAL__N__36e452b5_4_k_cu_88667901_33756ignoreE:
	.zero		1
	.type		_ZN39_INTERNAL_36e452b5_4_k_cu_88667901_33754cute7productE,@object
	.size		_ZN39_INTERNAL_36e452b5_4_k_cu_88667901_33754cute7productE,(_ZN39_INTERNAL_36e452b5_4_k_cu_88667901_33754cuda3std3__45__cpo3endE - _ZN39_INTERNAL_36e452b5_4_k_cu_88667901_33754cute7productE)
_ZN39_INTERNAL_36e452b5_4_k_cu_88667901_33754cute7productE:
	.zero		1
	.type		_ZN39_INTERNAL_36e452b5_4_k_cu_88667901_33754cuda3std3__45__cpo3endE,@object
	.size		_ZN39_INTERNAL_36e452b5_4_k_cu_88667901_33754cuda3std3__45__cpo3endE,(_ZN39_INTERNAL_36e452b5_4_k_cu_88667901_33754cuda3std3__419piecewise_constructE - _ZN39_INTERNAL_36e452b5_4_k_cu_88667901_33754cuda3std3__45__cpo3endE)
_ZN39_INTERNAL_36e452b5_4_k_cu_88667901_33754cuda3std3__45__cpo3endE:
	.zero		1
	.type		_ZN39_INTERNAL_36e452b5_4_k_cu_88667901_33754cuda3std3__419piecewise_constructE,@object
	.size		_ZN39_INTERNAL_36e452b5_4_k_cu_88667901_33754cuda3std3__419piecewise_constructE,(_ZN39_INTERNAL_36e452b5_4_k_cu_88667901_33754cuda3std3__45__cpo4cendE - _ZN39_INTERNAL_36e452b5_4_k_cu_88667901_33754cuda3std3__419piecewise_constructE)
_ZN39_INTERNAL_36e452b5_4_k_cu_88667901_33754cuda3std3__419piecewise_constructE:
	.zero		1
	.type		_ZN39_INTERNAL_36e452b5_4_k_cu_88667901_33754cuda3std3__45__cpo4cendE,@object
	.size		_ZN39_INTERNAL_36e452b5_4_k_cu_88667901_33754cuda3std3__45__cpo4cendE,(_ZN39_INTERNAL_36e452b5_4_k_cu_88667901_33754cuda3std6ranges3__45__cpo4swapE - _ZN39_INTERNAL_36e452b5_4_k_cu_88667901_33754cuda3std3__45__cpo4cendE)
_ZN39_INTERNAL_36e452b5_4_k_cu_88667901_33754cuda3std3__45__cpo4cendE:
	.zero		1
	.type		_ZN39_INTERNAL_36e452b5_4_k_cu_88667901_33754cuda3std6ranges3__45__cpo4swapE,@object
	.size		_ZN39_INTERNAL_36e452b5_4_k_cu_88667901_33754cuda3std6ranges3__45__cpo4swapE,(.L_7 - _ZN39_INTERNAL_36e452b5_4_k_cu_88667901_33754cuda3std6ranges3__45__cpo4swapE)
_ZN39_INTERNAL_36e452b5_4_k_cu_88667901_33754cuda3std6ranges3__45__cpo4swapE:
	.zero		1
.L_7:


//--------------------- .nv.constant0._ZN7cutlass6KernelINS_4gemm6kernel14RankKUniversalINS1_11threadblock13MmaMultistageINS1_9GemmShapeILi64ELi64ELi16EEENS_9transform11threadblock28PredicatedTileAccessIteratorINS_11MatrixShapeILi64ELi16EEEdNS_6layout11ColumnMajorELi1ENS8_31PitchLinearWarpStripedThreadMapINS_16PitchLinearShapeILi64ELi16EEELi128ENSG_ILi16ELi2EEELi1EEENS_5ArrayIdLi1ELb1EEELb0ENSD_9NoPermuteEEENS9_25RegularTileAccessIteratorISC_dNSD_43ColumnMajorTensorOpMultiplicandCongruous64bELi1ESJ_Li8EEELNS_4arch14CacheOperation4KindE0ENSA_INSB_ILi16ELi64EEEdNSD_8RowMajorELi0ESJ_SL_Lb0ESM_EENSO_ISU_dNSD_40RowMajorTensorOpMultiplicandCongruous64bELi0ESJ_Li8EEELST_0EdSV_NS4_9MmaPolicyINS1_4warp11MmaTensorOpINS6_ILi32ELi32ELi16EEEdSP_dSX_dSV_NS10_17MmaTensorOpPolicyINSR_3MmaINS6_ILi8ELi8ELi4EEELi32EdSV_dSE_dSV_NSR_13OpMultiplyAddEEENSB_ILi1ELi1EEEEELi1ELb0EbEENSB_ILi0ELi0EEES1B_Li1EEELi3ELNS1_23SharedMemoryClearOptionE0EbEENS_8epilogue11threadblock8EpilogueIS7_S1A_Li1ENS1G_27PredicatedTileIteratorBlas3INS1G_26OutputTileOptimalThreadMapINS1G_15OutputTileShapeILi64ELi8ELi2ELi1ELi1EEENS1K_ILi1ELi4ELi1ELi1ELi4EEELi128ELi1ELi64EEEdLNS_8BlasModeE1EEENS1F_4warp24FragmentIteratorTensorOpIS12_S15_dNSK_IdLi2ELb1EEESV_EENS1Q_20TileIteratorTensorOpIS12_S15_dSV_EENS1G_18SharedLoadIteratorINS1N_18CompactedThreadMapEdLi8EEENS1F_6thread17LinearCombinationIdLi1EddLNS1Z_9ScaleType4KindE0ELNS_15FloatRoundStyleE2EdEENSB_ILi0ELi4EEELi1ELi1EEENS4_30GemmIdentityThreadblockSwizzleILi1EEELNS_8FillModeE2EEEEEvNT_6ParamsE --------------------------
	.section	.nv.constant0._ZN7cutlass6KernelINS_4gemm6kernel14RankKUniversalINS1_11threadblock13MmaMultistageINS1_9GemmShapeILi64ELi64ELi16EEENS_9transform11threadblock28PredicatedTileAccessIteratorINS_11MatrixShapeILi64ELi16EEEdNS_6layout11ColumnMajorELi1ENS8_31PitchLinearWarpStripedThreadMapINS_16PitchLinearShapeILi64ELi16EEELi128ENSG_ILi16ELi2EEELi1EEENS_5ArrayIdLi1ELb1EEELb0ENSD_9NoPermuteEEENS9_25RegularTileAccessIteratorISC_dNSD_43ColumnMajorTensorOpMultiplicandCongruous64bELi1ESJ_Li8EEELNS_4arch14CacheOperation4KindE0ENSA_INSB_ILi16ELi64EEEdNSD_8RowMajorELi0ESJ_SL_Lb0ESM_EENSO_ISU_dNSD_40RowMajorTensorOpMultiplicandCongruous64bELi0ESJ_Li8EEELST_0EdSV_NS4_9MmaPolicyINS1_4warp11MmaTensorOpINS6_ILi32ELi32ELi16EEEdSP_dSX_dSV_NS10_17MmaTensorOpPolicyINSR_3MmaINS6_ILi8ELi8ELi4EEELi32EdSV_dSE_dSV_NSR_13OpMultiplyAddEEENSB_ILi1ELi1EEEEELi1ELb0EbEENSB_ILi0ELi0EEES1B_Li1EEELi3ELNS1_23SharedMemoryClearOptionE0EbEENS_8epilogue11threadblock8EpilogueIS7_S1A_Li1ENS1G_27PredicatedTileIteratorBlas3INS1G_26OutputTileOptimalThreadMapINS1G_15OutputTileShapeILi64ELi8ELi2ELi1ELi1EEENS1K_ILi1ELi4ELi1ELi1ELi4EEELi128ELi1ELi64EEEdLNS_8BlasModeE1EEENS1F_4warp24FragmentIteratorTensorOpIS12_S15_dNSK_IdLi2ELb1EEESV_EENS1Q_20TileIteratorTensorOpIS12_S15_dSV_EENS1G_18SharedLoadIteratorINS1N_18CompactedThreadMapEdLi8EEENS1F_6thread17LinearCombinationIdLi1EddLNS1Z_9ScaleType4KindE0ELNS_15FloatRoundStyleE2EdEENSB_ILi0ELi4EEELi1ELi1EEENS4_30GemmIdentityThreadblockSwizzleILi1EEELNS_8FillModeE2EEEEEvNT_6ParamsE,"a",@progbits
	.sectionflags	@""
	.align	4
.nv.constant0._ZN7cutlass6KernelINS_4gemm6kernel14RankKUniversalINS1_11threadblock13MmaMultistageINS1_9GemmShapeILi64ELi64ELi16EEENS_9transform11threadblock28PredicatedTileAccessIteratorINS_11MatrixShapeILi64ELi16EEEdNS_6layout11ColumnMajorELi1ENS8_31PitchLinearWarpStripedThreadMapINS_16PitchLinearShapeILi64ELi16EEELi128ENSG_ILi16ELi2EEELi1EEENS_5ArrayIdLi1ELb1EEELb0ENSD_9NoPermuteEEENS9_25RegularTileAccessIteratorISC_dNSD_43ColumnMajorTensorOpMultiplicandCongruous64bELi1ESJ_Li8EEELNS_4arch14CacheOperation4KindE0ENSA_INSB_ILi16ELi64EEEdNSD_8RowMajorELi0ESJ_SL_Lb0ESM_EENSO_ISU_dNSD_40RowMajorTensorOpMultiplicandCongruous64bELi0ESJ_Li8EEELST_0EdSV_NS4_9MmaPolicyINS1_4warp11MmaTensorOpINS6_ILi32ELi32ELi16EEEdSP_dSX_dSV_NS10_17MmaTensorOpPolicyINSR_3MmaINS6_ILi8ELi8ELi4EEELi32EdSV_dSE_dSV_NSR_13OpMultiplyAddEEENSB_ILi1ELi1EEEEELi1ELb0EbEENSB_ILi0ELi0EEES1B_Li1EEELi3ELNS1_23SharedMemoryClearOptionE0EbEENS_8epilogue11threadblock8EpilogueIS7_S1A_Li1ENS1G_27PredicatedTileIteratorBlas3INS1G_26OutputTileOptimalThreadMapINS1G_15OutputTileShapeILi64ELi8ELi2ELi1ELi1EEENS1K_ILi1ELi4ELi1ELi1ELi4EEELi128ELi1ELi64EEEdLNS_8BlasModeE1EEENS1F_4warp24FragmentIteratorTensorOpIS12_S15_dNSK_IdLi2ELb1EEESV_EENS1Q_20TileIteratorTensorOpIS12_S15_dSV_EENS1G_18SharedLoadIteratorINS1N_18CompactedThreadMapEdLi8EEENS1F_6thread17LinearCombinationIdLi1EddLNS1Z_9ScaleType4KindE0ELNS_15FloatRoundStyleE2EdEENSB_ILi0ELi4EEELi1ELi1EEENS4_30GemmIdentityThreadblockSwizzleILi1EEELNS_8FillModeE2EEEEEvNT_6ParamsE:
	.zero		1264


//--------------------- SYMBOLS --------------------------

	.type		.nv.reservedSmem.offset0,@object
	.size		.nv.reservedSmem.offset0,0x4
	.type		.nv.reservedSmem.cap,@object
	.size		.nv.reservedSmem.cap,0x4
